def matmul_kernel(
    a_ptr,
    b_ptr,
    c_ptr,
    M,
    N,
    K,
    stride_am,
    stride_ak,
    stride_bk,
    stride_bn,
    stride_cm,
    stride_cn,
    BLOCK_M: tl.constexpr,
    BLOCK_N: tl.constexpr,
    BLOCK_K: tl.constexpr,
    GROUP_M: tl.constexpr,
):
    pid = tl.program_id(axis=0)
    num_pid_m = tl.cdiv(M, BLOCK_M)
    num_pid_n = tl.cdiv(N, BLOCK_N)
    num_pid_in_group = GROUP_M * num_pid_n
    group_id = pid // num_pid_in_group
    first_pid_m = group_id * GROUP_M
    group_size_m = min(num_pid_m - first_pid_m, GROUP_M)
    pid_m = first_pid_m + ((pid % num_pid_in_group) % group_size_m)
    pid_n = (pid % num_pid_in_group) // group_size_m

    offs_am = (pid_m * BLOCK_M + tl.arange(0, BLOCK_M)) % M
    offs_bn = (pid_n * BLOCK_N + tl.arange(0, BLOCK_N)) % N
    offs_k = tl.arange(0, BLOCK_K)
    a_ptrs = a_ptr + offs_am[:, None] * stride_am + offs_k[None, :] * stride_ak
    b_ptrs = b_ptr + offs_k[:, None] * stride_bk + offs_bn[None, :] * stride_bn

    acc = tl.zeros((BLOCK_M, BLOCK_N), dtype=tl.float32)
    for kk in range(0, tl.cdiv(K, BLOCK_K)):
        a = tl.load(a_ptrs, mask=offs_k[None, :] < K - kk * BLOCK_K, other=0.0)
        b = tl.load(b_ptrs, mask=offs_k[:, None] < K - kk * BLOCK_K, other=0.0)
        acc = tl.dot(a, b, acc)
        a_ptrs += BLOCK_K * stride_ak
        b_ptrs += BLOCK_K * stride_bk

    c = acc.to(c_ptr.dtype.element_ty)
    offs_cm = pid_m * BLOCK_M + tl.arange(0, BLOCK_M)
    offs_cn = pid_n * BLOCK_N + tl.arange(0, BLOCK_N)
    c_ptrs = c_ptr + offs_cm[:, None] * stride_cm + offs_cn[None, :] * stride_cn
    mask = (offs_cm[:, None] < M) & (offs_cn[None, :] < N)
    tl.store(c_ptrs, c, mask=mask)

# config = {"BLOCK_K": 128, "BLOCK_M": 128, "BLOCK_N": 512, "GROUP_M": 1, "arch": "sm_90", "dtype": "fp32", "num_ctas": 1, "num_stages": 3, "num_warps": 4}
# arch = sm_90


// ===== COMPILED SASS (sm_90a) =====

	.target	sm_90a

	.elftype	@"ET_EXEC"


//--------------------- .note.nv.tkinfo           --------------------------
	.section	.note.nv.tkinfo,"",@"SHT_NOTE"
	.sectionflags	@"SHF_NOTE_NV_TKINFO"
	.tkinfo
        /*0018*/ 	.word	0x00000002
        /*0030*/ 	.string	""
        /*0030*/ 	.string	"ptxas"
        /*0030*/ 	.string	"Cuda compilation tools, release 13.0, V13.0.88"
        /*0030*/ 	.string	"Build cuda_13.0.r13.0/compiler.36424714_0"
        /*0030*/ 	.string	"-v  -suppress-debug-info  -lineinfo  -arch sm_90a "



//--------------------- .note.nv.cuinfo           --------------------------
	.section	.note.nv.cuinfo,"",@"SHT_NOTE"
	.sectionflags	@"SHF_NOTE_NV_CUINFO"
        /*0018*/ 	.short	0x0002
        /*001a*/ 	.short	0x005a
        /*001c*/ 	.short	0x0082
	.zero		2


//--------------------- .nv.info                  --------------------------
	.section	.nv.info,"",@"SHT_CUDA_INFO"
	.align	4


	//----- nvinfo : EIATTR_REGCOUNT
	.align		4
        /*0000*/ 	.byte	0x04, 0x2f
        /*0002*/ 	.short	(.L_1 - .L_0)
	.align		4
.L_0:
        /*0004*/ 	.word	index@(matmul_kernel)
        /*0008*/ 	.word	0x000000ff


	//----- nvinfo : EIATTR_FRAME_SIZE
	.align		4
.L_1:
        /*000c*/ 	.byte	0x04, 0x11
        /*000e*/ 	.short	(.L_3 - .L_2)
	.align		4
.L_2:
        /*0010*/ 	.word	index@(matmul_kernel)
        /*0014*/ 	.word	0x00002b08


	//----- nvinfo : EIATTR_MIN_STACK_SIZE
	.align		4
.L_3:
        /*0018*/ 	.byte	0x04, 0x12
        /*001a*/ 	.short	(.L_5 - .L_4)
	.align		4
.L_4:
        /*001c*/ 	.word	index@(matmul_kernel)
        /*0020*/ 	.word	0x00002b08
.L_5:


//--------------------- .nv.compat                --------------------------
	.section	.nv.compat,"",@"SHT_CUDA_COMPAT_INFO"
	.align	4
        /*0000*/ 	.byte	0x02, 0x09, 0x01, 0x00, 0x02, 0x02, 0x04, 0x00, 0x02, 0x05, 0x05, 0x00, 0x03, 0x07, 0x01, 0x01
        /*0010*/ 	.byte	0x02, 0x03, 0x00, 0x00, 0x02, 0x06, 0x01, 0x00, 0x04, 0x0b, 0x08, 0x00, 0x00, 0x00, 0x00, 0x00
        /*0020*/ 	.byte	0x00, 0x00, 0x00, 0x00


//--------------------- .nv.info.matmul_kernel    --------------------------
	.section	.nv.info.matmul_kernel,"",@"SHT_CUDA_INFO"
	.sectionflags	@""
	.align	4


	//----- nvinfo : EIATTR_CUDA_API_VERSION
	.align		4
        /*0000*/ 	.byte	0x04, 0x37
        /*0002*/ 	.short	(.L_7 - .L_6)
.L_6:
        /*0004*/ 	.word	0x00000082


	//----- nvinfo : EIATTR_KPARAM_INFO
	.align		4
.L_7:
        /*0008*/ 	.byte	0x04, 0x17
        /*000a*/ 	.short	(.L_9 - .L_8)
.L_8:
        /*000c*/ 	.word	0x00000000
        /*0010*/ 	.short	0x000d
        /*0012*/ 	.short	0x0048
        /*0014*/ 	.byte	0x00, 0xf4, 0x21, 0x00


	//----- nvinfo : EIATTR_KPARAM_INFO
	.align		4
.L_9:
        /*0018*/ 	.byte	0x04, 0x17
        /*001a*/ 	.short	(.L_11 - .L_10)
.L_10:
        /*001c*/ 	.word	0x00000000
        /*0020*/ 	.short	0x000c
        /*0022*/ 	.short	0x0040
        /*0024*/ 	.byte	0x00, 0xf4, 0x21, 0x00


	//----- nvinfo : EIATTR_KPARAM_INFO
	.align		4
.L_11:
        /*0028*/ 	.byte	0x04, 0x17
        /*002a*/ 	.short	(.L_13 - .L_12)
.L_12:
        /*002c*/ 	.word	0x00000000
        /*0030*/ 	.short	0x000b
        /*0032*/ 	.short	0x0038
        /*0034*/ 	.byte	0x00, 0xf0, 0x11, 0x00


	//----- nvinfo : EIATTR_KPARAM_INFO
	.align		4
.L_13:
        /*0038*/ 	.byte	0x04, 0x17
        /*003a*/ 	.short	(.L_15 - .L_14)
.L_14:
        /*003c*/ 	.word	0x00000000
        /*0040*/ 	.short	0x000a
        /*0042*/ 	.short	0x0034
        /*0044*/ 	.byte	0x00, 0xf0, 0x11, 0x00


	//----- nvinfo : EIATTR_KPARAM_INFO
	.align		4
.L_15:
        /*0048*/ 	.byte	0x04, 0x17
        /*004a*/ 	.short	(.L_17 - .L_16)
.L_16:
        /*004c*/ 	.word	0x00000000
        /*0050*/ 	.short	0x0009
        /*0052*/ 	.short	0x0030
        /*0054*/ 	.byte	0x00, 0xf0, 0x11, 0x00


	//----- nvinfo : EIATTR_KPARAM_INFO
	.align		4
.L_17:
        /*0058*/ 	.byte	0x04, 0x17
        /*005a*/ 	.short	(.L_19 - .L_18)
.L_18:
        /*005c*/ 	.word	0x00000000
        /*0060*/ 	.short	0x0008
        /*0062*/ 	.short	0x002c
        /*0064*/ 	.byte	0x00, 0xf0, 0x11, 0x00


	//----- nvinfo : EIATTR_KPARAM_INFO
	.align		4
.L_19:
        /*0068*/ 	.byte	0x04, 0x17
        /*006a*/ 	.short	(.L_21 - .L_20)
.L_20:
        /*006c*/ 	.word	0x00000000
        /*0070*/ 	.short	0x0007
        /*0072*/ 	.short	0x0028
        /*0074*/ 	.byte	0x00, 0xf0, 0x11, 0x00


	//----- nvinfo : EIATTR_KPARAM_INFO
	.align		4
.L_21:
        /*0078*/ 	.byte	0x04, 0x17
        /*007a*/ 	.short	(.L_23 - .L_22)
.L_22:
        /*007c*/ 	.word	0x00000000
        /*0080*/ 	.short	0x0006
        /*0082*/ 	.short	0x0024
        /*0084*/ 	.byte	0x00, 0xf0, 0x11, 0x00


	//----- nvinfo : EIATTR_KPARAM_INFO
	.align		4
.L_23:
        /*0088*/ 	.byte	0x04, 0x17
        /*008a*/ 	.short	(.L_25 - .L_24)
.L_24:
        /*008c*/ 	.word	0x00000000
        /*0090*/ 	.short	0x0005
        /*0092*/ 	.short	0x0020
        /*0094*/ 	.byte	0x00, 0xf0, 0x11, 0x00


	//----- nvinfo : EIATTR_KPARAM_INFO
	.align		4
.L_25:
        /*0098*/ 	.byte	0x04, 0x17
        /*009a*/ 	.short	(.L_27 - .L_26)
.L_26:
        /*009c*/ 	.word	0x00000000
        /*00a0*/ 	.short	0x0004
        /*00a2*/ 	.short	0x001c
        /*00a4*/ 	.byte	0x00, 0xf0, 0x11, 0x00


	//----- nvinfo : EIATTR_KPARAM_INFO
	.align		4
.L_27:
        /*00a8*/ 	.byte	0x04, 0x17
        /*00aa*/ 	.short	(.L_29 - .L_28)
.L_28:
        /*00ac*/ 	.word	0x00000000
        /*00b0*/ 	.short	0x0003
        /*00b2*/ 	.short	0x0018
        /*00b4*/ 	.byte	0x00, 0xf0, 0x11, 0x00


	//----- nvinfo : EIATTR_KPARAM_INFO
	.align		4
.L_29:
        /*00b8*/ 	.byte	0x04, 0x17
        /*00ba*/ 	.short	(.L_31 - .L_30)
.L_30:
        /*00bc*/ 	.word	0x00000000
        /*00c0*/ 	.short	0x0002
        /*00c2*/ 	.short	0x0010
        /*00c4*/ 	.byte	0x00, 0xf4, 0x21, 0x00


	//----- nvinfo : EIATTR_KPARAM_INFO
	.align		4
.L_31:
        /*00c8*/ 	.byte	0x04, 0x17
        /*00ca*/ 	.short	(.L_33 - .L_32)
.L_32:
        /*00cc*/ 	.word	0x00000000
        /*00d0*/ 	.short	0x0001
        /*00d2*/ 	.short	0x0008
        /*00d4*/ 	.byte	0x00, 0xf4, 0x21, 0x00


	//----- nvinfo : EIATTR_KPARAM_INFO
	.align		4
.L_33:
        /*00d8*/ 	.byte	0x04, 0x17
        /*00da*/ 	.short	(.L_35 - .L_34)
.L_34:
        /*00dc*/ 	.word	0x00000000
        /*00e0*/ 	.short	0x0000
        /*00e2*/ 	.short	0x0000
        /*00e4*/ 	.byte	0x00, 0xf4, 0x21, 0x00


	//----- nvinfo : EIATTR_SPARSE_MMA_MASK
	.align		4
.L_35:
        /*00e8*/ 	.byte	0x03, 0x50
        /*00ea*/ 	.short	0x0000


	//----- nvinfo : EIATTR_MAXREG_COUNT
	.align		4
        /*00ec*/ 	.byte	0x03, 0x1b
        /*00ee*/ 	.short	0x00ff


	//----- nvinfo : EIATTR_NUM_BARRIERS
	.align		4
        /*00f0*/ 	.byte	0x02, 0x4c
        /*00f2*/ 	.byte	0x01
	.zero		1


	//----- nvinfo : EIATTR_ANNOTATIONS
	.align		4
        /*00f4*/ 	.byte	0x04, 0x55
        /*00f6*/ 	.short	(.L_37 - .L_36)


	//   ....[0]....
.L_36:
        /*00f8*/ 	.word	0x00000001
        /*00fc*/ 	.byte	0x20, 0x03, 0x00, 0x00, 0x01, 0x00, 0x00, 0x00, 0xe0, 0x06, 0x00, 0x00, 0x01, 0x00, 0x00, 0x00
        /* <DEDUP_REMOVED lines=2939> */
        /*b8bc*/ 	.byte	0x70, 0x03, 0x04, 0x00, 0x01, 0x00, 0x00, 0x00, 0x90, 0x03, 0x04, 0x00


	//----- nvinfo : EIATTR_MERCURY_ISA_VERSION
	.align		4
.L_37:
        /*b8c8*/ 	.byte	0x03, 0x5f
        /*b8ca*/ 	.short	0x0101


	//----- nvinfo : EIATTR_EXIT_INSTR_OFFSETS
	.align		4
        /*b8cc*/ 	.byte	0x04, 0x1c
        /*b8ce*/ 	.short	(.L_39 - .L_38)


	//   ....[0]....
.L_38:
        /*b8d0*/ 	.word	0x00086740


	//   ....[1]....
        /*b8d4*/ 	.word	0x00086760


	//----- nvinfo : EIATTR_REQNTID
	.align		4
.L_39:
        /*b8d8*/ 	.byte	0x04, 0x10
        /*b8da*/ 	.short	(.L_41 - .L_40)
.L_40:
        /*b8dc*/ 	.word	0x00000080
        /*b8e0*/ 	.word	0x00000001
        /*b8e4*/ 	.word	0x00000001


	//----- nvinfo : EIATTR_CBANK_PARAM_SIZE
	.align		4
.L_41:
        /*b8e8*/ 	.byte	0x03, 0x19
        /*b8ea*/ 	.short	0x0050


	//----- nvinfo : EIATTR_PARAM_CBANK
	.align		4
        /*b8ec*/ 	.byte	0x04, 0x0a
        /*b8ee*/ 	.short	(.L_43 - .L_42)
	.align		4
.L_42:
        /*b8f0*/ 	.word	index@(.nv.constant0.matmul_kernel)
        /*b8f4*/ 	.short	0x0210
        /*b8f6*/ 	.short	0x0050


	//----- nvinfo : EIATTR_SW_WAR
	.align		4
.L_43:
        /*b8f8*/ 	.byte	0x04, 0x36
        /*b8fa*/ 	.short	(.L_45 - .L_44)
.L_44:
        /*b8fc*/ 	.word	0x00000008
.L_45:


//--------------------- .nv.callgraph             --------------------------
	.section	.nv.callgraph,"",@"SHT_CUDA_CALLGRAPH"
	.align	4
	.sectionentsize	8
	.align		4
        /*0000*/ 	.word	0x00000000
	.align		4
        /*0004*/ 	.word	0xffffffff
	.align		4
        /*0008*/ 	.word	0x00000000
	.align		4
        /*000c*/ 	.word	0xfffffffe
	.align		4
        /*0010*/ 	.word	0x00000000
	.align		4
        /*0014*/ 	.word	0xfffffffd
	.align		4
        /*0018*/ 	.word	0x00000000
	.align		4
        /*001c*/ 	.word	0xfffffffc


//--------------------- .text.matmul_kernel       --------------------------
	.section	.text.matmul_kernel,"ax",@progbits
	.align	128
        .global         matmul_kernel
        .type           matmul_kernel,@function
        .size           matmul_kernel,(.L_x_3 - matmul_kernel)
        .other          matmul_kernel,@"STO_CUDA_ENTRY STV_DEFAULT"
matmul_kernel:
.text.matmul_kernel:
[----:B------:R-:W1:Y:S08]  /*0000*/  LDC R1, c[0x0][0x28] ;  /* 0x00000a00ff017b82 */ /* 0x000e700000000800 */
[----:B------:R-:W2:Y:S01]  /*0010*/  LDC.64 R234, c[0x0][0x228] ;  /* 0x00008a00ffea7b82 */ /* 0x000ea20000000a00 */
[----:B------:R-:W3:Y:S01]  /*0020*/  S2R R5, SR_CTAID.X ;  /* 0x0000000000057919 */ /* 0x000ee20000002500 */
[----:B------:R-:W-:Y:S01]  /*0030*/  MOV R252, 0x400 ;  /* 0x0000040000fc7802 */ /* 0x000fe20000000f00 */
[----:B-1----:R-:W-:-:S02]  /*0040*/  VIADD R1, R1, 0xffffd4f8 ;  /* 0xffffd4f801017836 */ /* 0x002fc40000000000 */
[----:B--2---:R-:W-:Y:S01]  /*0050*/  VIADD R0, R235, 0x1ff ;  /* 0x000001ffeb007836 */ /* 0x004fe20000000000 */
[----:B------:R-:W-:Y:S02]  /*0060*/  IABS R247, R235 ;  /* 0x000000eb00f77213 */ /* 0x000fe40000000000 */
[----:B------:R-:W-:Y:S02]  /*0070*/  IABS R232, R234 ;  /* 0x000000ea00e87213 */ /* 0x000fe40000000000 */
[----:B------:R-:W-:-:S04]  /*0080*/  SHF.R.S32.HI R3, RZ, 0x1f, R0 ;  /* 0x0000001fff037819 */ /* 0x000fc80000011400 */
[----:B------:R-:W-:Y:S02]  /*0090*/  LEA.HI R3, R3, R0, RZ, 0x9 ;  /* 0x0000000003037211 */ /* 0x000fe400078f48ff */
[----:B---3--:R-:W-:Y:S02]  /*00a0*/  IABS R8, R5 ;  /* 0x0000000500087213 */ /* 0x008fe40000000000 */
[----:B------:R-:W-:-:S04]  /*00b0*/  SHF.R.S32.HI R4, RZ, 0x9, R3 ;  /* 0x00000009ff047819 */ /* 0x000fc80000011403 */
[-C--:B------:R-:W-:Y:S02]  /*00c0*/  IABS R7, R4.reuse ;  /* 0x0000000400077213 */ /* 0x080fe40000000000 */
[----:B------:R-:W-:Y:S02]  /*00d0*/  IABS R10, R4 ;  /* 0x00000004000a7213 */ /* 0x000fe40000000000 */
[----:B------:R-:W1:Y:S08]  /*00e0*/  I2F.RP R0, R7 ;  /* 0x0000000700007306 */ /* 0x000e700000209400 */
[----:B-1----:R-:W1:Y:S02]  /*00f0*/  MUFU.RCP R0, R0 ;  /* 0x0000000000007308 */ /* 0x002e640000001000 */
[----:B-1----:R-:W-:-:S02]  /*0100*/  VIADD R2, R0, 0xffffffe ;  /* 0x0ffffffe00027836 */ /* 0x002fc40000000000 */
[----:B------:R-:W-:-:S04]  /*0110*/  IMAD.MOV R0, RZ, RZ, -R10 ;  /* 0x000000ffff007224 */ /* 0x000fc800078e0a0a */
[----:B------:R1:W2:Y:S02]  /*0120*/  F2I.FTZ.U32.TRUNC.NTZ R3, R2 ;  /* 0x0000000200037305 */ /* 0x0002a4000021f000 */
[----:B-1----:R-:W-:Y:S02]  /*0130*/  IMAD.MOV.U32 R2, RZ, RZ, RZ ;  /* 0x000000ffff027224 */ /* 0x002fe400078e00ff */
[----:B--2---:R-:W-:-:S04]  /*0140*/  IMAD.MOV R6, RZ, RZ, -R3 ;  /* 0x000000ffff067224 */ /* 0x004fc800078e0a03 */
[----:B------:R-:W-:Y:S02]  /*0150*/  IMAD R9, R6, R7, RZ ;  /* 0x0000000706097224 */ /* 0x000fe400078e02ff */
[----:B------:R-:W-:Y:S02]  /*0160*/  IMAD.MOV.U32 R6, RZ, RZ, R8 ;  /* 0x000000ffff067224 */ /* 0x000fe400078e0008 */
[----:B------:R-:W-:-:S06]  /*0170*/  IMAD.HI.U32 R3, R3, R9, R2 ;  /* 0x0000000903037227 */ /* 0x000fcc00078e0002 */
[----:B------:R-:W-:-:S04]  /*0180*/  IMAD.HI.U32 R3, R3, R6, RZ ;  /* 0x0000000603037227 */ /* 0x000fc800078e00ff */
[----:B------:R-:W-:-:S05]  /*0190*/  IMAD R0, R3, R0, R6 ;  /* 0x0000000003007224 */ /* 0x000fca00078e0206 */
[----:B------:R-:W-:-:S13]  /*01a0*/  ISETP.GT.U32.AND P1, PT, R7, R0, PT ;  /* 0x000000000700720c */ /* 0x000fda0003f24070 */
[-C--:B------:R-:W-:Y:S01]  /*01b0*/  @!P1 IADD3 R0, R0, -R7.reuse, RZ ;  /* 0x8000000700009210 */ /* 0x080fe20007ffe0ff */
[----:B------:R-:W-:Y:S01]  /*01c0*/  @!P1 VIADD R3, R3, 0x1 ;  /* 0x0000000103039836 */ /* 0x000fe20000000000 */
[----:B------:R-:W-:Y:S02]  /*01d0*/  ISETP.NE.AND P1, PT, R4, RZ, PT ;  /* 0x000000ff0400720c */ /* 0x000fe40003f25270 */
[----:B------:R-:W-:Y:S02]  /*01e0*/  ISETP.GE.U32.AND P0, PT, R0, R7, PT ;  /* 0x000000070000720c */ /* 0x000fe40003f06070 */
[----:B------:R-:W-:Y:S01]  /*01f0*/  LOP3.LUT R0, R5, R4, RZ, 0x3c, !PT ;  /* 0x0000000405007212 */ /* 0x000fe200078e3cff */
[----:B------:R-:W1:Y:S03]  /*0200*/  S2R R7, SR_CgaCtaId ;  /* 0x0000000000077919 */ /* 0x000e660000008800 */
[----:B------:R-:W-:Y:S01]  /*0210*/  ISETP.GE.AND P2, PT, R0, RZ, PT ;  /* 0x000000ff0000720c */ /* 0x000fe20003f46270 */
[----:B------:R-:W-:-:S06]  /*0220*/  VIADD R0, R234, 0x7f ;  /* 0x0000007fea007836 */ /* 0x000fcc0000000000 */
[----:B------:R-:W-:-:S04]  /*0230*/  @P0 VIADD R3, R3, 0x1 ;  /* 0x0000000103030836 */ /* 0x000fc80000000000 */
[----:B------:R-:W-:Y:S01]  /*0240*/  IMAD.MOV.U32 R10, RZ, RZ, R3 ;  /* 0x000000ffff0a7224 */ /* 0x000fe200078e0003 */
[----:B------:R-:W-:-:S03]  /*0250*/  SHF.R.S32.HI R3, RZ, 0x1f, R0 ;  /* 0x0000001fff037819 */ /* 0x000fc60000011400 */
[----:B------:R-:W-:Y:S01]  /*0260*/  @!P2 IMAD.MOV R10, RZ, RZ, -R10 ;  /* 0x000000ffff0aa224 */ /* 0x000fe200078e0a0a */
[----:B------:R-:W-:Y:S02]  /*0270*/  LEA.HI R3, R3, R0, RZ, 0x7 ;  /* 0x0000000003037211 */ /* 0x000fe400078f38ff */
[----:B------:R-:W-:-:S04]  /*0280*/  @!P1 LOP3.LUT R10, RZ, R4, RZ, 0x33, !PT ;  /* 0x00000004ff0a9212 */ /* 0x000fc800078e33ff */
[----:B------:R-:W-:Y:S01]  /*0290*/  LEA.HI.SX32 R3, R3, -R10, 0x19 ;  /* 0x8000000a03037211 */ /* 0x000fe200078fcaff */
[----:B------:R-:W-:-:S03]  /*02a0*/  IMAD.MOV R6, RZ, RZ, -R10 ;  /* 0x000000ffff067224 */ /* 0x000fc600078e0a0a */
[----:B------:R-:W-:Y:S01]  /*02b0*/  VIMNMX R8, R3, 0x1, PT ;  /* 0x0000000103087848 */ /* 0x000fe20003fe0100 */
[----:B------:R-:W-:Y:S02]  /*02c0*/  IMAD R11, R4, R6, R5 ;  /* 0x00000006040b7224 */ /* 0x000fe400078e0205 */
[----:B------:R-:W2:Y:S01]  /*02d0*/  I2F.RP R6, R247 ;  /* 0x000000f700067306 */ /* 0x000ea20000209400 */
[-C--:B------:R-:W-:Y:S02]  /*02e0*/  IABS R9, R8.reuse ;  /* 0x0000000800097213 */ /* 0x080fe40000000000 */
[----:B------:R-:W-:Y:S02]  /*02f0*/  IABS R4, R8 ;  /* 0x0000000800047213 */ /* 0x000fe40000000000 */
[----:B-1----:R-:W-:-:S03]  /*0300*/  LEA R252, R7, R252, 0x18 ;  /* 0x000000fc07fc7211 */ /* 0x002fc600078ec0ff */
[----:B------:R-:W1:Y:S02]  /*0310*/  I2F.RP R0, R9 ;  /* 0x0000000900007306 */ /* 0x000e640000209400 */
[----:B------:R-:W-:Y:S06]  /*0320*/  STL [R1+0x2930], R252 ;  /* 0x002930fc01007387 */ /* 0x000fec0000100800 */
[----:B--2---:R-:W-:Y:S08]  /*0330*/  MUFU.RCP R6, R6 ;  /* 0x0000000600067308 */ /* 0x004ff00000001000 */
[----:B-1----:R-:W1:Y:S02]  /*0340*/  MUFU.RCP R0, R0 ;  /* 0x0000000000007308 */ /* 0x002e640000001000 */
[----:B-1----:R-:W-:Y:S01]  /*0350*/  VIADD R2, R0, 0xffffffe ;  /* 0x0ffffffe00027836 */ /* 0x002fe20000000000 */
[----:B------:R-:W-:-:S05]  /*0360*/  IABS R0, R11 ;  /* 0x0000000b00007213 */ /* 0x000fca0000000000 */
[----:B------:R1:W2:Y:S02]  /*0370*/  F2I.FTZ.U32.TRUNC.NTZ R3, R2 ;  /* 0x0000000200037305 */ /* 0x0002a4000021f000 */
[----:B-1----:R-:W-:Y:S01]  /*0380*/  IMAD.MOV.U32 R2, RZ, RZ, RZ ;  /* 0x000000ffff027224 */ /* 0x002fe200078e00ff */
[----:B--2---:R-:W-:-:S05]  /*0390*/  IADD3 R12, RZ, -R3, RZ ;  /* 0x80000003ff0c7210 */ /* 0x004fca0007ffe0ff */
[----:B------:R-:W-:-:S04]  /*03a0*/  IMAD R5, R12, R9, RZ ;  /* 0x000000090c057224 */ /* 0x000fc800078e02ff */
[----:B------:R-:W-:Y:S02]  /*03b0*/  IMAD.HI.U32 R2, R3, R5, R2 ;  /* 0x0000000503027227 */ /* 0x000fe400078e0002 */
[----:B------:R-:W1:Y:S02]  /*03c0*/  I2F.RP R3, R232 ;  /* 0x000000e800037306 */ /* 0x000e640000209400 */
[----:B------:R-:W-:Y:S02]  /*03d0*/  IMAD.MOV.U32 R5, RZ, RZ, R0 ;  /* 0x000000ffff057224 */ /* 0x000fe400078e0000 */
[----:B------:R-:W-:Y:S02]  /*03e0*/  IMAD.MOV R0, RZ, RZ, -R4 ;  /* 0x000000ffff007224 */ /* 0x000fe400078e0a04 */
[----:B------:R-:W-:-:S04]  /*03f0*/  IMAD.HI.U32 R2, R2, R5, RZ ;  /* 0x0000000502027227 */ /* 0x000fc800078e00ff */
[----:B------:R-:W-:Y:S02]  /*0400*/  IMAD R0, R2, R0, R5 ;  /* 0x0000000002007224 */ /* 0x000fe400078e0205 */
[----:B------:R-:W-:-:S03]  /*0410*/  VIADD R4, R6, 0xffffffe ;  /* 0x0ffffffe06047836 */ /* 0x000fc60000000000 */
[----:B------:R-:W-:Y:S01]  /*0420*/  ISETP.GT.U32.AND P1, PT, R9, R0, PT ;  /* 0x000000000900720c */ /* 0x000fe20003f24070 */
[----:B-1----:R-:W-:Y:S08]  /*0430*/  MUFU.RCP R3, R3 ;  /* 0x0000000300037308 */ /* 0x002ff00000001000 */
[----:B------:R-:W1:Y:S04]  /*0440*/  F2I.FTZ.U32.TRUNC.NTZ R5, R4 ;  /* 0x0000000400057305 */ /* 0x000e68000021f000 */
[----:B------:R-:W-:-:S02]  /*0450*/  @!P1 IMAD.IADD R0, R0, 0x1, -R9 ;  /* 0x0000000100009824 */ /* 0x000fc400078e0a09 */
[----:B------:R-:W-:Y:S01]  /*0460*/  @!P1 VIADD R2, R2, 0x1 ;  /* 0x0000000102029836 */ /* 0x000fe20000000000 */
[----:B------:R-:W-:Y:S02]  /*0470*/  ISETP.NE.AND P1, PT, R8, RZ, PT ;  /* 0x000000ff0800720c */ /* 0x000fe40003f25270 */
[----:B------:R-:W-:Y:S02]  /*0480*/  ISETP.GE.U32.AND P0, PT, R0, R9, PT ;  /* 0x000000090000720c */ /* 0x000fe40003f06070 */
[----:B------:R-:W-:-:S04]  /*0490*/  LOP3.LUT R0, R11, R8, RZ, 0x3c, !PT ;  /* 0x000000080b007212 */ /* 0x000fc800078e3cff */
[----:B------:R-:W-:Y:S01]  /*04a0*/  ISETP.GE.AND P2, PT, R0, RZ, PT ;  /* 0x000000ff0000720c */ /* 0x000fe20003f46270 */
[----:B-1----:R-:W-:Y:S01]  /*04b0*/  IMAD.MOV R4, RZ, RZ, -R5 ;  /* 0x000000ffff047224 */ /* 0x002fe200078e0a05 */
[----:B------:R-:W-:-:S03]  /*04c0*/  IADD3 R0, R3, 0xffffffe, RZ ;  /* 0x0ffffffe03007810 */ /* 0x000fc60007ffe0ff */
[----:B------:R-:W-:Y:S01]  /*04d0*/  IMAD R245, R4, R247, RZ ;  /* 0x000000f704f57224 */ /* 0x000fe200078e02ff */
[----:B------:R-:W1:Y:S01]  /*04e0*/  F2I.FTZ.U32.TRUNC.NTZ R3, R0 ;  /* 0x0000000000037305 */ /* 0x000e62000021f000 */
[----:B------:R-:W-:Y:S02]  /*04f0*/  @P0 VIADD R2, R2, 0x1 ;  /* 0x0000000102020836 */ /* 0x000fe40000000000 */
[----:B------:R-:W-:-:S04]  /*0500*/  IMAD.MOV.U32 R4, RZ, RZ, RZ ;  /* 0x000000ffff047224 */ /* 0x000fc800078e00ff */
[----:B------:R-:W-:Y:S01]  /*0510*/  @!P2 IMAD.MOV R2, RZ, RZ, -R2 ;  /* 0x000000ffff02a224 */ /* 0x000fe200078e0a02 */
[----:B------:R-:W-:Y:S01]  /*0520*/  @!P1 LOP3.LUT R2, RZ, R8, RZ, 0x33, !PT ;  /* 0x00000008ff029212 */ /* 0x000fe200078e33ff */
[----:B------:R-:W-:-:S04]  /*0530*/  IMAD.HI.U32 R245, R5, R245, R4 ;  /* 0x000000f505f57227 */ /* 0x000fc800078e0004 */
[----:B------:R-:W-:Y:S02]  /*0540*/  IMAD.SHL.U32 R6, R2, 0x200, RZ ;  /* 0x0000020002067824 */ /* 0x000fe400078e00ff */
[----:B------:R-:W-:Y:S02]  /*0550*/  IMAD.MOV R227, RZ, RZ, -R2 ;  /* 0x000000ffffe37224 */ /* 0x000fe400078e0a02 */
[C---:B------:R-:W-:Y:S01]  /*0560*/  VIADD R14, R6.reuse, 0x1 ;  /* 0x00000001060e7836 */ /* 0x040fe20000000000 */
[----:B------:R-:W-:Y:S01]  /*0570*/  IABS R4, R6 ;  /* 0x0000000600047213 */ /* 0x000fe20000000000 */
[----:B-1----:R-:W-:Y:S01]  /*0580*/  IMAD.MOV R229, RZ, RZ, -R3 ;  /* 0x000000ffffe57224 */ /* 0x002fe200078e0a03 */
[----:B------:R-:W-:Y:S01]  /*0590*/  IADD3 R13, R6, 0x2, RZ ;  /* 0x00000002060d7810 */ /* 0x000fe20007ffe0ff */
[----:B------:R-:W-:Y:S01]  /*05a0*/  IMAD R227, R8, R227, R11 ;  /* 0x000000e308e37224 */ /* 0x000fe200078e020b */
[----:B------:R-:W-:Y:S01]  /*05b0*/  IABS R8, R14 ;  /* 0x0000000e00087213 */ /* 0x000fe20000000000 */
[----:B------:R-:W-:Y:S01]  /*05c0*/  IMAD.HI.U32 R0, R245, R4, RZ ;  /* 0x00000004f5007227 */ /* 0x000fe200078e00ff */
[----:B------:R-:W-:-:S03]  /*05d0*/  IABS R250, R13 ;  /* 0x0000000d00fa7213 */ /* 0x000fc60000000000 */
[----:B------:R-:W-:Y:S02]  /*05e0*/  IMAD.MOV R7, RZ, RZ, -R0 ;  /* 0x000000ffff077224 */ /* 0x000fe400078e0a00 */
[----:B------:R-:W-:Y:S02]  /*05f0*/  IMAD.MOV.U32 R2, RZ, RZ, RZ ;  /* 0x000000ffff027224 */ /* 0x000fe400078e00ff */
[----:B------:R-:W-:Y:S02]  /*0600*/  IMAD R229, R229, R232, RZ ;  /* 0x000000e8e5e57224 */ /* 0x000fe400078e02ff */
[----:B------:R-:W-:-:S04]  /*0610*/  IMAD.HI.U32 R0, R245, R250, RZ ;  /* 0x000000faf5007227 */ /* 0x000fc800078e00ff */
[C---:B------:R-:W-:Y:S02]  /*0620*/  VIADD R9, R6.reuse, 0x3 ;  /* 0x0000000306097836 */ /* 0x040fe40000000000 */
[C---:B------:R-:W-:Y:S02]  /*0630*/  VIADD R5, R6.reuse, 0x4 ;  /* 0x0000000406057836 */ /* 0x040fe40000000000 */
[----:B------:R-:W-:Y:S01]  /*0640*/  IMAD.HI.U32 R229, R3, R229, R2 ;  /* 0x000000e503e57227 */ /* 0x000fe200078e0002 */
[----:B------:R-:W-:Y:S02]  /*0650*/  IADD3 R3, R6, 0x5, RZ ;  /* 0x0000000506037810 */ /* 0x000fe40007ffe0ff */
[----:B------:R-:W-:Y:S01]  /*0660*/  IABS R248, R5 ;  /* 0x0000000500f87213 */ /* 0x000fe20000000000 */
[----:B------:R-:W-:Y:S01]  /*0670*/  IMAD.MOV R0, RZ, RZ, -R0 ;  /* 0x000000ffff007224 */ /* 0x000fe200078e0a00 */
[----:B------:R-:W-:Y:S01]  /*0680*/  IABS R246, R3 ;  /* 0x0000000300f67213 */ /* 0x000fe20000000000 */
[----:B------:R-:W-:-:S04]  /*0690*/  IMAD.HI.U32 R2, R245, R8, RZ ;  /* 0x00000008f5027227 */ /* 0x000fc800078e00ff */
[C---:B------:R-:W-:Y:S01]  /*06a0*/  IMAD R7, R247.reuse, R7, R4 ;  /* 0x00000007f7077224 */ /* 0x040fe200078e0204 */
[----:B------:R-:W-:Y:S01]  /*06b0*/  IABS R4, R9 ;  /* 0x0000000900047213 */ /* 0x000fe20000000000 */
[----:B------:R-:W-:Y:S02]  /*06c0*/  IMAD R250, R247, R0, R250 ;  /* 0x00000000f7fa7224 */ /* 0x000fe400078e02fa */
[----:B------:R-:W-:Y:S01]  /*06d0*/  IMAD.MOV R2, RZ, RZ, -R2 ;  /* 0x000000ffff027224 */ /* 0x000fe200078e0a02 */
[----:B------:R-:W-:Y:S01]  /*06e0*/  STL [R1+0x2a84], R7 ;  /* 0x002a840701007387 */ /* 0x000fe20000100800 */
[C---:B------:R-:W-:Y:S02]  /*06f0*/  VIADD R5, R6.reuse, 0x6 ;  /* 0x0000000606057836 */ /* 0x040fe40000000000 */
[----:B------:R-:W-:Y:S01]  /*0700*/  VIADD R3, R6, 0x7 ;  /* 0x0000000706037836 */ /* 0x000fe20000000000 */
[----:B------:R-:W-:Y:S01]  /*0710*/  STL [R1+0x2a8c], R250 ;  /* 0x002a8cfa01007387 */ /* 0x000fe20000100800 */
[----:B------:R-:W-:-:S03]  /*0720*/  IMAD.HI.U32 R0, R245, R4, RZ ;  /* 0x00000004f5007227 */ /* 0x000fc600078e00ff */
[----:B------:R1:W-:Y:S01]  /*0730*/  STL [R1+0x44c], R5 ;  /* 0x00044c0501007387 */ /* 0x0003e20000100800 */
[----:B------:R-:W-:Y:S01]  /*0740*/  IMAD R251, R247, R2, R8 ;  /* 0x00000002f7fb7224 */ /* 0x000fe200078e0208 */
[----:B------:R-:W-:Y:S01]  /*0750*/  IABS R8, R5 ;  /* 0x0000000500087213 */ /* 0x000fe20000000000 */
[C---:B------:R-:W-:Y:S01]  /*0760*/  IMAD.HI.U32 R2, R245.reuse, R248, RZ ;  /* 0x000000f8f5027227 */ /* 0x040fe200078e00ff */
[----:B------:R2:W-:Y:S03]  /*0770*/  STL [R1+0x448], R3 ;  /* 0x0004480301007387 */ /* 0x0005e60000100800 */
[----:B------:R-:W-:Y:S02]  /*0780*/  IMAD.MOV R249, RZ, RZ, -R0 ;  /* 0x000000fffff97224 */ /* 0x000fe400078e0a00 */
[----:B------:R-:W-:Y:S01]  /*0790*/  IMAD.MOV R2, RZ, RZ, -R2 ;  /* 0x000000ffff027224 */ /* 0x000fe200078e0a02 */
[----:B-1----:R-:W-:Y:S01]  /*07a0*/  IADD3 R5, R6, 0x9, RZ ;  /* 0x0000000906057810 */ /* 0x002fe20007ffe0ff */
[----:B------:R-:W-:Y:S01]  /*07b0*/  IMAD.HI.U32 R0, R245, R246, RZ ;  /* 0x000000f6f5007227 */ /* 0x000fe200078e00ff */
[----:B--2---:R-:W-:-:S03]  /*07c0*/  IABS R3, R3 ;  /* 0x0000000300037213 */ /* 0x004fc60000000000 */
[C---:B------:R-:W-:Y:S02]  /*07d0*/  IMAD R249, R247.reuse, R249, R4 ;  /* 0x000000f9f7f97224 */ /* 0x040fe400078e0204 */
[----:B------:R-:W-:Y:S02]  /*07e0*/  IMAD R248, R247, R2, R248 ;  /* 0x00000002f7f87224 */ /* 0x000fe400078e02f8 */
[----:B------:R-:W-:Y:S02]  /*07f0*/  IMAD.MOV.U32 R4, RZ, RZ, R3 ;  /* 0x000000ffff047224 */ /* 0x000fe400078e0003 */
[----:B------:R-:W-:-:S04]  /*0800*/  IMAD.HI.U32 R2, R245, R8, RZ ;  /* 0x00000008f5027227 */ /* 0x000fc800078e00ff */
[----:B------:R-:W-:Y:S02]  /*0810*/  IMAD.MOV R3, RZ, RZ, -R0 ;  /* 0x000000ffff037224 */ /* 0x000fe400078e0a00 */
[----:B------:R-:W-:Y:S02]  /*0820*/  VIADD R7, R6, 0x8 ;  /* 0x0000000806077836 */ /* 0x000fe40000000000 */
[----:B------:R-:W-:-:S03]  /*0830*/  IMAD.HI.U32 R0, R245, R4, RZ ;  /* 0x00000004f5007227 */ /* 0x000fc600078e00ff */
[----:B------:R-:W-:Y:S01]  /*0840*/  STL [R1+0x444], R7 ;  /* 0x0004440701007387 */ /* 0x000fe20000100800 */
[----:B------:R-:W-:Y:S02]  /*0850*/  IMAD.MOV R2, RZ, RZ, -R2 ;  /* 0x000000ffff027224 */ /* 0x000fe400078e0a02 */
[C---:B------:R-:W-:Y:S01]  /*0860*/  IMAD R246, R247.reuse, R3, R246 ;  /* 0x00000003f7f67224 */ /* 0x040fe200078e02f6 */
[----:B------:R-:W-:Y:S01]  /*0870*/  IABS R3, R7 ;  /* 0x0000000700037213 */ /* 0x000fe20000000000 */
[----:B------:R-:W-:Y:S01]  /*0880*/  IMAD.MOV R0, RZ, RZ, -R0 ;  /* 0x000000ffff007224 */ /* 0x000fe200078e0a00 */
[----:B------:R1:W-:Y:S01]  /*0890*/  STL [R1+0x440], R5 ;  /* 0x0004400501007387 */ /* 0x0003e20000100800 */
[----:B------:R-:W-:Y:S01]  /*08a0*/  IMAD.IADD R227, R10, 0x1, R227 ;  /* 0x000000010ae37824 */ /* 0x000fe200078e02e3 */
[----:B------:R-:W-:Y:S01]  /*08b0*/  IABS R10, R5 ;  /* 0x00000005000a7213 */ /* 0x000fe20000000000 */
[C---:B------:R-:W-:Y:S02]  /*08c0*/  IMAD R2, R247.reuse, R2, R8 ;  /* 0x00000002f7027224 */ /* 0x040fe400078e0208 */
[----:B------:R-:W-:-:S02]  /*08d0*/  IMAD R0, R247, R0, R4 ;  /* 0x00000000f7007224 */ /* 0x000fc400078e0204 */
[----:B------:R-:W-:Y:S01]  /*08e0*/  IMAD.MOV.U32 R8, RZ, RZ, R3 ;  /* 0x000000ffff087224 */ /* 0x000fe200078e0003 */
[----:B------:R2:W-:Y:S01]  /*08f0*/  STL [R1+0x418], R2 ;  /* 0x0004180201007387 */ /* 0x0005e20000100800 */
[C---:B------:R-:W-:Y:S02]  /*0900*/  VIADD R3, R6.reuse, 0xb ;  /* 0x0000000b06037836 */ /* 0x040fe40000000000 */
[C---:B-1----:R-:W-:Y:S02]  /*0910*/  VIADD R5, R6.reuse, 0xa ;  /* 0x0000000a06057836 */ /* 0x042fe40000000000 */
[----:B------:R-:W-:Y:S01]  /*0920*/  VIADD R9, R6, 0xd ;  /* 0x0000000d06097836 */ /* 0x000fe20000000000 */
[----:B------:R-:W-:Y:S02]  /*0930*/  IABS R12, R3 ;  /* 0x00000003000c7213 */ /* 0x000fe40000000000 */
[----:B------:R1:W-:Y:S01]  /*0940*/  STL [R1+0x43c], R5 ;  /* 0x00043c0501007387 */ /* 0x0003e20000100800 */
[----:B------:R-:W-:Y:S01]  /*0950*/  IABS R4, R5 ;  /* 0x0000000500047213 */ /* 0x000fe20000000000 */
[----:B--2---:R-:W-:-:S02]  /*0960*/  IMAD.HI.U32 R2, R245, R10, RZ ;  /* 0x0000000af5027227 */ /* 0x004fc400078e00ff */
[----:B------:R2:W-:Y:S03]  /*0970*/  STL [R1+0x414], R0 ;  /* 0x0004140001007387 */ /* 0x0005e60000100800 */
[----:B------:R-:W-:Y:S01]  /*0980*/  IADD3 R2, -R2, RZ, RZ ;  /* 0x000000ff02027210 */ /* 0x000fe20007ffe1ff */
[----:B------:R3:W-:Y:S01]  /*0990*/  STL [R1+0x438], R3 ;  /* 0x0004380301007387 */ /* 0x0007e20000100800 */
[----:B-1----:R-:W-:Y:S02]  /*09a0*/  VIADD R5, R6, 0xc ;  /* 0x0000000c06057836 */ /* 0x002fe40000000000 */
[----:B--2---:R-:W-:-:S03]  /*09b0*/  IMAD.HI.U32 R0, R245, R8, RZ ;  /* 0x00000008f5007227 */ /* 0x004fc600078e00ff */
[----:B------:R1:W-:Y:S01]  /*09c0*/  STL [R1+0x1eb4], R5 ;  /* 0x001eb40501007387 */ /* 0x0003e20000100800 */
[----:B---3--:R-:W-:Y:S02]  /*09d0*/  IMAD.MOV R3, RZ, RZ, -R0 ;  /* 0x000000ffff037224 */ /* 0x008fe400078e0a00 */
[----:B------:R-:W-:-:S04]  /*09e0*/  IMAD.HI.U32 R0, R245, R4, RZ ;  /* 0x00000004f5007227 */ /* 0x000fc800078e00ff */
[C---:B------:R-:W-:Y:S01]  /*09f0*/  IMAD R7, R247.reuse, R3, R8 ;  /* 0x00000003f7077224 */ /* 0x040fe200078e0208 */
[----:B-1----:R-:W-:Y:S01]  /*0a00*/  IABS R5, R5 ;  /* 0x0000000500057213 */ /* 0x002fe20000000000 */
[----:B------:R-:W-:Y:S02]  /*0a10*/  IMAD R3, R247, R2, R10 ;  /* 0x00000002f7037224 */ /* 0x000fe400078e020a */
[----:B------:R-:W-:Y:S01]  /*0a20*/  IMAD.HI.U32 R2, R245, R12, RZ ;  /* 0x0000000cf5027227 */ /* 0x000fe200078e00ff */
[----:B------:R1:W-:Y:S03]  /*0a30*/  STL [R1+0x410], R7 ;  /* 0x0004100701007387 */ /* 0x0003e60000100800 */
[----:B------:R-:W-:Y:S01]  /*0a40*/  IMAD.MOV.U32 R8, RZ, RZ, R5 ;  /* 0x000000ffff087224 */ /* 0x000fe200078e0005 */
[----:B------:R2:W-:Y:S01]  /*0a50*/  STL [R1+0x40c], R3 ;  /* 0x00040c0301007387 */ /* 0x0005e20000100800 */
[----:B------:R-:W-:-:S02]  /*0a60*/  VIADD R5, R6, 0xf ;  /* 0x0000000f06057836 */ /* 0x000fc40000000000 */
[----:B------:R-:W-:Y:S01]  /*0a70*/  IMAD.MOV R2, RZ, RZ, -R2 ;  /* 0x000000ffff027224 */ /* 0x000fe200078e0a02 */
[----:B------:R-:W-:Y:S01]  /*0a80*/  STL [R1+0x1ebc], R9 ;  /* 0x001ebc0901007387 */ /* 0x000fe20000100800 */
[C---:B-1----:R-:W-:Y:S02]  /*0a90*/  VIADD R7, R6.reuse, 0xe ;  /* 0x0000000e06077836 */ /* 0x042fe40000000000 */
[----:B------:R-:W-:Y:S02]  /*0aa0*/  IMAD R216, R247, R2, R12 ;  /* 0x00000002f7d87224 */ /* 0x000fe400078e020c */
[----:B--2---:R-:W-:Y:S01]  /*0ab0*/  IMAD.MOV R3, RZ, RZ, -R0 ;  /* 0x000000ffff037224 */ /* 0x004fe200078e0a00 */
[----:B------:R-:W-:Y:S01]  /*0ac0*/  IABS R10, R7 ;  /* 0x00000007000a7213 */ /* 0x000fe20000000000 */
[----:B------:R-:W-:Y:S01]  /*0ad0*/  IMAD.HI.U32 R0, R245, R8, RZ ;  /* 0x00000008f5007227 */ /* 0x000fe200078e00ff */
[----:B------:R-:W-:Y:S03]  /*0ae0*/  STL [R1+0x1eb8], R7 ;  /* 0x001eb80701007387 */ /* 0x000fe60000100800 */
[----:B------:R-:W-:Y:S01]  /*0af0*/  IMAD.MOV R0, RZ, RZ, -R0 ;  /* 0x000000ffff007224 */ /* 0x000fe200078e0a00 */
[----:B------:R1:W-:Y:S01]  /*0b00*/  STL [R1+0x1ec0], R5 ;  /* 0x001ec00501007387 */ /* 0x0003e20000100800 */
[C---:B------:R-:W-:Y:S01]  /*0b10*/  IMAD R209, R247.reuse, R3, R4 ;  /* 0x00000003f7d17224 */ /* 0x040fe200078e0204 */
[----:B------:R-:W-:Y:S01]  /*0b20*/  IABS R4, R9 ;  /* 0x0000000900047213 */ /* 0x000fe20000000000 */
[----:B------:R-:W-:Y:S01]  /*0b30*/  IMAD R0, R247, R0, R8 ;  /* 0x00000000f7007224 */ /* 0x000fe200078e0208 */
[----:B------:R-:W-:Y:S01]  /*0b40*/  IADD3 R3, R6, 0x10, RZ ;  /* 0x0000001006037810 */ /* 0x000fe20007ffe0ff */
[----:B------:R-:W-:Y:S01]  /*0b50*/  IMAD.HI.U32 R2, R245, R10, RZ ;  /* 0x0000000af5027227 */ /* 0x000fe200078e00ff */
[----:B------:R-:W-:-:S02]  /*0b60*/  IABS R8, R5 ;  /* 0x0000000500087213 */ /* 0x000fc40000000000 */
[----:B------:R2:W-:Y:S01]  /*0b70*/  STL [R1+0x400], R0 ;  /* 0x0004000001007387 */ /* 0x0005e20000100800 */
[----:B------:R-:W-:Y:S01]  /*0b80*/  IABS R12, R3 ;  /* 0x00000003000c7213 */ /* 0x000fe20000000000 */
[C---:B-1----:R-:W-:Y:S02]  /*0b90*/  VIADD R5, R6.reuse, 0x11 ;  /* 0x0000001106057836 */ /* 0x042fe40000000000 */
[----:B------:R1:W-:Y:S01]  /*0ba0*/  STL [R1+0x1ec4], R3 ;  /* 0x001ec40301007387 */ /* 0x0003e20000100800 */
[----:B------:R-:W-:Y:S02]  /*0bb0*/  IMAD.MOV R2, RZ, RZ, -R2 ;  /* 0x000000ffff027224 */ /* 0x000fe400078e0a02 */
[----:B------:R-:W-:Y:S01]  /*0bc0*/  VIADD R9, R6, 0x12 ;  /* 0x0000001206097836 */ /* 0x000fe20000000000 */
[----:B------:R3:W-:Y:S01]  /*0bd0*/  STL [R1+0x1ecc], R5 ;  /* 0x001ecc0501007387 */ /* 0x0007e20000100800 */
[----:B--2---:R-:W-:-:S04]  /*0be0*/  IMAD.HI.U32 R0, R245, R4, RZ ;  /* 0x00000004f5007227 */ /* 0x004fc800078e00ff */
[----:B-1----:R-:W-:Y:S02]  /*0bf0*/  IMAD.MOV R3, RZ, RZ, -R0 ;  /* 0x000000ffff037224 */ /* 0x002fe400078e0a00 */
[----:B------:R-:W-:Y:S01]  /*0c00*/  IMAD.HI.U32 R0, R245, R8, RZ ;  /* 0x00000008f5007227 */ /* 0x000fe200078e00ff */
[----:B---3--:R-:W-:-:S03]  /*0c10*/  IABS R5, R5 ;  /* 0x0000000500057213 */ /* 0x008fc60000000000 */
[C---:B------:R-:W-:Y:S02]  /*0c20*/  IMAD R7, R247.reuse, R3, R4 ;  /* 0x00000003f7077224 */ /* 0x040fe400078e0204 */
[----:B------:R-:W-:Y:S02]  /*0c30*/  IMAD R3, R247, R2, R10 ;  /* 0x00000002f7037224 */ /* 0x000fe400078e020a */
[----:B------:R-:W-:Y:S01]  /*0c40*/  IMAD.MOV.U32 R4, RZ, RZ, R5 ;  /* 0x000000ffff047224 */ /* 0x000fe200078e0005 */
[----:B------:R1:W-:Y:S01]  /*0c50*/  STL [R1+0x3fc], R7 ;  /* 0x0003fc0701007387 */ /* 0x0003e20000100800 */
[----:B------:R-:W-:-:S03]  /*0c60*/  IMAD.HI.U32 R2, R245, R12, RZ ;  /* 0x0000000cf5027227 */ /* 0x000fc600078e00ff */
[----:B------:R2:W-:Y:S01]  /*0c70*/  STL [R1+0x3f8], R3 ;  /* 0x0003f80301007387 */ /* 0x0005e20000100800 */
[----:B------:R-:W-:Y:S01]  /*0c80*/  VIADD R5, R6, 0x14 ;  /* 0x0000001406057836 */ /* 0x000fe20000000000 */
[----:B------:R-:W-:Y:S02]  /*0c90*/  IADD3 R2, -R2, RZ, RZ ;  /* 0x000000ff02027210 */ /* 0x000fe40007ffe1ff */
[----:B------:R-:W-:Y:S01]  /*0ca0*/  STL [R1+0x1ec8], R9 ;  /* 0x001ec80901007387 */ /* 0x000fe20000100800 */
[----:B-1----:R-:W-:Y:S02]  /*0cb0*/  VIADD R7, R6, 0x13 ;  /* 0x0000001306077836 */ /* 0x002fe40000000000 */
[----:B------:R-:W-:Y:S02]  /*0cc0*/  IMAD R205, R247, R2, R12 ;  /* 0x00000002f7cd7224 */ /* 0x000fe400078e020c */
[----:B--2---:R-:W-:Y:S01]  /*0cd0*/  IMAD.MOV R3, RZ, RZ, -R0 ;  /* 0x000000ffff037224 */ /* 0x004fe200078e0a00 */
[----:B------:R-:W-:Y:S01]  /*0ce0*/  STL [R1+0x1ed0], R7 ;  /* 0x001ed00701007387 */ /* 0x000fe20000100800 */
[----:B------:R-:W-:Y:S01]  /*0cf0*/  IMAD.HI.U32 R0, R245, R4, RZ ;  /* 0x00000004f5007227 */ /* 0x000fe200078e00ff */
[----:B------:R-:W-:-:S03]  /*0d00*/  IABS R10, R7 ;  /* 0x00000007000a7213 */ /* 0x000fc60000000000 */
[----:B------:R-:W-:Y:S01]  /*0d10*/  IMAD R3, R247, R3, R8 ;  /* 0x00000003f7037224 */ /* 0x000fe200078e0208 */
[----:B------:R-:W-:Y:S01]  /*0d20*/  IABS R8, R9 ;  /* 0x0000000900087213 */ /* 0x000fe20000000000 */
[----:B------:R-:W-:Y:S02]  /*0d30*/  IMAD.MOV R0, RZ, RZ, -R0 ;  /* 0x000000ffff007224 */ /* 0x000fe400078e0a00 */
[----:B------:R-:W-:Y:S01]  /*0d40*/  IMAD.HI.U32 R2, R245, R10, RZ ;  /* 0x0000000af5027227 */ /* 0x000fe200078e00ff */
[----:B------:R1:W-:Y:S03]  /*0d50*/  STL [R1+0x3f4], R3 ;  /* 0x0003f40301007387 */ /* 0x0003e60000100800 */
[----:B------:R-:W-:Y:S01]  /*0d60*/  IMAD R206, R247, R0, R4 ;  /* 0x00000000f7ce7224 */ /* 0x000fe200078e0204 */
[----:B------:R2:W-:Y:S01]  /*0d70*/  STL [R1+0x1ed4], R5 ;  /* 0x001ed40501007387 */ /* 0x0005e20000100800 */
[----:B------:R-:W-:Y:S01]  /*0d80*/  IABS R4, R5 ;  /* 0x0000000500047213 */ /* 0x000fe20000000000 */
[----:B------:R-:W-:-:S04]  /*0d90*/  IMAD.HI.U32 R0, R245, R8, RZ ;  /* 0x00000008f5007227 */ /* 0x000fc800078e00ff */
[C---:B-1----:R-:W-:Y:S02]  /*0da0*/  VIADD R3, R6.reuse, 0x15 ;  /* 0x0000001506037836 */ /* 0x042fe40000000000 */
[----:B------:R-:W-:Y:S02]  /*0db0*/  IMAD.MOV R2, RZ, RZ, -R2 ;  /* 0x000000ffff027224 */ /* 0x000fe400078e0a02 */
[C---:B--2---:R-:W-:Y:S01]  /*0dc0*/  VIADD R5, R6.reuse, 0x16 ;  /* 0x0000001606057836 */ /* 0x044fe20000000000 */
[----:B------:R1:W-:Y:S01]  /*0dd0*/  STL [R1+0x1edc], R3 ;  /* 0x001edc0301007387 */ /* 0x0003e20000100800 */
[----:B------:R-:W-:Y:S01]  /*0de0*/  IABS R12, R3 ;  /* 0x00000003000c7213 */ /* 0x000fe20000000000 */
[----:B------:R-:W-:Y:S02]  /*0df0*/  VIADD R9, R6, 0x17 ;  /* 0x0000001706097836 */ /* 0x000fe40000000000 */
[----:B------:R2:W-:Y:S01]  /*0e00*/  STL [R1+0x1ed8], R5 ;  /* 0x001ed80501007387 */ /* 0x0005e20000100800 */
[----:B------:R-:W-:-:S02]  /*0e10*/  IMAD R221, R247, R2, R10 ;  /* 0x00000002f7dd7224 */ /* 0x000fc400078e020a */
[----:B------:R-:W-:Y:S01]  /*0e20*/  VIADD R7, R6, 0x18 ;  /* 0x0000001806077836 */ /* 0x000fe20000000000 */
[----:B------:R-:W-:Y:S01]  /*0e30*/  STL [R1+0x1ee0], R9 ;  /* 0x001ee00901007387 */ /* 0x000fe20000100800 */
[----:B------:R-:W-:-:S03]  /*0e40*/  IMAD.HI.U32 R2, R245, R12, RZ ;  /* 0x0000000cf5027227 */ /* 0x000fc600078e00ff */
[----:B------:R-:W-:Y:S01]  /*0e50*/  IABS R10, R7 ;  /* 0x00000007000a7213 */ /* 0x000fe20000000000 */
[----:B-1----:R-:W-:Y:S01]  /*0e60*/  IMAD.MOV R3, RZ, RZ, -R0 ;  /* 0x000000ffff037224 */ /* 0x002fe200078e0a00 */
[----:B--2---:R-:W-:Y:S01]  /*0e70*/  IABS R5, R5 ;  /* 0x0000000500057213 */ /* 0x004fe20000000000 */
[----:B------:R-:W-:Y:S01]  /*0e80*/  IMAD.HI.U32 R0, R245, R4, RZ ;  /* 0x00000004f5007227 */ /* 0x000fe200078e00ff */
[----:B------:R-:W-:Y:S03]  /*0e90*/  STL [R1+0x1ee4], R7 ;  /* 0x001ee40701007387 */ /* 0x000fe60000100800 */
[----:B------:R-:W-:Y:S01]  /*0ea0*/  IMAD R207, R247, R3, R8 ;  /* 0x00000003f7cf7224 */ /* 0x000fe200078e0208 */
[----:B------:R-:W-:Y:S01]  /*0eb0*/  IADD3 R3, -R0, RZ, RZ ;  /* 0x000000ff00037210 */ /* 0x000fe20007ffe1ff */
[----:B------:R-:W-:Y:S02]  /*0ec0*/  IMAD.MOV.U32 R8, RZ, RZ, R5 ;  /* 0x000000ffff087224 */ /* 0x000fe400078e0005 */
[----:B------:R-:W-:-:S02]  /*0ed0*/  VIADD R5, R6, 0x19 ;  /* 0x0000001906057836 */ /* 0x000fc40000000000 */
[----:B------:R-:W-:-:S03]  /*0ee0*/  IMAD.HI.U32 R0, R245, R8, RZ ;  /* 0x00000008f5007227 */ /* 0x000fc600078e00ff */
[----:B------:R1:W-:Y:S01]  /*0ef0*/  STL [R1+0x1eec], R5 ;  /* 0x001eec0501007387 */ /* 0x0003e20000100800 */
[C---:B------:R-:W-:Y:S01]  /*0f00*/  IMAD R222, R247.reuse, R3, R4 ;  /* 0x00000003f7de7224 */ /* 0x040fe200078e0204 */
[----:B------:R-:W-:Y:S01]  /*0f10*/  IABS R4, R9 ;  /* 0x0000000900047213 */ /* 0x000fe20000000000 */
[----:B------:R-:W-:Y:S02]  /*0f20*/  IMAD.MOV R0, RZ, RZ, -R0 ;  /* 0x000000ffff007224 */ /* 0x000fe400078e0a00 */
[----:B------:R-:W-:Y:S02]  /*0f30*/  IMAD.MOV R2, RZ, RZ, -R2 ;  /* 0x000000ffff027224 */ /* 0x000fe400078e0a02 */
[----:B------:R-:W-:Y:S01]  /*0f40*/  IMAD R237, R247, R0, R8 ;  /* 0x00000000f7ed7224 */ /* 0x000fe200078e0208 */
[----:B------:R-:W-:Y:S01]  /*0f50*/  IABS R8, R5 ;  /* 0x0000000500087213 */ /* 0x000fe20000000000 */
[----:B------:R-:W-:Y:S02]  /*0f60*/  VIADD R3, R6, 0x1a ;  /* 0x0000001a06037836 */ /* 0x000fe40000000000 */
[----:B------:R-:W-:-:S03]  /*0f70*/  IMAD.HI.U32 R0, R245, R4, RZ ;  /* 0x00000004f5007227 */ /* 0x000fc600078e00ff */
[----:B------:R2:W-:Y:S01]  /*0f80*/  STL [R1+0x1ee8], R3 ;  /* 0x001ee80301007387 */ /* 0x0005e20000100800 */
[----:B------:R-:W-:Y:S01]  /*0f90*/  IMAD R223, R247, R2, R12 ;  /* 0x00000002f7df7224 */ /* 0x000fe200078e020c */
[----:B------:R-:W-:Y:S01]  /*0fa0*/  IABS R12, R3 ;  /* 0x00000003000c7213 */ /* 0x000fe20000000000 */
[----:B------:R-:W-:-:S04]  /*0fb0*/  IMAD.HI.U32 R2, R245, R10, RZ ;  /* 0x0000000af5027227 */ /* 0x000fc800078e00ff */
[----:B-1----:R-:W-:Y:S02]  /*0fc0*/  VIADD R5, R6, 0x1b ;  /* 0x0000001b06057836 */ /* 0x002fe40000000000 */
[----:B------:R-:W-:Y:S01]  /*0fd0*/  IMAD.MOV R2, RZ, RZ, -R2 ;  /* 0x000000ffff027224 */ /* 0x000fe200078e0a02 */
[----:B--2---:R-:W-:Y:S01]  /*0fe0*/  IADD3 R3, -R0, RZ, RZ ;  /* 0x000000ff00037210 */ /* 0x004fe20007ffe1ff */
[----:B------:R-:W-:Y:S01]  /*0ff0*/  IMAD.HI.U32 R0, R245, R8, RZ ;  /* 0x00000008f5007227 */ /* 0x000fe200078e00ff */
[----:B------:R1:W-:Y:S03]  /*1000*/  STL [R1+0x1ef0], R5 ;  /* 0x001ef00501007387 */ /* 0x0003e60000100800 */
[C---:B------:R-:W-:Y:S02]  /*1010*/  IMAD R238, R247.reuse, R3, R4 ;  /* 0x00000003f7ee7224 */ /* 0x040fe400078e0204 */
[----:B------:R-:W-:-:S02]  /*1020*/  IMAD R3, R247, R2, R10 ;  /* 0x00000002f7037224 */ /* 0x000fc400078e020a */
[----:B------:R-:W-:Y:S01]  /*1030*/  IMAD.HI.U32 R2, R245, R12, RZ ;  /* 0x0000000cf5027227 */ /* 0x000fe200078e00ff */
[----:B-1----:R-:W-:Y:S02]  /*1040*/  IABS R5, R5 ;  /* 0x0000000500057213 */ /* 0x002fe40000000000 */
[----:B------:R1:W-:Y:S01]  /*1050*/  STL [R1+0x3d0], R3 ;  /* 0x0003d00301007387 */ /* 0x0003e20000100800 */
[----:B------:R-:W-:Y:S02]  /*1060*/  IMAD.MOV R2, RZ, RZ, -R2 ;  /* 0x000000ffff027224 */ /* 0x000fe400078e0a02 */
[C---:B------:R-:W-:Y:S02]  /*1070*/  VIADD R9, R6.reuse, 0x1c ;  /* 0x0000001c06097836 */ /* 0x040fe40000000000 */
[----:B------:R-:W-:Y:S01]  /*1080*/  IMAD.MOV.U32 R4, RZ, RZ, R5 ;  /* 0x000000ffff047224 */ /* 0x000fe200078e0005 */
[C---:B------:R-:W-:Y:S01]  /*1090*/  IADD3 R5, R6.reuse, 0x1e, RZ ;  /* 0x0000001e06057810 */ /* 0x040fe20007ffe0ff */
[----:B------:R-:W-:Y:S01]  /*10a0*/  VIADD R7, R6, 0x1d ;  /* 0x0000001d06077836 */ /* 0x000fe20000000000 */
[----:B------:R2:W-:Y:S01]  /*10b0*/  STL [R1+0x1ef4], R9 ;  /* 0x001ef40901007387 */ /* 0x0005e20000100800 */
[----:B------:R-:W-:-:S02]  /*10c0*/  IMAD R2, R247, R2, R12 ;  /* 0x00000002f7027224 */ /* 0x000fc400078e020c */
[----:B-1----:R-:W-:Y:S01]  /*10d0*/  IMAD.MOV R3, RZ, RZ, -R0 ;  /* 0x000000ffff037224 */ /* 0x002fe200078e0a00 */
[----:B------:R-:W-:Y:S01]  /*10e0*/  STL [R1+0x1efc], R7 ;  /* 0x001efc0701007387 */ /* 0x000fe20000100800 */
[----:B------:R-:W-:Y:S01]  /*10f0*/  IMAD.HI.U32 R0, R245, R4, RZ ;  /* 0x00000004f5007227 */ /* 0x000fe200078e00ff */
[----:B------:R-:W-:-:S03]  /*1100*/  IABS R10, R7 ;  /* 0x00000007000a7213 */ /* 0x000fc60000000000 */
[----:B------:R-:W-:Y:S02]  /*1110*/  IMAD.MOV R0, RZ, RZ, -R0 ;  /* 0x000000ffff007224 */ /* 0x000fe400078e0a00 */
[C---:B------:R-:W-:Y:S01]  /*1120*/  IMAD R3, R247.reuse, R3, R8 ;  /* 0x00000003f7037224 */ /* 0x040fe200078e0208 */
[----:B------:R-:W-:Y:S01]  /*1130*/  IABS R8, R9 ;  /* 0x0000000900087213 */ /* 0x000fe20000000000 */
[----:B------:R-:W-:Y:S01]  /*1140*/  IMAD R0, R247, R0, R4 ;  /* 0x00000000f7007224 */ /* 0x000fe200078e0204 */
[----:B------:R-:W-:Y:S01]  /*1150*/  IABS R4, R5 ;  /* 0x0000000500047213 */ /* 0x000fe20000000000 */
[C---:B--2---:R-:W-:Y:S01]  /*1160*/  VIADD R9, R6.reuse, 0x21 ;  /* 0x0000002106097836 */ /* 0x044fe20000000000 */
[----:B------:R1:W-:Y:S04]  /*1170*/  STL [R1+0x3cc], R3 ;  /* 0x0003cc0301007387 */ /* 0x0003e80000100800 */
[----:B------:R2:W-:Y:S04]  /*1180*/  STL [R1+0x3c8], R2 ;  /* 0x0003c80201007387 */ /* 0x0005e80000100800 */
[----:B------:R3:W-:Y:S01]  /*1190*/  STL [R1+0x1ef8], R5 ;  /* 0x001ef80501007387 */ /* 0x0007e20000100800 */
[----:B-1----:R-:W-:-:S03]  /*11a0*/  VIADD R3, R6, 0x1f ;  /* 0x0000001f06037836 */ /* 0x002fc60000000000 */
[----:B------:R1:W-:Y:S01]  /*11b0*/  STL [R1+0x3c4], R0 ;  /* 0x0003c40001007387 */ /* 0x0003e20000100800 */
[C---:B--2---:R-:W-:Y:S01]  /*11c0*/  IMAD.HI.U32 R2, R245.reuse, R10, RZ ;  /* 0x0000000af5027227 */ /* 0x044fe200078e00ff */
[----:B------:R-:W-:Y:S02]  /*11d0*/  IABS R12, R3 ;  /* 0x00000003000c7213 */ /* 0x000fe40000000000 */
[----:B------:R2:W-:Y:S01]  /*11e0*/  STL [R1+0x1f00], R3 ;  /* 0x001f000301007387 */ /* 0x0005e20000100800 */
[----:B---3--:R-:W-:Y:S02]  /*11f0*/  VIADD R5, R6, 0x20 ;  /* 0x0000002006057836 */ /* 0x008fe40000000000 */
[----:B------:R-:W-:Y:S02]  /*1200*/  IMAD.MOV R2, RZ, RZ, -R2 ;  /* 0x000000ffff027224 */ /* 0x000fe400078e0a02 */
[----:B-1----:R-:W-:Y:S01]  /*1210*/  IMAD.HI.U32 R0, R245, R8, RZ ;  /* 0x00000008f5007227 */ /* 0x002fe200078e00ff */
[----:B------:R1:W-:Y:S03]  /*1220*/  STL [R1+0x1f04], R5 ;  /* 0x001f040501007387 */ /* 0x0003e60000100800 */
[----:B--2---:R-:W-:-:S02]  /*1230*/  IMAD.MOV R3, RZ, RZ, -R0 ;  /* 0x000000ffff037224 */ /* 0x004fc400078e0a00 */
        /* <DEDUP_REMOVED lines=8> */
[----:B------:R-:W-:-:S02]  /*12c0*/  IMAD.MOV R2, RZ, RZ, -R2 ;  /* 0x000000ffff027224 */ /* 0x000fc400078e0a02 */
[C---:B------:R-:W-:Y:S01]  /*12d0*/  VIADD R5, R6.reuse, 0x23 ;  /* 0x0000002306057836 */ /* 0x040fe20000000000 */
[----:B------:R3:W-:Y:S01]  /*12e0*/  STL [R1+0x1f0c], R9 ;  /* 0x001f0c0901007387 */ /* 0x0007e20000100800 */
[----:B------:R-:W-:Y:S01]  /*12f0*/  IMAD R2, R247, R2, R12 ;  /* 0x00000002f7027224 */ /* 0x000fe200078e020c */
[----:B-1----:R-:W-:Y:S01]  /*1300*/  IADD3 R7, R6, 0x22, RZ ;  /* 0x0000002206077810 */ /* 0x002fe20007ffe0ff */
[----:B--2---:R-:W-:-:S04]  /*1310*/  IMAD.MOV R3, RZ, RZ, -R0 ;  /* 0x000000ffff037224 */ /* 0x004fc800078e0a00 */
        /* <DEDUP_REMOVED lines=8> */
[C---:B---3--:R-:W-:Y:S01]  /*13a0*/  VIADD R9, R6.reuse, 0x26 ;  /* 0x0000002606097836 */ /* 0x048fe20000000000 */
        /* <DEDUP_REMOVED lines=18> */
[----:B------:R-:W-:Y:S01]  /*14d0*/  MOV R4, R5 ;  /* 0x0000000500047202 */ /* 0x000fe20000000f00 */
[----:B------:R1:W-:Y:S02]  /*14e0*/  STL [R1+0x3ac], R7 ;  /* 0x0003ac0701007387 */ /* 0x0003e40000100800 */
[----:B------:R-:W-:Y:S02]  /*14f0*/  IMAD.MOV R2, RZ, RZ, -R2 ;  /* 0x000000ffff027224 */ /* 0x000fe400078e0a02 */
[----:B------:R2:W-:Y:S01]  /*1500*/  STL [R1+0x3a8], R3 ;  /* 0x0003a80301007387 */ /* 0x0005e20000100800 */
[----:B------:R-:W-:-:S02]  /*1510*/  VIADD R5, R6, 0x28 ;  /* 0x0000002806057836 */ /* 0x000fc40000000000 */
[----:B------:R-:W-:Y:S01]  /*1520*/  IMAD R2, R247, R2, R12 ;  /* 0x00000002f7027224 */ /* 0x000fe200078e020c */
[----:B------:R3:W-:Y:S01]  /*1530*/  STL [R1+0x1f18], R9 ;  /* 0x001f180901007387 */ /* 0x0007e20000100800 */
[----:B-1----:R-:W-:Y:S02]  /*1540*/  VIADD R7, R6, 0x27 ;  /* 0x0000002706077836 */ /* 0x002fe40000000000 */
[----:B--2---:R-:W-:-:S03]  /*1550*/  IMAD.MOV R3, RZ, RZ, -R0 ;  /* 0x000000ffff037224 */ /* 0x004fc600078e0a00 */
        /* <DEDUP_REMOVED lines=17> */
[----:B---3--:R-:W-:Y:S01]  /*1670*/  IADD3 R5, R6, 0x2a, RZ ;  /* 0x0000002a06057810 */ /* 0x008fe20007ffe0ff */
[----:B------:R-:W-:Y:S02]  /*1680*/  IMAD.MOV R2, RZ, RZ, -R2 ;  /* 0x000000ffff027224 */ /* 0x000fe400078e0a02 */
[----:B-1----:R-:W-:Y:S02]  /*1690*/  IMAD.HI.U32 R0, R245, R8, RZ ;  /* 0x00000008f5007227 */ /* 0x002fe400078e00ff */
[----:B------:R1:W-:Y:S02]  /*16a0*/  STL [R1+0x1f28], R5 ;  /* 0x001f280501007387 */ /* 0x0003e40000100800 */
        /* <DEDUP_REMOVED lines=11> */
[----:B------:R3:W-:Y:S01]  /*1760*/  STL [R1+0x1f30], R9 ;  /* 0x001f300901007387 */ /* 0x0007e20000100800 */
[----:B-1----:R-:W-:Y:S02]  /*1770*/  VIADD R7, R6, 0x2c ;  /* 0x0000002c06077836 */ /* 0x002fe40000000000 */
[----:B------:R-:W-:Y:S02]  /*1780*/  IMAD R224, R247, R2, R12 ;  /* 0x00000002f7e07224 */ /* 0x000fe400078e020c */
[----:B--2---:R-:W-:Y:S01]  /*1790*/  IMAD.MOV R3, RZ, RZ, -R0 ;  /* 0x000000ffff037224 */ /* 0x004fe200078e0a00 */
[----:B------:R-:W-:Y:S01]  /*17a0*/  STL [R1+0x1f34], R7 ;  /* 0x001f340701007387 */ /* 0x000fe20000100800 */
[----:B------:R-:W-:Y:S01]  /*17b0*/  IMAD.HI.U32 R0, R245, R8, RZ ;  /* 0x00000008f5007227 */ /* 0x000fe200078e00ff */
[----:B------:R-:W-:-:S03]  /*17c0*/  IABS R10, R7 ;  /* 0x00000007000a7213 */ /* 0x000fc60000000000 */
[----:B------:R-:W-:Y:S01]  /*17d0*/  IMAD R3, R247, R3, R4 ;  /* 0x00000003f7037224 */ /* 0x000fe200078e0204 */
[----:B------:R-:W-:Y:S01]  /*17e0*/  IADD3 R0, -R0, RZ, RZ ;  /* 0x000000ff00007210 */ /* 0x000fe20007ffe1ff */
[----:B------:R-:W-:Y:S01]  /*17f0*/  IMAD.HI.U32 R2, R245, R10, RZ ;  /* 0x0000000af5027227 */ /* 0x000fe200078e00ff */
[----:B------:R-:W-:Y:S02]  /*1800*/  IABS R4, R9 ;  /* 0x0000000900047213 */ /* 0x000fe40000000000 */
[----:B------:R1:W-:Y:S01]  /*1810*/  STL [R1+0x390], R3 ;  /* 0x0003900301007387 */ /* 0x0003e20000100800 */
[----:B------:R-:W-:Y:S01]  /*1820*/  IMAD R225, R247, R0, R8 ;  /* 0x00000000f7e17224 */ /* 0x000fe200078e0208 */
[----:B------:R-:W-:Y:S01]  /*1830*/  IABS R8, R5 ;  /* 0x0000000500087213 */ /* 0x000fe20000000000 */
[----:B------:R-:W-:Y:S01]  /*1840*/  IMAD.HI.U32 R0, R245, R4, RZ ;  /* 0x00000004f5007227 */ /* 0x000fe200078e00ff */
[----:B------:R2:W-:Y:S01]  /*1850*/  STL [R1+0x1f3c], R5 ;  /* 0x001f3c0501007387 */ /* 0x0005e20000100800 */
[----:B---3--:R-:W-:-:S02]  /*1860*/  IADD3 R9, R6, 0x30, RZ ;  /* 0x0000003006097810 */ /* 0x008fc40007ffe0ff */
[----:B------:R-:W-:Y:S02]  /*1870*/  IMAD.MOV R2, RZ, RZ, -R2 ;  /* 0x000000ffff027224 */ /* 0x000fe400078e0a02 */
[C---:B-1----:R-:W-:Y:S02]  /*1880*/  VIADD R3, R6.reuse, 0x2e ;  /* 0x0000002e06037836 */ /* 0x042fe40000000000 */
[----:B--2---:R-:W-:-:S03]  /*1890*/  VIADD R5, R6, 0x2f ;  /* 0x0000002f06057836 */ /* 0x004fc60000000000 */
[----:B------:R1:W-:Y:S01]  /*18a0*/  STL [R1+0x1f38], R3 ;  /* 0x001f380301007387 */ /* 0x0003e20000100800 */
[----:B------:R-:W-:-:S03]  /*18b0*/  IABS R12, R3 ;  /* 0x00000003000c7213 */ /* 0x000fc60000000000 */
[----:B------:R2:W-:Y:S01]  /*18c0*/  STL [R1+0x1f40], R5 ;  /* 0x001f400501007387 */ /* 0x0005e20000100800 */
[----:B-1----:R-:W-:Y:S02]  /*18d0*/  IMAD.MOV R3, RZ, RZ, -R0 ;  /* 0x000000ffff037224 */ /* 0x002fe400078e0a00 */
[----:B------:R-:W-:Y:S01]  /*18e0*/  IMAD.HI.U32 R0, R245, R8, RZ ;  /* 0x00000008f5007227 */ /* 0x000fe200078e00ff */
[----:B--2---:R-:W-:-:S03]  /*18f0*/  IABS R5, R5 ;  /* 0x0000000500057213 */ /* 0x004fc60000000000 */
[C---:B------:R-:W-:Y:S02]  /*1900*/  IMAD R7, R247.reuse, R3, R4 ;  /* 0x00000003f7077224 */ /* 0x040fe400078e0204 */
[----:B------:R-:W-:Y:S02]  /*1910*/  IMAD R3, R247, R2, R10 ;  /* 0x00000002f7037224 */ /* 0x000fe400078e020a */
[----:B------:R-:W-:Y:S01]  /*1920*/  IMAD.MOV.U32 R4, RZ, RZ, R5 ;  /* 0x000000ffff047224 */ /* 0x000fe200078e0005 */
[----:B------:R1:W-:Y:S01]  /*1930*/  STL [R1+0x384], R7 ;  /* 0x0003840701007387 */ /* 0x0003e20000100800 */
[----:B------:R-:W-:-:S03]  /*1940*/  IMAD.HI.U32 R2, R245, R12, RZ ;  /* 0x0000000cf5027227 */ /* 0x000fc600078e00ff */
[----:B------:R2:W-:Y:S01]  /*1950*/  STL [R1+0x380], R3 ;  /* 0x0003800301007387 */ /* 0x0005e20000100800 */
[----:B------:R-:W-:Y:S02]  /*1960*/  IMAD.MOV R2, RZ, RZ, -R2 ;  /* 0x000000ffff027224 */ /* 0x000fe400078e0a02 */
[C---:B------:R-:W-:Y:S01]  /*1970*/  VIADD R5, R6.reuse, 0x32 ;  /* 0x0000003206057836 */ /* 0x040fe20000000000 */
[----:B------:R3:W-:Y:S01]  /*1980*/  STL [R1+0x1f44], R9 ;  /* 0x001f440901007387 */ /* 0x0007e20000100800 */
[----:B------:R-:W-:Y:S02]  /*1990*/  IMAD R2, R247, R2, R12 ;  /* 0x00000002f7027224 */ /* 0x000fe400078e020c */
[----:B-1----:R-:W-:Y:S02]  /*19a0*/  VIADD R7, R6, 0x31 ;  /* 0x0000003106077836 */ /* 0x002fe40000000000 */
[----:B--2---:R-:W-:Y:S02]  /*19b0*/  IMAD.MOV R3, RZ, RZ, -R0 ;  /* 0x000000ffff037224 */ /* 0x004fe400078e0a00 */
[----:B------:R-:W-:Y:S01]  /*19c0*/  IMAD.HI.U32 R0, R245, R4, RZ ;  /* 0x00000004f5007227 */ /* 0x000fe200078e00ff */
[----:B------:R-:W-:Y:S01]  /*19d0*/  IABS R10, R7 ;  /* 0x00000007000a7213 */ /* 0x000fe20000000000 */
[----:B------:R-:W-:Y:S02]  /*19e0*/  STL [R1+0x1f4c], R7 ;  /* 0x001f4c0701007387 */ /* 0x000fe40000100800 */
[----:B------:R-:W-:-:S02]  /*19f0*/  IMAD.MOV R0, RZ, RZ, -R0 ;  /* 0x000000ffff007224 */ /* 0x000fc400078e0a00 */
        /* <DEDUP_REMOVED lines=13> */
[----:B---3--:R-:W-:Y:S01]  /*1ad0*/  VIADD R5, R6, 0x34 ;  /* 0x0000003406057836 */ /* 0x008fe20000000000 */
[----:B------:R-:W-:Y:S01]  /*1ae0*/  IADD3 R2, -R2, RZ, RZ ;  /* 0x000000ff02027210 */ /* 0x000fe20007ffe1ff */
[----:B-1----:R-:W-:-:S03]  /*1af0*/  IMAD.HI.U32 R0, R245, R8, RZ ;  /* 0x00000008f5007227 */ /* 0x002fc600078e00ff */
[----:B------:R1:W-:Y:S01]  /*1b00*/  STL [R1+0x1f54], R5 ;  /* 0x001f540501007387 */ /* 0x0003e20000100800 */
[----:B--2---:R-:W-:Y:S02]  /*1b10*/  IMAD.MOV R3, RZ, RZ, -R0 ;  /* 0x000000ffff037224 */ /* 0x004fe400078e0a00 */
        /* <DEDUP_REMOVED lines=11> */
[----:B------:R-:W-:Y:S02]  /*1bd0*/  IMAD R2, R247, R2, R12 ;  /* 0x00000002f7027224 */ /* 0x000fe400078e020c */
[----:B-1----:R-:W-:Y:S02]  /*1be0*/  VIADD R7, R6, 0x36 ;  /* 0x0000003606077836 */ /* 0x002fe40000000000 */
[----:B--2---:R-:W-:Y:S02]  /*1bf0*/  IMAD.MOV R3, RZ, RZ, -R0 ;  /* 0x000000ffff037224 */ /* 0x004fe400078e0a00 */
[----:B------:R-:W-:Y:S01]  /*1c00*/  IMAD.HI.U32 R0, R245, R8, RZ ;  /* 0x00000008f5007227 */ /* 0x000fe200078e00ff */
[----:B------:R-:W-:Y:S01]  /*1c10*/  STL [R1+0x1f58], R7 ;  /* 0x001f580701007387 */ /* 0x000fe20000100800 */
[----:B------:R-:W-:-:S02]  /*1c20*/  IABS R10, R7 ;  /* 0x00000007000a7213 */ /* 0x000fc40000000000 */
        /* <DEDUP_REMOVED lines=9> */
[----:B-1----:R-:W-:-:S03]  /*1cc0*/  IADD3 R3, R6, 0x38, RZ ;  /* 0x0000003806037810 */ /* 0x002fc60007ffe0ff */
        /* <DEDUP_REMOVED lines=17> */
[----:B------:R-:W-:Y:S01]  /*1de0*/  IADD3 R2, -R2, RZ, RZ ;  /* 0x000000ff02027210 */ /* 0x000fe20007ffe1ff */
[----:B------:R-:W-:-:S02]  /*1df0*/  VIADD R5, R6, 0x3c ;  /* 0x0000003c06057836 */ /* 0x000fc40000000000 */
[----:B------:R3:W-:Y:S01]  /*1e00*/  STL [R1+0x1f68], R9 ;  /* 0x001f680901007387 */ /* 0x0007e20000100800 */
[----:B-1----:R-:W-:Y:S02]  /*1e10*/  VIADD R7, R6, 0x3b ;  /* 0x0000003b06077836 */ /* 0x002fe40000000000 */
[----:B------:R-:W-:Y:S02]  /*1e20*/  IMAD R2, R247, R2, R12 ;  /* 0x00000002f7027224 */ /* 0x000fe400078e020c */
[----:B--2---:R-:W-:Y:S01]  /*1e30*/  IMAD.MOV R3, RZ, RZ, -R0 ;  /* 0x000000ffff037224 */ /* 0x004fe200078e0a00 */
        /* <DEDUP_REMOVED lines=34> */
[----:B-1----:R-:W-:Y:S01]  /*2060*/  VIADD R7, R6, 0x40 ;  /* 0x0000004006077836 */ /* 0x002fe20000000000 */
[----:B--2---:R-:W-:Y:S01]  /*2070*/  IADD3 R3, -R0, RZ, RZ ;  /* 0x000000ff00037210 */ /* 0x004fe20007ffe1ff */
[----:B------:R-:W-:-:S03]  /*2080*/  IMAD.HI.U32 R0, R245, R8, RZ ;  /* 0x00000008f5007227 */ /* 0x000fc600078e00ff */
[----:B------:R-:W-:Y:S01]  /*2090*/  STL [R1+0x1f8c], R7 ;  /* 0x001f8c0701007387 */ /* 0x000fe20000100800 */
[----:B------:R-:W-:Y:S01]  /*20a0*/  IABS R10, R7 ;  /* 0x00000007000a7213 */ /* 0x000fe20000000000 */
        /* <DEDUP_REMOVED lines=16> */
[C---:B-1----:R-:W-:Y:S01]  /*21b0*/  IMAD.HI.U32 R0, R245.reuse, R4, RZ ;  /* 0x00000004f5007227 */ /* 0x042fe200078e00ff */
[----:B------:R1:W-:Y:S04]  /*21c0*/  STL [R1+0x1fa4], R5 ;  /* 0x001fa40501007387 */ /* 0x0003e80000100800 */
[----:B--2---:R-:W-:Y:S01]  /*21d0*/  IADD3 R3, -R0, RZ, RZ ;  /* 0x000000ff00037210 */ /* 0x004fe20007ffe1ff */
        /* <DEDUP_REMOVED lines=8> */
[----:B------:R-:W-:Y:S01]  /*2260*/  IMAD.MOV R2, RZ, RZ, -R2 ;  /* 0x000000ffff027224 */ /* 0x000fe200078e0a02 */
[----:B------:R-:W-:-:S02]  /*2270*/  IADD3 R5, R6, 0x46, RZ ;  /* 0x0000004606057810 */ /* 0x000fc40007ffe0ff */
[----:B------:R3:W-:Y:S01]  /*2280*/  STL [R1+0x1fb4], R9 ;  /* 0x001fb40901007387 */ /* 0x0007e20000100800 */
[----:B------:R-:W-:Y:S02]  /*2290*/  IMAD R2, R247, R2, R12 ;  /* 0x00000002f7027224 */ /* 0x000fe400078e020c */
[----:B-1----:R-:W-:Y:S02]  /*22a0*/  VIADD R7, R6, 0x45 ;  /* 0x0000004506077836 */ /* 0x002fe40000000000 */
[----:B--2---:R-:W-:Y:S02]  /*22b0*/  IMAD.MOV R3, RZ, RZ, -R0 ;  /* 0x000000ffff037224 */ /* 0x004fe400078e0a00 */
[----:B------:R-:W-:Y:S01]  /*22c0*/  IMAD.HI.U32 R0, R245, R4, RZ ;  /* 0x00000004f5007227 */ /* 0x000fe200078e00ff */
[----:B------:R1:W-:Y:S01]  /*22d0*/  STL [R1+0x1fc8], R7 ;  /* 0x001fc80701007387 */ /* 0x0003e20000100800 */
[----:B------:R-:W-:Y:S02]  /*22e0*/  IABS R10, R7 ;  /* 0x00000007000a7213 */ /* 0x000fe40000000000 */
[----:B------:R-:W-:Y:S01]  /*22f0*/  IMAD R3, R247, R3, R8 ;  /* 0x00000003f7037224 */ /* 0x000fe200078e0208 */
[----:B------:R-:W-:Y:S01]  /*2300*/  IABS R8, R9 ;  /* 0x0000000900087213 */ /* 0x000fe20000000000 */
[----:B------:R-:W-:-:S02]  /*2310*/  IMAD.MOV R0, RZ, RZ, -R0 ;  /* 0x000000ffff007224 */ /* 0x000fc400078e0a00 */
[C---:B---3--:R-:W-:Y:S01]  /*2320*/  VIADD R9, R6.reuse, 0x49 ;  /* 0x0000004906097836 */ /* 0x048fe20000000000 */
[----:B------:R2:W-:Y:S01]  /*2330*/  STL [R1+0x32c], R3 ;  /* 0x00032c0301007387 */ /* 0x0005e20000100800 */
[----:B------:R-:W-:Y:S01]  /*2340*/  IMAD R211, R247, R0, R4 ;  /* 0x00000000f7d37224 */ /* 0x000fe200078e0204 */
[----:B------:R-:W-:Y:S01]  /*2350*/  IABS R4, R5 ;  /* 0x0000000500047213 */ /* 0x000fe20000000000 */
[----:B------:R-:W-:Y:S01]  /*2360*/  IMAD.HI.U32 R0, R245, R8, RZ ;  /* 0x00000008f5007227 */ /* 0x000fe200078e00ff */
[----:B------:R3:W-:Y:S01]  /*2370*/  STL [R1+0x328], R2 ;  /* 0x0003280201007387 */ /* 0x0007e20000100800 */
[----:B-1----:R-:W-:-:S03]  /*2380*/  IADD3 R7, R6, 0x4a, RZ ;  /* 0x0000004a06077810 */ /* 0x002fc60007ffe0ff */
[----:B------:R1:W-:Y:S01]  /*2390*/  STL [R1+0x1fd0], R5 ;  /* 0x001fd00501007387 */ /* 0x0003e20000100800 */
[----:B--2---:R-:W-:Y:S02]  /*23a0*/  VIADD R3, R6, 0x47 ;  /* 0x0000004706037836 */ /* 0x004fe40000000000 */
[----:B---3--:R-:W-:-:S03]  /*23b0*/  IMAD.HI.U32 R2, R245, R10, RZ ;  /* 0x0000000af5027227 */ /* 0x008fc600078e00ff */
[----:B------:R2:W-:Y:S01]  /*23c0*/  STL [R1+0x1fcc], R3 ;  /* 0x001fcc0301007387 */ /* 0x0005e20000100800 */
[----:B------:R-:W-:Y:S01]  /*23d0*/  IABS R12, R3 ;  /* 0x00000003000c7213 */ /* 0x000fe20000000000 */
[----:B-1----:R-:W-:Y:S02]  /*23e0*/  VIADD R5, R6, 0x48 ;  /* 0x0000004806057836 */ /* 0x002fe40000000000 */
[----:B------:R-:W-:-:S03]  /*23f0*/  IMAD.MOV R2, RZ, RZ, -R2 ;  /* 0x000000ffff027224 */ /* 0x000fc600078e0a02 */
[----:B------:R1:W-:Y:S01]  /*2400*/  STL [R1+0x1fd4], R5 ;  /* 0x001fd40501007387 */ /* 0x0003e20000100800 */
[----:B--2---:R-:W-:Y:S02]  /*2410*/  IMAD.MOV R3, RZ, RZ, -R0 ;  /* 0x000000ffff037224 */ /* 0x004fe400078e0a00 */
[----:B------:R-:W-:-:S04]  /*2420*/  IMAD.HI.U32 R0, R245, R4, RZ ;  /* 0x00000004f5007227 */ /* 0x000fc800078e00ff */
[C---:B------:R-:W-:Y:S01]  /*2430*/  IMAD R233, R247.reuse, R3, R8 ;  /* 0x00000003f7e97224 */ /* 0x040fe200078e0208 */
[----:B-1----:R-:W-:Y:S01]  /*2440*/  IABS R5, R5 ;  /* 0x0000000500057213 */ /* 0x002fe20000000000 */
[----:B------:R-:W-:Y:S01]  /*2450*/  IMAD R3, R247, R2, R10 ;  /* 0x00000002f7037224 */ /* 0x000fe200078e020a */
[----:B------:R-:W-:Y:S01]  /*2460*/  IABS R10, R7 ;  /* 0x00000007000a7213 */ /* 0x000fe20000000000 */
[----:B------:R-:W-:-:S03]  /*2470*/  IMAD.HI.U32 R2, R245, R12, RZ ;  /* 0x0000000cf5027227 */ /* 0x000fc600078e00ff */
[----:B------:R1:W-:Y:S01]  /*2480*/  STL [R1+0x31c], R3 ;  /* 0x00031c0301007387 */ /* 0x0003e20000100800 */
[----:B------:R-:W-:Y:S02]  /*2490*/  IMAD.MOV.U32 R8, RZ, RZ, R5 ;  /* 0x000000ffff087224 */ /* 0x000fe400078e0005 */
[----:B------:R-:W-:Y:S01]  /*24a0*/  IMAD.MOV R2, RZ, RZ, -R2 ;  /* 0x000000ffff027224 */ /* 0x000fe200078e0a02 */
[----:B------:R2:W-:Y:S01]  /*24b0*/  STL [R1+0x1fe0], R9 ;  /* 0x001fe00901007387 */ /* 0x0005e20000100800 */
[----:B------:R-:W-:Y:S02]  /*24c0*/  VIADD R5, R6, 0x4b ;  /* 0x0000004b06057836 */ /* 0x000fe40000000000 */
[----:B------:R-:W-:Y:S01]  /*24d0*/  IMAD R2, R247, R2, R12 ;  /* 0x00000002f7027224 */ /* 0x000fe200078e020c */
[----:B------:R-:W-:Y:S01]  /*24e0*/  STL [R1+0x1ff0], R7 ;  /* 0x001ff00701007387 */ /* 0x000fe20000100800 */
[----:B-1----:R-:W-:Y:S02]  /*24f0*/  IMAD.MOV R3, RZ, RZ, -R0 ;  /* 0x000000ffff037224 */ /* 0x002fe400078e0a00 */
[----:B------:R-:W-:-:S04]  /*2500*/  IMAD.HI.U32 R0, R245, R8, RZ ;  /* 0x00000008f5007227 */ /* 0x000fc800078e00ff */
        /* <DEDUP_REMOVED lines=65> */
[----:B------:R-:W-:Y:S01]  /*2920*/  STL [R1+0x2040], R9 ;  /* 0x0020400901007387 */ /* 0x000fe20000100800 */
[----:B-1----:R-:W-:Y:S02]  /*2930*/  VIADD R7, R6, 0x54 ;  /* 0x0000005406077836 */ /* 0x002fe40000000000 */
[----:B--2---:R-:W-:-:S03]  /*2940*/  IMAD.MOV R3, RZ, RZ, -R0 ;  /* 0x000000ffff037224 */ /* 0x004fc600078e0a00 */
[----:B------:R1:W-:Y:S01]  /*2950*/  STL [R1+0x2034], R7 ;  /* 0x0020340701007387 */ /* 0x0003e20000100800 */
[----:B------:R-:W-:Y:S01]  /*2960*/  IMAD.HI.U32 R0, R245, R8, RZ ;  /* 0x00000008f5007227 */ /* 0x000fe200078e00ff */
[----:B------:R-:W-:-:S03]  /*2970*/  IABS R10, R7 ;  /* 0x00000007000a7213 */ /* 0x000fc60000000000 */
[C---:B------:R-:W-:Y:S01]  /*2980*/  IMAD R214, R247.reuse, R3, R4 ;  /* 0x00000003f7d67224 */ /* 0x040fe200078e0204 */
[----:B------:R-:W-:Y:S01]  /*2990*/  IADD3 R0, -R0, RZ, RZ ;  /* 0x000000ff00007210 */ /* 0x000fe20007ffe1ff */
[C---:B------:R-:W-:Y:S01]  /*29a0*/  VIADD R3, R6.reuse, 0x56 ;  /* 0x0000005606037836 */ /* 0x040fe20000000000 */
[----:B------:R-:W-:Y:S01]  /*29b0*/  IABS R4, R9 ;  /* 0x0000000900047213 */ /* 0x000fe20000000000 */
[C---:B-1----:R-:W-:Y:S01]  /*29c0*/  IMAD R7, R247.reuse, R2, R12 ;  /* 0x00000002f7077224 */ /* 0x042fe200078e020c */
[----:B------:R-:W-:Y:S01]  /*29d0*/  IADD3 R9, R6, 0x58, RZ ;  /* 0x0000005806097810 */ /* 0x000fe20007ffe0ff */
[----:B------:R-:W-:Y:S01]  /*29e0*/  IMAD R0, R247, R0, R8 ;  /* 0x00000000f7007224 */ /* 0x000fe200078e0208 */
[----:B------:R-:W-:Y:S01]  /*29f0*/  IABS R8, R5 ;  /* 0x0000000500087213 */ /* 0x000fe20000000000 */
[----:B------:R-:W-:Y:S01]  /*2a00*/  IMAD.HI.U32 R2, R245, R10, RZ ;  /* 0x0000000af5027227 */ /* 0x000fe200078e00ff */
[----:B------:R-:W-:Y:S01]  /*2a10*/  STL [R1+0x2a88], R7 ;  /* 0x002a880701007387 */ /* 0x000fe20000100800 */
[----:B------:R-:W-:-:S02]  /*2a20*/  IABS R12, R3 ;  /* 0x00000003000c7213 */ /* 0x000fc40000000000 */
[----:B------:R-:W-:Y:S01]  /*2a30*/  IMAD.MOV R2, RZ, RZ, -R2 ;  /* 0x000000ffff027224 */ /* 0x000fe200078e0a02 */
[----:B------:R1:W-:Y:S04]  /*2a40*/  STL [R1+0x2064], R5 ;  /* 0x0020640501007387 */ /* 0x0003e80000100800 */
[----:B------:R2:W-:Y:S04]  /*2a50*/  STL [R1+0x2e8], R0 ;  /* 0x0002e80001007387 */ /* 0x0005e80000100800 */
[----:B------:R3:W-:Y:S01]  /*2a60*/  STL [R1+0x2070], R3 ;  /* 0x0020700301007387 */ /* 0x0007e20000100800 */
[----:B-1----:R-:W-:-:S02]  /*2a70*/  VIADD R5, R6, 0x57 ;  /* 0x0000005706057836 */ /* 0x002fc40000000000 */
        /* <DEDUP_REMOVED lines=54> */
[----:B------:R1:W-:Y:S01]  /*2de0*/  STL [R1+0x20c8], R7 ;  /* 0x0020c80701007387 */ /* 0x0003e20000100800 */
[----:B------:R-:W-:-:S02]  /*2df0*/  IABS R10, R7 ;  /* 0x00000007000a7213 */ /* 0x000fc40000000000 */
[C---:B------:R-:W-:Y:S01]  /*2e00*/  IMAD R3, R247.reuse, R3, R4 ;  /* 0x00000003f7037224 */ /* 0x040fe200078e0204 */
[----:B------:R-:W-:Y:S01]  /*2e10*/  IABS R4, R9 ;  /* 0x0000000900047213 */ /* 0x000fe20000000000 */
[----:B------:R-:W-:Y:S02]  /*2e20*/  IMAD.MOV R0, RZ, RZ, -R0 ;  /* 0x000000ffff007224 */ /* 0x000fe400078e0a00 */
[C---:B---3--:R-:W-:Y:S01]  /*2e30*/  VIADD R9, R6.reuse, 0x62 ;  /* 0x0000006206097836 */ /* 0x048fe20000000000 */
[----:B------:R2:W-:Y:S01]  /*2e40*/  STL [R1+0x2c8], R3 ;  /* 0x0002c80301007387 */ /* 0x0005e20000100800 */
[----:B------:R-:W-:Y:S01]  /*2e50*/  IMAD R0, R247, R0, R8 ;  /* 0x00000000f7007224 */ /* 0x000fe200078e0208 */
[----:B------:R-:W-:Y:S01]  /*2e60*/  IABS R8, R5 ;  /* 0x0000000500087213 */ /* 0x000fe20000000000 */
[C---:B-1----:R-:W-:Y:S01]  /*2e70*/  VIADD R7, R6.reuse, 0x63 ;  /* 0x0000006306077836 */ /* 0x042fe20000000000 */
[----:B------:R1:W-:Y:S04]  /*2e80*/  STL [R1+0x2c4], R2 ;  /* 0x0002c40201007387 */ /* 0x0003e80000100800 */
[----:B------:R3:W-:Y:S01]  /*2e90*/  STL [R1+0x20c0], R5 ;  /* 0x0020c00501007387 */ /* 0x0007e20000100800 */
[----:B--2---:R-:W-:-:S03]  /*2ea0*/  IADD3 R3, R6, 0x60, RZ ;  /* 0x0000006006037810 */ /* 0x004fc60007ffe0ff */
[----:B------:R2:W-:Y:S01]  /*2eb0*/  STL [R1+0x2c0], R0 ;  /* 0x0002c00001007387 */ /* 0x0005e20000100800 */
[C---:B-1----:R-:W-:Y:S01]  /*2ec0*/  IMAD.HI.U32 R2, R245.reuse, R10, RZ ;  /* 0x0000000af5027227 */ /* 0x042fe200078e00ff */
[----:B------:R-:W-:Y:S02]  /*2ed0*/  IABS R12, R3 ;  /* 0x00000003000c7213 */ /* 0x000fe40000000000 */
[----:B------:R1:W-:Y:S01]  /*2ee0*/  STL [R1+0x20e4], R3 ;  /* 0x0020e40301007387 */ /* 0x0003e20000100800 */
[----:B---3--:R-:W-:Y:S02]  /*2ef0*/  VIADD R5, R6, 0x61 ;  /* 0x0000006106057836 */ /* 0x008fe40000000000 */
[----:B------:R-:W-:Y:S02]  /*2f00*/  IMAD.MOV R2, RZ, RZ, -R2 ;  /* 0x000000ffff027224 */ /* 0x000fe400078e0a02 */
[C---:B--2---:R-:W-:Y:S01]  /*2f10*/  IMAD.HI.U32 R0, R245.reuse, R4, RZ ;  /* 0x00000004f5007227 */ /* 0x044fe200078e00ff */
[----:B------:R2:W-:Y:S03]  /*2f20*/  STL [R1+0x20f4], R5 ;  /* 0x0020f40501007387 */ /* 0x0005e60000100800 */
[----:B-1----:R-:W-:Y:S01]  /*2f30*/  IMAD.MOV R3, RZ, RZ, -R0 ;  /* 0x000000ffff037224 */ /* 0x002fe200078e0a00 */
[----:B------:R1:W-:Y:S01]  /*2f40*/  STL [R1+0x20f0], R9 ;  /* 0x0020f00901007387 */ /* 0x0003e20000100800 */
[----:B------:R-:W-:-:S03]  /*2f50*/  IMAD.HI.U32 R0, R245, R8, RZ ;  /* 0x00000008f5007227 */ /* 0x000fc600078e00ff */
[----:B------:R-:W-:Y:S01]  /*2f60*/  STL [R1+0x210c], R7 ;  /* 0x00210c0701007387 */ /* 0x000fe20000100800 */
[C---:B------:R-:W-:Y:S01]  /*2f70*/  IMAD R210, R247.reuse, R3, R4 ;  /* 0x00000003f7d27224 */ /* 0x040fe200078e0204 */
[----:B--2---:R-:W-:Y:S01]  /*2f80*/  IABS R5, R5 ;  /* 0x0000000500057213 */ /* 0x004fe20000000000 */
[----:B------:R-:W-:Y:S01]  /*2f90*/  IMAD R231, R247, R2, R10 ;  /* 0x00000002f7e77224 */ /* 0x000fe200078e020a */
[----:B------:R-:W-:Y:S01]  /*2fa0*/  IABS R10, R7 ;  /* 0x00000007000a7213 */ /* 0x000fe20000000000 */
[----:B------:R-:W-:-:S04]  /*2fb0*/  IMAD.HI.U32 R2, R245, R12, RZ ;  /* 0x0000000cf5027227 */ /* 0x000fc800078e00ff */
[----:B------:R-:W-:Y:S01]  /*2fc0*/  IMAD.MOV.U32 R4, RZ, RZ, R5 ;  /* 0x000000ffff047224 */ /* 0x000fe200078e0005 */
[----:B------:R-:W-:Y:S01]  /*2fd0*/  IADD3 R2, -R2, RZ, RZ ;  /* 0x000000ff02027210 */ /* 0x000fe20007ffe1ff */
[----:B------:R-:W-:Y:S02]  /*2fe0*/  IMAD.MOV R3, RZ, RZ, -R0 ;  /* 0x000000ffff037224 */ /* 0x000fe400078e0a00 */
[----:B------:R-:W-:-:S04]  /*2ff0*/  IMAD.HI.U32 R0, R245, R4, RZ ;  /* 0x00000004f5007227 */ /* 0x000fc800078e00ff */
[----:B------:R-:W-:Y:S02]  /*3000*/  IMAD.MOV R0, RZ, RZ, -R0 ;  /* 0x000000ffff007224 */ /* 0x000fe400078e0a00 */
[C---:B------:R-:W-:Y:S01]  /*3010*/  IMAD R3, R247.reuse, R3, R8 ;  /* 0x00000003f7037224 */ /* 0x040fe200078e0208 */
[----:B------:R-:W-:Y:S01]  /*3020*/  IABS R8, R9 ;  /* 0x0000000900087213 */ /* 0x000fe20000000000 */
[C---:B------:R-:W-:Y:S02]  /*3030*/  IMAD R2, R247.reuse, R2, R12 ;  /* 0x00000002f7027224 */ /* 0x040fe400078e020c */
[C---:B------:R-:W-:Y:S01]  /*3040*/  VIADD R5, R6.reuse, 0x64 ;  /* 0x0000006406057836 */ /* 0x040fe20000000000 */
[----:B------:R2:W-:Y:S01]  /*3050*/  STL [R1+0x2b4], R3 ;  /* 0x0002b40301007387 */ /* 0x0005e20000100800 */
[----:B------:R-:W-:Y:S02]  /*3060*/  IMAD R0, R247, R0, R4 ;  /* 0x00000000f7007224 */ /* 0x000fe400078e0204 */
[----:B-1----:R-:W-:Y:S01]  /*3070*/  VIADD R9, R6, 0x67 ;  /* 0x0000006706097836 */ /* 0x002fe20000000000 */
[----:B------:R1:W-:Y:S01]  /*3080*/  STL [R1+0x2b0], R2 ;  /* 0x0002b00201007387 */ /* 0x0003e20000100800 */
[----:B------:R-:W-:-:S03]  /*3090*/  IABS R4, R5 ;  /* 0x0000000500047213 */ /* 0x000fc60000000000 */
[----:B------:R3:W-:Y:S01]  /*30a0*/  STL [R1+0x211c], R5 ;  /* 0x00211c0501007387 */ /* 0x0007e20000100800 */
[----:B--2---:R-:W-:-:S03]  /*30b0*/  VIADD R3, R6, 0x65 ;  /* 0x0000006506037836 */ /* 0x004fc60000000000 */
[----:B------:R2:W-:Y:S01]  /*30c0*/  STL [R1+0x2ac], R0 ;  /* 0x0002ac0001007387 */ /* 0x0005e20000100800 */
[C---:B-1----:R-:W-:Y:S01]  /*30d0*/  IMAD.HI.U32 R2, R245.reuse, R10, RZ ;  /* 0x0000000af5027227 */ /* 0x042fe200078e00ff */
[----:B------:R-:W-:Y:S02]  /*30e0*/  IABS R12, R3 ;  /* 0x00000003000c7213 */ /* 0x000fe40000000000 */
[----:B------:R1:W-:Y:S01]  /*30f0*/  STL [R1+0x2110], R3 ;  /* 0x0021100301007387 */ /* 0x0003e20000100800 */
[----:B---3--:R-:W-:Y:S02]  /*3100*/  VIADD R5, R6, 0x66 ;  /* 0x0000006606057836 */ /* 0x008fe40000000000 */
[----:B------:R-:W-:Y:S02]  /*3110*/  IMAD.MOV R2, RZ, RZ, -R2 ;  /* 0x000000ffff027224 */ /* 0x000fe400078e0a02 */
[----:B--2---:R-:W-:Y:S01]  /*3120*/  IMAD.HI.U32 R0, R245, R8, RZ ;  /* 0x00000008f5007227 */ /* 0x004fe200078e00ff */
[----:B------:R2:W-:Y:S03]  /*3130*/  STL [R1+0x2124], R5 ;  /* 0x0021240501007387 */ /* 0x0005e60000100800 */
[----:B-1----:R-:W-:-:S02]  /*3140*/  IMAD.MOV R3, RZ, RZ, -R0 ;  /* 0x000000ffff037224 */ /* 0x002fc400078e0a00 */
[----:B------:R-:W-:-:S04]  /*3150*/  IMAD.HI.U32 R0, R245, R4, RZ ;  /* 0x00000004f5007227 */ /* 0x000fc800078e00ff */
[C---:B------:R-:W-:Y:S01]  /*3160*/  IMAD R7, R247.reuse, R3, R8 ;  /* 0x00000003f7077224 */ /* 0x040fe200078e0208 */
[----:B--2---:R-:W-:Y:S01]  /*3170*/  IABS R5, R5 ;  /* 0x0000000500057213 */ /* 0x004fe20000000000 */
        /* <DEDUP_REMOVED lines=43> */
[----:B------:R-:W-:Y:S01]  /*3430*/  STL [R1+0x2184], R9 ;  /* 0x0021840901007387 */ /* 0x000fe20000100800 */
[----:B------:R-:W-:Y:S02]  /*3440*/  IMAD R220, R247, R2, R12 ;  /* 0x00000002f7dc7224 */ /* 0x000fe400078e020c */
[----:B-1----:R-:W-:Y:S02]  /*3450*/  VIADD R7, R6, 0x6d ;  /* 0x0000006d06077836 */ /* 0x002fe40000000000 */
[----:B--2---:R-:W-:Y:S02]  /*3460*/  IMAD.MOV R3, RZ, RZ, -R0 ;  /* 0x000000ffff037224 */ /* 0x004fe400078e0a00 */
[----:B------:R-:W-:Y:S01]  /*3470*/  IMAD.HI.U32 R0, R245, R4, RZ ;  /* 0x00000004f5007227 */ /* 0x000fe200078e00ff */
[----:B------:R-:W-:Y:S01]  /*3480*/  STL [R1+0x2174], R7 ;  /* 0x0021740701007387 */ /* 0x000fe20000100800 */
[----:B------:R-:W-:Y:S02]  /*3490*/  IABS R10, R7 ;  /* 0x00000007000a7213 */ /* 0x000fe40000000000 */
[----:B------:R-:W-:Y:S01]  /*34a0*/  IMAD R3, R247, R3, R8 ;  /* 0x00000003f7037224 */ /* 0x000fe200078e0208 */
[----:B------:R-:W-:Y:S01]  /*34b0*/  IABS R8, R9 ;  /* 0x0000000900087213 */ /* 0x000fe20000000000 */
[----:B------:R-:W-:-:S02]  /*34c0*/  IMAD.MOV R0, RZ, RZ, -R0 ;  /* 0x000000ffff007224 */ /* 0x000fc400078e0a00 */
[----:B------:R-:W-:Y:S01]  /*34d0*/  IMAD.HI.U32 R2, R245, R10, RZ ;  /* 0x0000000af5027227 */ /* 0x000fe200078e00ff */
[----:B------:R1:W-:Y:S03]  /*34e0*/  STL [R1+0x28c], R3 ;  /* 0x00028c0301007387 */ /* 0x0003e60000100800 */
[----:B------:R-:W-:Y:S01]  /*34f0*/  IMAD R230, R247, R0, R4 ;  /* 0x00000000f7e67224 */ /* 0x000fe200078e0204 */
[----:B------:R2:W-:Y:S01]  /*3500*/  STL [R1+0x2190], R5 ;  /* 0x0021900501007387 */ /* 0x0005e20000100800 */
[----:B------:R-:W-:Y:S01]  /*3510*/  IMAD.HI.U32 R0, R245, R8, RZ ;  /* 0x00000008f5007227 */ /* 0x000fe200078e00ff */
[----:B------:R-:W-:-:S03]  /*3520*/  IABS R4, R5 ;  /* 0x0000000500047213 */ /* 0x000fc60000000000 */
        /* <DEDUP_REMOVED lines=11> */
[----:B------:R-:W-:Y:S01]  /*35e0*/  IMAD.HI.U32 R2, R245, R12, RZ ;  /* 0x0000000cf5027227 */ /* 0x000fe200078e00ff */
[----:B------:R1:W-:Y:S03]  /*35f0*/  STL [R1+0x280], R7 ;  /* 0x0002800701007387 */ /* 0x0003e60000100800 */
[----:B------:R-:W-:Y:S01]  /*3600*/  IMAD.MOV.U32 R10, RZ, RZ, R5 ;  /* 0x000000ffff0a7224 */ /* 0x000fe200078e0005 */
[----:B------:R2:W-:Y:S01]  /*3610*/  STL [R1+0x27c], R3 ;  /* 0x00027c0301007387 */ /* 0x0005e20000100800 */
[----:B------:R-:W-:-:S02]  /*3620*/  VIADD R8, R6, 0x71 ;  /* 0x0000007106087836 */ /* 0x000fc40000000000 */
[----:B------:R-:W-:Y:S02]  /*3630*/  IMAD.MOV R2, RZ, RZ, -R2 ;  /* 0x000000ffff027224 */ /* 0x000fe400078e0a02 */
[C---:B------:R-:W-:Y:S01]  /*3640*/  VIADD R5, R6.reuse, 0x74 ;  /* 0x0000007406057836 */ /* 0x040fe20000000000 */
[----:B-1----:R-:W-:Y:S01]  /*3650*/  IADD3 R7, R6, 0x72, RZ ;  /* 0x0000007206077810 */ /* 0x002fe20007ffe0ff */
[----:B------:R1:W-:Y:S01]  /*3660*/  STL [R1+0x21a8], R8 ;  /* 0x0021a80801007387 */ /* 0x0003e20000100800 */
[----:B------:R-:W-:Y:S02]  /*3670*/  IMAD R2, R247, R2, R12 ;  /* 0x00000002f7027224 */ /* 0x000fe400078e020c */
[----:B--2---:R-:W-:Y:S01]  /*3680*/  IMAD.MOV R3, RZ, RZ, -R0 ;  /* 0x000000ffff037224 */ /* 0x004fe200078e0a00 */
[----:B------:R2:W-:Y:S01]  /*3690*/  STL [R1+0x21c0], R7 ;  /* 0x0021c00701007387 */ /* 0x0005e20000100800 */
[----:B------:R-:W-:-:S04]  /*36a0*/  IMAD.HI.U32 R0, R245, R10, RZ ;  /* 0x0000000af5007227 */ /* 0x000fc800078e00ff */
[----:B------:R-:W-:Y:S01]  /*36b0*/  IMAD R3, R247, R3, R4 ;  /* 0x00000003f7037224 */ /* 0x000fe200078e0204 */
[----:B------:R-:W-:Y:S01]  /*36c0*/  IABS R4, R8 ;  /* 0x0000000800047213 */ /* 0x000fe20000000000 */
[C---:B------:R-:W-:Y:S01]  /*36d0*/  VIADD R12, R6.reuse, 0xa3 ;  /* 0x000000a3060c7836 */ /* 0x040fe20000000000 */
[----:B-1----:R-:W-:Y:S02]  /*36e0*/  IABS R8, R7 ;  /* 0x0000000700087213 */ /* 0x002fe40000000000 */
[----:B------:R1:W-:Y:S01]  /*36f0*/  STL [R1+0x278], R3 ;  /* 0x0002780301007387 */ /* 0x0003e20000100800 */
[----:B--2---:R-:W-:-:S03]  /*3700*/  VIADD R7, R6, 0x73 ;  /* 0x0000007306077836 */ /* 0x004fc60000000000 */
[----:B------:R2:W-:Y:S04]  /*3710*/  STL [R1+0x274], R2 ;  /* 0x0002740201007387 */ /* 0x0005e80000100800 */
[----:B------:R3:W-:Y:S01]  /*3720*/  STL [R1+0x21d4], R7 ;  /* 0x0021d40701007387 */ /* 0x0007e20000100800 */
[----:B-1----:R-:W-:Y:S02]  /*3730*/  IMAD.MOV R3, RZ, RZ, -R0 ;  /* 0x000000ffff037224 */ /* 0x002fe400078e0a00 */
[----:B------:R-:W-:Y:S01]  /*3740*/  IMAD.MOV.U32 R0, RZ, RZ, R4 ;  /* 0x000000ffff007224 */ /* 0x000fe200078e0004 */
[----:B------:R-:W-:Y:S01]  /*3750*/  IABS R4, R7 ;  /* 0x0000000700047213 */ /* 0x000fe20000000000 */
[----:B--2---:R-:W-:Y:S01]  /*3760*/  IMAD R2, R247, R3, R10 ;  /* 0x00000003f7027224 */ /* 0x004fe200078e020a */
[----:B------:R-:W-:Y:S01]  /*3770*/  IABS R10, R5 ;  /* 0x00000005000a7213 */ /* 0x000fe20000000000 */
[----:B------:R-:W-:-:S03]  /*3780*/  IMAD.HI.U32 R3, R245, R8, RZ ;  /* 0x00000008f5037227 */ /* 0x000fc600078e00ff */
[----:B------:R1:W-:Y:S01]  /*3790*/  STL [R1+0x270], R2 ;  /* 0x0002700201007387 */ /* 0x0003e20000100800 */
[----:B---3--:R-:W-:Y:S01]  /*37a0*/  VIADD R7, R6, 0x75 ;  /* 0x0000007506077836 */ /* 0x008fe20000000000 */
[----:B------:R-:W-:Y:S01]  /*37b0*/  IADD3 R9, -R3, RZ, RZ ;  /* 0x000000ff03097210 */ /* 0x000fe20007ffe1ff */
[C---:B------:R-:W-:Y:S01]  /*37c0*/  IMAD.HI.U32 R3, R245.reuse, R4, RZ ;  /* 0x00000004f5037227 */ /* 0x040fe200078e00ff */
[----:B------:R2:W-:Y:S02]  /*37d0*/  STL [R1+0x21d0], R5 ;  /* 0x0021d00501007387 */ /* 0x0005e40000100800 */
[----:B------:R-:W-:Y:S01]  /*37e0*/  IABS R11, R7 ;  /* 0x00000007000b7213 */ /* 0x000fe20000000000 */
[----:B------:R-:W-:Y:S01]  /*37f0*/  IMAD.MOV R3, RZ, RZ, -R3 ;  /* 0x000000ffff037224 */ /* 0x000fe200078e0a03 */
[----:B------:R3:W-:Y:S01]  /*3800*/  STL [R1+0x21c4], R7 ;  /* 0x0021c40701007387 */ /* 0x0007e20000100800 */
[----:B-1----:R-:W-:-:S04]  /*3810*/  IMAD.HI.U32 R2, R245, R0, RZ ;  /* 0x00000000f5027227 */ /* 0x002fc800078e00ff */
[----:B--2---:R-:W-:Y:S02]  /*3820*/  IMAD.MOV R5, RZ, RZ, -R2 ;  /* 0x000000ffff057224 */ /* 0x004fe400078e0a02 */
[----:B------:R-:W-:Y:S02]  /*3830*/  IMAD.MOV.U32 R2, RZ, RZ, R10 ;  /* 0x000000ffff027224 */ /* 0x000fe400078e000a */
[C---:B------:R-:W-:Y:S02]  /*3840*/  IMAD R5, R247.reuse, R5, R0 ;  /* 0x00000005f7057224 */ /* 0x040fe400078e0200 */
[----:B---3--:R-:W-:Y:S02]  /*3850*/  IMAD R7, R247, R9, R8 ;  /* 0x00000009f7077224 */ /* 0x008fe400078e0208 */
[----:B------:R-:W-:Y:S01]  /*3860*/  IMAD.MOV.U32 R0, RZ, RZ, R11 ;  /* 0x000000ffff007224 */ /* 0x000fe200078e000b */
[----:B------:R1:W-:Y:S01]  /*3870*/  STL [R1+0x26c], R5 ;  /* 0x00026c0501007387 */ /* 0x0003e20000100800 */
[----:B------:R-:W-:-:S02]  /*3880*/  VIADD R10, R6, 0x76 ;  /* 0x00000076060a7836 */ /* 0x000fc40000000000 */
[----:B------:R-:W-:Y:S01]  /*3890*/  IMAD.HI.U32 R8, R245, R0, RZ ;  /* 0x00000000f5087227 */ /* 0x000fe200078e00ff */
[----:B------:R2:W-:Y:S02]  /*38a0*/  STL [R1+0x268], R7 ;  /* 0x0002680701007387 */ /* 0x0005e40000100800 */
[----:B------:R-:W-:Y:S01]  /*38b0*/  IABS R9, R10 ;  /* 0x0000000a00097213 */ /* 0x000fe20000000000 */
[----:B------:R-:W-:Y:S01]  /*38c0*/  IMAD R3, R247, R3, R4 ;  /* 0x00000003f7037224 */ /* 0x000fe200078e0204 */
[----:B------:R3:W-:Y:S01]  /*38d0*/  STL [R1+0x21ec], R10 ;  /* 0x0021ec0a01007387 */ /* 0x0007e20000100800 */
[----:B------:R-:W-:Y:S01]  /*38e0*/  IMAD.MOV R4, RZ, RZ, -R8 ;  /* 0x000000ffff047224 */ /* 0x000fe200078e0a08 */
[----:B------:R-:W-:Y:S01]  /*38f0*/  IADD3 R8, R6, 0x78, RZ ;  /* 0x0000007806087810 */ /* 0x000fe20007ffe0ff */
[----:B-1----:R-:W-:-:S04]  /*3900*/  IMAD.HI.U32 R5, R245, R2, RZ ;  /* 0x00000002f5057227 */ /* 0x002fc800078e00ff */
[C---:B--2---:R-:W-:Y:S02]  /*3910*/  VIADD R7, R6.reuse, 0x77 ;  /* 0x0000007706077836 */ /* 0x044fe40000000000 */
[----:B------:R-:W-:Y:S02]  /*3920*/  IMAD.MOV R5, RZ, RZ, -R5 ;  /* 0x000000ffff057224 */ /* 0x000fe400078e0a05 */
[C---:B------:R-:W-:Y:S01]  /*3930*/  IMAD R0, R247.reuse, R4, R0 ;  /* 0x00000004f7007224 */ /* 0x040fe200078e0200 */
[----:B------:R-:W-:Y:S01]  /*3940*/  STL [R1+0x21fc], R7 ;  /* 0x0021fc0701007387 */ /* 0x000fe20000100800 */
[----:B------:R-:W-:Y:S02]  /*3950*/  IMAD R2, R247, R5, R2 ;  /* 0x00000005f7027224 */ /* 0x000fe400078e0202 */
[----:B---3--:R-:W-:Y:S01]  /*3960*/  IMAD.HI.U32 R10, R245, R9, RZ ;  /* 0x00000009f50a7227 */ /* 0x008fe200078e00ff */
[----:B------:R1:W-:Y:S03]  /*3970*/  STL [R1+0x264], R3 ;  /* 0x0002640301007387 */ /* 0x0003e60000100800 */
[----:B------:R-:W-:Y:S01]  /*3980*/  IMAD.MOV R10, RZ, RZ, -R10 ;  /* 0x000000ffff0a7224 */ /* 0x000fe200078e0a0a */
[----:B------:R2:W-:Y:S01]  /*3990*/  STL [R1+0x260], R2 ;  /* 0x0002600201007387 */ /* 0x0005e20000100800 */
[----:B------:R-:W-:-:S03]  /*39a0*/  VIADD R11, R6, 0xa4 ;  /* 0x000000a4060b7836 */ /* 0x000fc60000000000 */
[----:B------:R3:W-:Y:S01]  /*39b0*/  STL [R1+0x2200], R8 ;  /* 0x0022000801007387 */ /* 0x0007e20000100800 */
[----:B-1----:R-:W-:Y:S01]  /*39c0*/  IABS R3, R7 ;  /* 0x0000000700037213 */ /* 0x002fe20000000000 */
[----:B------:R-:W-:Y:S02]  /*39d0*/  VIADD R7, R6, 0x79 ;  /* 0x0000007906077836 */ /* 0x000fe40000000000 */
[----:B------:R1:W-:Y:S01]  /*39e0*/  STL [R1+0x25c], R0 ;  /* 0x00025c0001007387 */ /* 0x0003e20000100800 */
[----:B--2---:R-:W-:Y:S01]  /*39f0*/  IABS R2, R8 ;  /* 0x0000000800027213 */ /* 0x004fe20000000000 */
[----:B------:R-:W-:Y:S01]  /*3a00*/  IMAD.HI.U32 R5, R245, R3, RZ ;  /* 0x00000003f5057227 */ /* 0x000fe200078e00ff */
[----:B------:R-:W-:Y:S01]  /*3a10*/  IABS R4, R7 ;  /* 0x0000000700047213 */ /* 0x000fe20000000000 */
[----:B------:R2:W-:Y:S02]  /*3a20*/  STL [R1+0x2220], R7 ;  /* 0x0022200701007387 */ /* 0x0005e40000100800 */
[----:B------:R-:W-:-:S02]  /*3a30*/  IMAD.MOV R5, RZ, RZ, -R5 ;  /* 0x000000ffff057224 */ /* 0x000fc400078e0a05 */
[----:B---3--:R-:W-:-:S04]  /*3a40*/  IMAD.HI.U32 R8, R245, R2, RZ ;  /* 0x00000002f5087227 */ /* 0x008fc800078e00ff */
[----:B-1----:R-:W-:Y:S02]  /*3a50*/  VIADD R0, R6, 0x7a ;  /* 0x0000007a06007836 */ /* 0x002fe40000000000 */
[C---:B--2---:R-:W-:Y:S02]  /*3a60*/  IMAD R7, R247.reuse, R10, R9 ;  /* 0x0000000af7077224 */ /* 0x044fe400078e0209 */
[----:B------:R-:W-:Y:S01]  /*3a70*/  IMAD R3, R247, R5, R3 ;  /* 0x00000005f7037224 */ /* 0x000fe200078e0203 */
[----:B------:R1:W-:Y:S01]  /*3a80*/  STL [R1+0x2224], R0 ;  /* 0x0022240001007387 */ /* 0x0003e20000100800 */
[----:B------:R-:W-:-:S03]  /*3a90*/  IMAD.HI.U32 R5, R245, R4, RZ ;  /* 0x00000004f5057227 */ /* 0x000fc600078e00ff */
[----:B------:R2:W-:Y:S01]  /*3aa0*/  STL [R1+0x258], R7 ;  /* 0x0002580701007387 */ /* 0x0005e20000100800 */
[C---:B------:R-:W-:Y:S01]  /*3ab0*/  VIADD R9, R6.reuse, 0x7b ;  /* 0x0000007b06097836 */ /* 0x040fe20000000000 */
[----:B------:R-:W-:Y:S01]  /*3ac0*/  IADD3 R5, -R5, RZ, RZ ;  /* 0x000000ff05057210 */ /* 0x000fe20007ffe1ff */
[----:B------:R-:W-:Y:S01]  /*3ad0*/  IMAD.MOV R8, RZ, RZ, -R8 ;  /* 0x000000ffff087224 */ /* 0x000fe200078e0a08 */
[----:B------:R3:W-:Y:S01]  /*3ae0*/  STL [R1+0x254], R3 ;  /* 0x0002540301007387 */ /* 0x0007e20000100800 */
[----:B-1----:R-:W-:Y:S02]  /*3af0*/  IABS R0, R0 ;  /* 0x0000000000007213 */ /* 0x002fe40000000000 */
[C---:B------:R-:W-:Y:S01]  /*3b00*/  IMAD R204, R247.reuse, R8, R2 ;  /* 0x00000008f7cc7224 */ /* 0x040fe200078e0202 */
[----:B------:R1:W-:Y:S01]  /*3b10*/  STL [R1+0x2218], R9 ;  /* 0x0022180901007387 */ /* 0x0003e20000100800 */
[----:B------:R-:W-:Y:S02]  /*3b20*/  IMAD R4, R247, R5, R4 ;  /* 0x00000005f7047224 */ /* 0x000fe400078e0204 */
[----:B--2---:R-:W-:-:S02]  /*3b30*/  VIADD R7, R6, 0x7c ;  /* 0x0000007c06077836 */ /* 0x004fc40000000000 */
[----:B---3--:R-:W-:-:S03]  /*3b40*/  IMAD.HI.U32 R3, R245, R0, RZ ;  /* 0x00000000f5037227 */ /* 0x008fc600078e00ff */
[----:B------:R2:W-:Y:S01]  /*3b50*/  STL [R1+0x2230], R7 ;  /* 0x0022300701007387 */ /* 0x0005e20000100800 */
[----:B------:R-:W-:Y:S01]  /*3b60*/  IABS R2, R7 ;  /* 0x0000000700027213 */ /* 0x000fe20000000000 */
[----:B------:R-:W-:Y:S01]  /*3b70*/  IMAD.MOV R3, RZ, RZ, -R3 ;  /* 0x000000ffff037224 */ /* 0x000fe200078e0a03 */
[----:B-1----:R-:W-:Y:S01]  /*3b80*/  IABS R9, R9 ;  /* 0x0000000900097213 */ /* 0x002fe20000000000 */
[----:B------:R1:W-:Y:S02]  /*3b90*/  STL [R1+0x24c], R4 ;  /* 0x00024c0401007387 */ /* 0x0003e40000100800 */
[----:B------:R-:W-:Y:S02]  /*3ba0*/  IMAD R0, R247, R3, R0 ;  /* 0x00000003f7007224 */ /* 0x000fe400078e0200 */
[----:B------:R-:W-:-:S04]  /*3bb0*/  IMAD.HI.U32 R10, R245, R9, RZ ;  /* 0x00000009f50a7227 */ /* 0x000fc800078e00ff */
[----:B--2---:R-:W-:Y:S02]  /*3bc0*/  VIADD R7, R6, 0x7d ;  /* 0x0000007d06077836 */ /* 0x004fe40000000000 */
[----:B------:R-:W-:-:S03]  /*3bd0*/  IMAD.HI.U32 R5, R245, R2, RZ ;  /* 0x00000002f5057227 */ /* 0x000fc600078e00ff */
[----:B------:R-:W-:Y:S01]  /*3be0*/  IABS R3, R7 ;  /* 0x0000000700037213 */ /* 0x000fe20000000000 */
[----:B------:R2:W-:Y:S01]  /*3bf0*/  STL [R1+0x221c], R7 ;  /* 0x00221c0701007387 */ /* 0x0005e20000100800 */
[C---:B-1----:R-:W-:Y:S02]  /*3c00*/  VIADD R4, R6.reuse, 0x7e ;  /* 0x0000007e06047836 */ /* 0x042fe40000000000 */
[----:B------:R-:W-:Y:S01]  /*3c10*/  IMAD.MOV R10, RZ, RZ, -R10 ;  /* 0x000000ffff0a7224 */ /* 0x000fe200078e0a0a */
[----:B------:R1:W-:Y:S01]  /*3c20*/  STL [R1+0x248], R0 ;  /* 0x0002480001007387 */ /* 0x0003e20000100800 */
[----:B------:R-:W-:Y:S02]  /*3c30*/  IMAD.MOV R5, RZ, RZ, -R5 ;  /* 0x000000ffff057224 */ /* 0x000fe400078e0a05 */
[----:B------:R-:W-:Y:S01]  /*3c40*/  IMAD.HI.U32 R8, R245, R3, RZ ;  /* 0x00000003f5087227 */ /* 0x000fe200078e00ff */
[----:B------:R3:W-:Y:S03]  /*3c50*/  STL [R1+0x2214], R4 ;  /* 0x0022140401007387 */ /* 0x0007e60000100800 */
[C---:B--2---:R-:W-:Y:S01]  /*3c60*/  IMAD R7, R247.reuse, R10, R9 ;  /* 0x0000000af7077224 */ /* 0x044fe200078e0209 */
[----:B------:R-:W-:Y:S01]  /*3c70*/  IADD3 R9, R6, 0x80, RZ ;  /* 0x0000008006097810 */ /* 0x000fe20007ffe0ff */
[----:B------:R-:W-:-:S02]  /*3c80*/  IMAD R2, R247, R5, R2 ;  /* 0x00000005f7027224 */ /* 0x000fc400078e0202 */
[----:B-1----:R-:W-:Y:S02]  /*3c90*/  VIADD R0, R6, 0x7f ;  /* 0x0000007f06007836 */ /* 0x002fe40000000000 */
[----:B------:R-:W-:Y:S01]  /*3ca0*/  IMAD.MOV R8, RZ, RZ, -R8 ;  /* 0x000000ffff087224 */ /* 0x000fe200078e0a08 */
[----:B---3--:R-:W-:Y:S02]  /*3cb0*/  IABS R4, R4 ;  /* 0x0000000400047213 */ /* 0x008fe40000000000 */
[----:B------:R1:W-:Y:S01]  /*3cc0*/  STL [R1+0x2234], R0 ;  /* 0x0022340001007387 */ /* 0x0003e20000100800 */
[----:B------:R-:W-:Y:S02]  /*3cd0*/  IMAD R3, R247, R8, R3 ;  /* 0x00000008f7037224 */ /* 0x000fe400078e0203 */
[----:B------:R-:W-:Y:S01]  /*3ce0*/  IMAD.HI.U32 R5, R245, R4, RZ ;  /* 0x00000004f5057227 */ /* 0x000fe200078e00ff */
[----:B------:R2:W-:Y:S03]  /*3cf0*/  STL [R1+0x244], R7 ;  /* 0x0002440701007387 */ /* 0x0005e60000100800 */
[----:B------:R-:W-:Y:S01]  /*3d00*/  IMAD.MOV R5, RZ, RZ, -R5 ;  /* 0x000000ffff057224 */ /* 0x000fe200078e0a05 */
[----:B------:R3:W-:Y:S01]  /*3d10*/  STL [R1+0x240], R2 ;  /* 0x0002400201007387 */ /* 0x0007e20000100800 */
[----:B-1----:R-:W-:-:S02]  /*3d20*/  IABS R0, R0 ;  /* 0x0000000000007213 */ /* 0x002fc40000000000 */
[----:B------:R-:W-:Y:S01]  /*3d30*/  IMAD R4, R247, R5, R4 ;  /* 0x00000005f7047224 */ /* 0x000fe200078e0204 */
[----:B------:R1:W-:Y:S01]  /*3d40*/  STL [R1+0x220c], R9 ;  /* 0x00220c0901007387 */ /* 0x0003e20000100800 */
[----:B--2---:R-:W-:Y:S02]  /*3d50*/  VIADD R7, R6, 0x81 ;  /* 0x0000008106077836 */ /* 0x004fe40000000000 */
[----:B---3--:R-:W-:-:S03]  /*3d60*/  IMAD.HI.U32 R2, R245, R0, RZ ;  /* 0x00000000f5027227 */ /* 0x008fc600078e00ff */
[----:B------:R-:W-:Y:S01]  /*3d70*/  STL [R1+0x267c], R7 ;  /* 0x00267c0701007387 */ /* 0x000fe20000100800 */
[----:B-1----:R-:W-:-:S03]  /*3d80*/  IABS R9, R9 ;  /* 0x0000000900097213 */ /* 0x002fc60000000000 */
[----:B------:R1:W-:Y:S01]  /*3d90*/  STL [R1+0x23c], R3 ;  /* 0x00023c0301007387 */ /* 0x0003e20000100800 */
[----:B------:R-:W-:Y:S02]  /*3da0*/  IMAD.MOV R2, RZ, RZ, -R2 ;  /* 0x000000ffff027224 */ /* 0x000fe400078e0a02 */
[----:B------:R-:W-:Y:S01]  /*3db0*/  IMAD.HI.U32 R10, R245, R9, RZ ;  /* 0x00000009f50a7227 */ /* 0x000fe200078e00ff */
[----:B------:R2:W-:Y:S03]  /*3dc0*/  STL [R1+0x238], R4 ;  /* 0x0002380401007387 */ /* 0x0005e60000100800 */
[----:B------:R-:W-:Y:S01]  /*3dd0*/  IMAD R0, R247, R2, R0 ;  /* 0x00000002f7007224 */ /* 0x000fe200078e0200 */
[----:B-1----:R-:W-:Y:S01]  /*3de0*/  IABS R3, R7 ;  /* 0x0000000700037213 */ /* 0x002fe20000000000 */
[----:B------:R-:W-:Y:S02]  /*3df0*/  VIADD R7, R6, 0x82 ;  /* 0x0000008206077836 */ /* 0x000fe40000000000 */
[----:B------:R-:W-:-:S02]  /*3e00*/  IMAD.MOV R10, RZ, RZ, -R10 ;  /* 0x000000ffff0a7224 */ /* 0x000fc400078e0a0a */
[----:B------:R-:W-:Y:S01]  /*3e10*/  IMAD.HI.U32 R5, R245, R3, RZ ;  /* 0x00000003f5057227 */ /* 0x000fe200078e00ff */
[----:B------:R-:W-:Y:S01]  /*3e20*/  IABS R2, R7 ;  /* 0x0000000700027213 */ /* 0x000fe20000000000 */
[----:B------:R1:W-:Y:S02]  /*3e30*/  STL [R1+0x2678], R7 ;  /* 0x0026780701007387 */ /* 0x0003e40000100800 */
[----:B--2---:R-:W-:Y:S01]  /*3e40*/  VIADD R4, R6, 0x83 ;  /* 0x0000008306047836 */ /* 0x004fe20000000000 */
[----:B------:R-:W-:Y:S01]  /*3e50*/  IADD3 R5, -R5, RZ, RZ ;  /* 0x000000ff05057210 */ /* 0x000fe20007ffe1ff */
[----:B------:R2:W-:Y:S01]  /*3e60*/  STL [R1+0x234], R0 ;  /* 0x0002340001007387 */ /* 0x0005e20000100800 */
[----:B------:R-:W-:-:S03]  /*3e70*/  IMAD.HI.U32 R8, R245, R2, RZ ;  /* 0x00000002f5087227 */ /* 0x000fc600078e00ff */
[----:B------:R3:W-:Y:S01]  /*3e80*/  STL [R1+0x2674], R4 ;  /* 0x0026740401007387 */ /* 0x0007e20000100800 */
[C---:B------:R-:W-:Y:S02]  /*3e90*/  IMAD R3, R247.reuse, R5, R3 ;  /* 0x00000005f7037224 */ /* 0x040fe400078e0203 */
[C---:B-1----:R-:W-:Y:S02]  /*3ea0*/  IMAD R7, R247.reuse, R10, R9 ;  /* 0x0000000af7077224 */ /* 0x042fe400078e0209 */
[----:B------:R-:W-:Y:S02]  /*3eb0*/  IMAD.MOV R8, RZ, RZ, -R8 ;  /* 0x000000ffff087224 */ /* 0x000fe400078e0a08 */
[C---:B--2---:R-:W-:Y:S02]  /*3ec0*/  VIADD R0, R6.reuse, 0x84 ;  /* 0x0000008406007836 */ /* 0x044fe40000000000 */
[C---:B------:R-:W-:Y:S01]  /*3ed0*/  VIADD R9, R6.reuse, 0x85 ;  /* 0x0000008506097836 */ /* 0x040fe20000000000 */
[----:B---3--:R-:W-:Y:S01]  /*3ee0*/  IABS R4, R4 ;  /* 0x0000000400047213 */ /* 0x008fe20000000000 */
[----:B------:R-:W-:Y:S01]  /*3ef0*/  IMAD R2, R247, R8, R2 ;  /* 0x00000008f7027224 */ /* 0x000fe200078e0202 */
[----:B------:R1:W-:Y:S01]  /*3f00*/  STL [R1+0x2670], R0 ;  /* 0x0026700001007387 */ /* 0x0003e20000100800 */
[----:B------:R-:W-:-:S02]  /*3f10*/  VIADD R8, R6, 0x87 ;  /* 0x0000008706087836 */ /* 0x000fc40000000000 */
[----:B------:R-:W-:Y:S01]  /*3f20*/  IMAD.HI.U32 R5, R245, R4, RZ ;  /* 0x00000004f5057227 */ /* 0x000fe200078e00ff */
[----:B------:R2:W-:Y:S03]  /*3f30*/  STL [R1+0x230], R7 ;  /* 0x0002300701007387 */ /* 0x0005e60000100800 */
[----:B------:R-:W-:Y:S01]  /*3f40*/  IMAD.MOV R5, RZ, RZ, -R5 ;  /* 0x000000ffff057224 */ /* 0x000fe200078e0a05 */
[----:B------:R3:W-:Y:S01]  /*3f50*/  STL [R1+0x22c], R3 ;  /* 0x00022c0301007387 */ /* 0x0007e20000100800 */
[----:B-1----:R-:W-:Y:S02]  /*3f60*/  IABS R0, R0 ;  /* 0x0000000000007213 */ /* 0x002fe40000000000 */
[----:B------:R-:W-:Y:S01]  /*3f70*/  IMAD R236, R247, R5, R4 ;  /* 0x00000005f7ec7224 */ /* 0x000fe200078e0204 */
[----:B------:R1:W-:Y:S01]  /*3f80*/  STL [R1+0x266c], R9 ;  /* 0x00266c0901007387 */ /* 0x0003e20000100800 */
[----:B--2---:R-:W-:-:S02]  /*3f90*/  VIADD R7, R6, 0x86 ;  /* 0x0000008606077836 */ /* 0x004fc40000000000 */
[----:B---3--:R-:W-:-:S03]  /*3fa0*/  IMAD.HI.U32 R3, R245, R0, RZ ;  /* 0x00000000f5037227 */ /* 0x008fc600078e00ff */
[----:B------:R-:W-:Y:S01]  /*3fb0*/  STL [R1+0x2668], R7 ;  /* 0x0026680701007387 */ /* 0x000fe20000100800 */
[----:B------:R-:W-:-:S03]  /*3fc0*/  IMAD.MOV R3, RZ, RZ, -R3 ;  /* 0x000000ffff037224 */ /* 0x000fc600078e0a03 */
[----:B------:R2:W-:Y:S01]  /*3fd0*/  STL [R1+0x228], R2 ;  /* 0x0002280201007387 */ /* 0x0005e20000100800 */
[----:B-1----:R-:W-:Y:S01]  /*3fe0*/  IABS R9, R9 ;  /* 0x0000000900097213 */ /* 0x002fe20000000000 */
[----:B------:R-:W-:Y:S01]  /*3ff0*/  IMAD R217, R247, R3, R0 ;  /* 0x00000003f7d97224 */ /* 0x000fe200078e0200 */
[----:B------:R-:W-:Y:S01]  /*4000*/  IABS R3, R8 ;  /* 0x0000000800037213 */ /* 0x000fe20000000000 */
[----:B------:R1:W-:Y:S02]  /*4010*/  STL [R1+0x2664], R8 ;  /* 0x0026640801007387 */ /* 0x0003e40000100800 */
[----:B------:R-:W-:Y:S01]  /*4020*/  IMAD.HI.U32 R10, R245, R9, RZ ;  /* 0x00000009f50a7227 */ /* 0x000fe200078e00ff */
[C---:B------:R-:W-:Y:S02]  /*4030*/  IADD3 R0, R6.reuse, 0x89, RZ ;  /* 0x0000008906007810 */ /* 0x040fe40007ffe0ff */
[----:B--2---:R-:W-:Y:S01]  /*4040*/  IABS R2, R7 ;  /* 0x0000000700027213 */ /* 0x004fe20000000000 */
[----:B------:R-:W-:-:S02]  /*4050*/  VIADD R7, R6, 0x88 ;  /* 0x0000008806077836 */ /* 0x000fc40000000000 */
[----:B------:R-:W-:Y:S02]  /*4060*/  IMAD.MOV R10, RZ, RZ, -R10 ;  /* 0x000000ffff0a7224 */ /* 0x000fe400078e0a0a */
[C---:B------:R-:W-:Y:S01]  /*4070*/  IMAD.HI.U32 R5, R245.reuse, R2, RZ ;  /* 0x00000002f5057227 */ /* 0x040fe200078e00ff */
[----:B------:R-:W-:Y:S01]  /*4080*/  IABS R4, R7 ;  /* 0x0000000700047213 */ /* 0x000fe20000000000 */
[----:B------:R-:W-:Y:S02]  /*4090*/  STL [R1+0x2660], R7 ;  /* 0x0026600701007387 */ /* 0x000fe40000100800 */
[----:B------:R-:W-:Y:S02]  /*40a0*/  IMAD.MOV R5, RZ, RZ, -R5 ;  /* 0x000000ffff057224 */ /* 0x000fe400078e0a05 */
[----:B-1----:R-:W-:Y:S01]  /*40b0*/  IMAD.HI.U32 R8, R245, R3, RZ ;  /* 0x00000003f5087227 */ /* 0x002fe200078e00ff */
[----:B------:R1:W-:Y:S03]  /*40c0*/  STL [R1+0x265c], R0 ;  /* 0x00265c0001007387 */ /* 0x0003e60000100800 */
[----:B------:R-:W-:-:S02]  /*40d0*/  IMAD R2, R247, R5, R2 ;  /* 0x00000005f7027224 */ /* 0x000fc400078e0202 */
[----:B------:R-:W-:Y:S02]  /*40e0*/  IMAD.MOV R8, RZ, RZ, -R8 ;  /* 0x000000ffff087224 */ /* 0x000fe400078e0a08 */
[----:B------:R-:W-:Y:S01]  /*40f0*/  IMAD R228, R247, R10, R9 ;  /* 0x0000000af7e47224 */ /* 0x000fe200078e0209 */
[----:B------:R2:W-:Y:S01]  /*4100*/  STL [R1+0x218], R2 ;  /* 0x0002180201007387 */ /* 0x0005e20000100800 */
[----:B------:R-:W-:Y:S01]  /*4110*/  IMAD.HI.U32 R5, R245, R4, RZ ;  /* 0x00000004f5057227 */ /* 0x000fe200078e00ff */
[----:B-1----:R-:W-:-:S03]  /*4120*/  IABS R0, R0 ;  /* 0x0000000000007213 */ /* 0x002fc60000000000 */
[C---:B------:R-:W-:Y:S02]  /*4130*/  VIADD R9, R6.reuse, 0x8a ;  /* 0x0000008a06097836 */ /* 0x040fe40000000000 */
[----:B------:R-:W-:Y:S02]  /*4140*/  VIADD R7, R6, 0x8b ;  /* 0x0000008b06077836 */ /* 0x000fe40000000000 */
[----:B------:R-:W-:Y:S01]  /*4150*/  IMAD R3, R247, R8, R3 ;  /* 0x00000008f7037224 */ /* 0x000fe200078e0203 */
[----:B------:R1:W-:Y:S01]  /*4160*/  STL [R1+0x2658], R9 ;  /* 0x0026580901007387 */ /* 0x0003e20000100800 */
[----:B--2---:R-:W-:-:S03]  /*4170*/  IMAD.HI.U32 R2, R245, R0, RZ ;  /* 0x00000000f5027227 */ /* 0x004fc600078e00ff */
[----:B------:R-:W-:Y:S01]  /*4180*/  STL [R1+0x2654], R7 ;  /* 0x0026540701007387 */ /* 0x000fe20000100800 */
[----:B------:R-:W-:Y:S02]  /*4190*/  IMAD.MOV R5, RZ, RZ, -R5 ;  /* 0x000000ffff057224 */ /* 0x000fe400078e0a05 */
[----:B------:R-:W-:Y:S01]  /*41a0*/  IMAD.MOV R2, RZ, RZ, -R2 ;  /* 0x000000ffff027224 */ /* 0x000fe200078e0a02 */
[----:B------:R2:W-:Y:S01]  /*41b0*/  STL [R1+0x214], R3 ;  /* 0x0002140301007387 */ /* 0x0005e20000100800 */
[C---:B------:R-:W-:Y:S01]  /*41c0*/  IMAD R4, R247.reuse, R5, R4 ;  /* 0x00000005f7047224 */ /* 0x040fe200078e0204 */
[----:B-1----:R-:W-:Y:S01]  /*41d0*/  IABS R9, R9 ;  /* 0x0000000900097213 */ /* 0x002fe20000000000 */
[----:B------:R-:W-:-:S03]  /*41e0*/  IMAD R0, R247, R2, R0 ;  /* 0x00000002f7007224 */ /* 0x000fc600078e0200 */
[----:B------:R1:W-:Y:S01]  /*41f0*/  STL [R1+0x210], R4 ;  /* 0x0002100401007387 */ /* 0x0003e20000100800 */
[----:B------:R-:W-:Y:S01]  /*4200*/  IMAD.HI.U32 R10, R245, R9, RZ ;  /* 0x00000009f50a7227 */ /* 0x000fe200078e00ff */
[----:B--2---:R-:W-:-:S03]  /*4210*/  IABS R3, R7 ;  /* 0x0000000700037213 */ /* 0x004fc60000000000 */
[----:B------:R-:W-:Y:S01]  /*4220*/  IMAD.MOV R10, RZ, RZ, -R10 ;  /* 0x000000ffff0a7224 */ /* 0x000fe200078e0a0a */
[----:B------:R-:W-:Y:S01]  /*4230*/  IADD3 R7, R6, 0x8c, RZ ;  /* 0x0000008c06077810 */ /* 0x000fe20007ffe0ff */
[----:B------:R-:W-:-:S03]  /*4240*/  IMAD.HI.U32 R5, R245, R3, RZ ;  /* 0x00000003f5057227 */ /* 0x000fc600078e00ff */
[----:B------:R-:W-:Y:S01]  /*4250*/  IABS R2, R7 ;  /* 0x0000000700027213 */ /* 0x000fe20000000000 */
[----:B------:R2:W-:Y:S01]  /*4260*/  STL [R1+0x2650], R7 ;  /* 0x0026500701007387 */ /* 0x0005e20000100800 */
[----:B-1----:R-:W-:-:S03]  /*4270*/  VIADD R4, R6, 0x8d ;  /* 0x0000008d06047836 */ /* 0x002fc60000000000 */
[----:B------:R1:W-:Y:S01]  /*4280*/  STL [R1+0x20c], R0 ;  /* 0x00020c0001007387 */ /* 0x0003e20000100800 */
[----:B------:R-:W-:Y:S02]  /*4290*/  IMAD.MOV R5, RZ, RZ, -R5 ;  /* 0x000000ffff057224 */ /* 0x000fe400078e0a05 */
[----:B------:R-:W-:Y:S01]  /*42a0*/  IMAD.HI.U32 R8, R245, R2, RZ ;  /* 0x00000002f5087227 */ /* 0x000fe200078e00ff */
[----:B------:R3:W-:Y:S03]  /*42b0*/  STL [R1+0x264c], R4 ;  /* 0x00264c0401007387 */ /* 0x0007e60000100800 */
[C---:B--2---:R-:W-:Y:S02]  /*42c0*/  IMAD R7, R247.reuse, R10, R9 ;  /* 0x0000000af7077224 */ /* 0x044fe400078e0209 */
[----:B------:R-:W-:Y:S02]  /*42d0*/  IMAD R3, R247, R5, R3 ;  /* 0x00000005f7037224 */ /* 0x000fe400078e0203 */
[----:B-1----:R-:W-:-:S02]  /*42e0*/  VIADD R0, R6, 0x8e ;  /* 0x0000008e06007836 */ /* 0x002fc40000000000 */
[----:B------:R-:W-:Y:S01]  /*42f0*/  IMAD.MOV R8, RZ, RZ, -R8 ;  /* 0x000000ffff087224 */ /* 0x000fe200078e0a08 */
[----:B---3--:R-:W-:Y:S01]  /*4300*/  IABS R4, R4 ;  /* 0x0000000400047213 */ /* 0x008fe20000000000 */
[----:B------:R-:W-:Y:S01]  /*4310*/  VIADD R9, R6, 0x8f ;  /* 0x0000008f06097836 */ /* 0x000fe20000000000 */
[----:B------:R1:W-:Y:S01]  /*4320*/  STL [R1+0x2648], R0 ;  /* 0x0026480001007387 */ /* 0x0003e20000100800 */
[----:B------:R-:W-:Y:S02]  /*4330*/  IMAD R2, R247, R8, R2 ;  /* 0x00000008f7027224 */ /* 0x000fe400078e0202 */
[----:B------:R-:W-:Y:S01]  /*4340*/  IMAD.HI.U32 R5, R245, R4, RZ ;  /* 0x00000004f5057227 */ /* 0x000fe200078e00ff */
[----:B------:R2:W-:Y:S04]  /*4350*/  STL [R1+0x208], R7 ;  /* 0x0002080701007387 */ /* 0x0005e80000100800 */
[----:B------:R3:W-:Y:S01]  /*4360*/  STL [R1+0x204], R3 ;  /* 0x0002040301007387 */ /* 0x0007e20000100800 */
[----:B------:R-:W-:-:S02]  /*4370*/  IADD3 R5, -R5, RZ, RZ ;  /* 0x000000ff05057210 */ /* 0x000fc40007ffe1ff */
[----:B-1----:R-:W-:Y:S01]  /*4380*/  IABS R0, R0 ;  /* 0x0000000000007213 */ /* 0x002fe20000000000 */
[----:B------:R1:W-:Y:S01]  /*4390*/  STL [R1+0x2644], R9 ;  /* 0x0026440901007387 */ /* 0x0003e20000100800 */
[----:B--2---:R-:W-:Y:S02]  /*43a0*/  VIADD R7, R6, 0x90 ;  /* 0x0000009006077836 */ /* 0x004fe40000000000 */
[----:B------:R-:W-:Y:S02]  /*43b0*/  IMAD R4, R247, R5, R4 ;  /* 0x00000005f7047224 */ /* 0x000fe400078e0204 */
[----:B---3--:R-:W-:Y:S01]  /*43c0*/  IMAD.HI.U32 R3, R245, R0, RZ ;  /* 0x00000000f5037227 */ /* 0x008fe200078e00ff */
        /* <DEDUP_REMOVED lines=10> */
[C---:B------:R-:W-:Y:S01]  /*4470*/  IMAD.HI.U32 R5, R245.reuse, R2, RZ ;  /* 0x00000002f5057227 */ /* 0x040fe200078e00ff */
[----:B------:R-:W-:Y:S01]  /*4480*/  IABS R3, R7 ;  /* 0x0000000700037213 */ /* 0x000fe20000000000 */
[----:B------:R1:W-:Y:S02]  /*4490*/  STL [R1+0x263c], R7 ;  /* 0x00263c0701007387 */ /* 0x0003e40000100800 */
[C---:B--2---:R-:W-:Y:S02]  /*44a0*/  VIADD R4, R6.reuse, 0x92 ;  /* 0x0000009206047836 */ /* 0x044fe40000000000 */
[----:B------:R2:W-:Y:S01]  /*44b0*/  STL [R1+0x1f8], R0 ;  /* 0x0001f80001007387 */ /* 0x0005e20000100800 */
[----:B------:R-:W-:Y:S02]  /*44c0*/  IMAD.MOV R5, RZ, RZ, -R5 ;  /* 0x000000ffff057224 */ /* 0x000fe400078e0a05 */
[----:B------:R-:W-:Y:S01]  /*44d0*/  IMAD.HI.U32 R8, R245, R3, RZ ;  /* 0x00000003f5087227 */ /* 0x000fe200078e00ff */
[----:B------:R3:W-:Y:S03]  /*44e0*/  STL [R1+0x2638], R4 ;  /* 0x0026380401007387 */ /* 0x0007e60000100800 */
[C---:B-1----:R-:W-:Y:S01]  /*44f0*/  IMAD R7, R247.reuse, R10, R9 ;  /* 0x0000000af7077224 */ /* 0x042fe200078e0209 */
[----:B------:R-:W-:Y:S01]  /*4500*/  IADD3 R9, R6, 0x94, RZ ;  /* 0x0000009406097810 */ /* 0x000fe20007ffe0ff */
[----:B------:R-:W-:-:S02]  /*4510*/  IMAD R2, R247, R5, R2 ;  /* 0x00000005f7027224 */ /* 0x000fc400078e0202 */
[C---:B--2---:R-:W-:Y:S02]  /*4520*/  VIADD R0, R6.reuse, 0x93 ;  /* 0x0000009306007836 */ /* 0x044fe40000000000 */
        /* <DEDUP_REMOVED lines=8> */
[----:B------:R-:W-:Y:S01]  /*45b0*/  VIADD R8, R6, 0x96 ;  /* 0x0000009606087836 */ /* 0x000fe20000000000 */
[----:B-1----:R-:W-:-:S02]  /*45c0*/  IABS R0, R0 ;  /* 0x0000000000007213 */ /* 0x002fc40000000000 */
        /* <DEDUP_REMOVED lines=9> */
[C---:B------:R-:W-:Y:S01]  /*4660*/  IMAD R0, R247.reuse, R2, R0 ;  /* 0x00000002f7007224 */ /* 0x040fe200078e0200 */
[----:B------:R-:W-:Y:S01]  /*4670*/  IABS R2, R8 ;  /* 0x0000000800027213 */ /* 0x000fe20000000000 */
[----:B------:R-:W-:Y:S01]  /*4680*/  IMAD.MOV R10, RZ, RZ, -R10 ;  /* 0x000000ffff0a7224 */ /* 0x000fe200078e0a0a */
[----:B-1----:R-:W-:Y:S01]  /*4690*/  IABS R3, R7 ;  /* 0x0000000700037213 */ /* 0x002fe20000000000 */
[----:B------:R-:W-:Y:S01]  /*46a0*/  IMAD R7, R247, R5, R4 ;  /* 0x00000005f7077224 */ /* 0x000fe200078e0204 */
[----:B------:R1:W-:Y:S01]  /*46b0*/  STL [R1+0x1e4], R0 ;  /* 0x0001e40001007387 */ /* 0x0003e20000100800 */
[----:B------:R-:W-:-:S02]  /*46c0*/  VIADD R4, R6, 0x97 ;  /* 0x0000009706047836 */ /* 0x000fc40000000000 */
[----:B------:R-:W-:-:S03]  /*46d0*/  IMAD.HI.U32 R5, R245, R3, RZ ;  /* 0x00000003f5057227 */ /* 0x000fc600078e00ff */
[----:B------:R3:W-:Y:S01]  /*46e0*/  STL [R1+0x2624], R4 ;  /* 0x0026240401007387 */ /* 0x0007e20000100800 */
[----:B--2---:R-:W-:Y:S01]  /*46f0*/  IMAD.HI.U32 R8, R245, R2, RZ ;  /* 0x00000002f5087227 */ /* 0x004fe200078e00ff */
[----:B------:R-:W-:-:S03]  /*4700*/  IADD3 R5, -R5, RZ, RZ ;  /* 0x000000ff05057210 */ /* 0x000fc60007ffe1ff */
[C---:B-1----:R-:W-:Y:S02]  /*4710*/  VIADD R0, R6.reuse, 0x98 ;  /* 0x0000009806007836 */ /* 0x042fe40000000000 */
[C---:B------:R-:W-:Y:S02]  /*4720*/  IMAD R9, R247.reuse, R10, R9 ;  /* 0x0000000af7097224 */ /* 0x040fe400078e0209 */
[----:B------:R-:W-:Y:S01]  /*4730*/  IMAD R3, R247, R5, R3 ;  /* 0x00000005f7037224 */ /* 0x000fe200078e0203 */
[----:B---3--:R-:W-:Y:S01]  /*4740*/  IABS R4, R4 ;  /* 0x0000000400047213 */ /* 0x008fe20000000000 */
[----:B------:R1:W-:Y:S01]  /*4750*/  STL [R1+0x2620], R0 ;  /* 0x0026200001007387 */ /* 0x0003e20000100800 */
[----:B------:R-:W-:Y:S02]  /*4760*/  IMAD.MOV R8, RZ, RZ, -R8 ;  /* 0x000000ffff087224 */ /* 0x000fe400078e0a08 */
[----:B------:R-:W-:Y:S01]  /*4770*/  VIADD R10, R6, 0x9a ;  /* 0x0000009a060a7836 */ /* 0x000fe20000000000 */
[----:B------:R2:W-:Y:S01]  /*4780*/  STL [R1+0x1e0], R9 ;  /* 0x0001e00901007387 */ /* 0x0005e20000100800 */
[----:B------:R-:W-:-:S03]  /*4790*/  IMAD.HI.U32 R5, R245, R4, RZ ;  /* 0x00000004f5057227 */ /* 0x000fc600078e00ff */
[----:B------:R3:W-:Y:S01]  /*47a0*/  STL [R1+0x1dc], R3 ;  /* 0x0001dc0301007387 */ /* 0x0007e20000100800 */
[----:B------:R-:W-:Y:S01]  /*47b0*/  IMAD.MOV R5, RZ, RZ, -R5 ;  /* 0x000000ffff057224 */ /* 0x000fe200078e0a05 */
[----:B-1----:R-:W-:Y:S01]  /*47c0*/  IABS R0, R0 ;  /* 0x0000000000007213 */ /* 0x002fe20000000000 */
[C---:B------:R-:W-:Y:S02]  /*47d0*/  IMAD R2, R247.reuse, R8, R2 ;  /* 0x00000008f7027224 */ /* 0x040fe400078e0202 */
[----:B------:R-:W-:Y:S02]  /*47e0*/  IMAD R4, R247, R5, R4 ;  /* 0x00000005f7047224 */ /* 0x000fe400078e0204 */
[C---:B--2---:R-:W-:Y:S02]  /*47f0*/  VIADD R9, R6.reuse, 0x99 ;  /* 0x0000009906097836 */ /* 0x044fe40000000000 */
[----:B------:R-:W-:Y:S02]  /*4800*/  VIADD R8, R6, 0x9b ;  /* 0x0000009b06087836 */ /* 0x000fe40000000000 */
[----:B---3--:R-:W-:Y:S01]  /*4810*/  IMAD.HI.U32 R3, R245, R0, RZ ;  /* 0x00000000f5037227 */ /* 0x008fe200078e00ff */
[----:B------:R1:W-:Y:S03]  /*4820*/  STL [R1+0x261c], R9 ;  /* 0x00261c0901007387 */ /* 0x0003e60000100800 */
[----:B------:R-:W-:Y:S01]  /*4830*/  IMAD.MOV R3, RZ, RZ, -R3 ;  /* 0x000000ffff037224 */ /* 0x000fe200078e0a03 */
[----:B------:R-:W-:Y:S03]  /*4840*/  STL [R1+0x2618], R10 ;  /* 0x0026180a01007387 */ /* 0x000fe60000100800 */
[----:B------:R-:W-:Y:S01]  /*4850*/  IMAD R0, R247, R3, R0 ;  /* 0x00000003f7007224 */ /* 0x000fe200078e0200 */
[----:B------:R2:W-:Y:S01]  /*4860*/  STL [R1+0x1d8], R2 ;  /* 0x0001d80201007387 */ /* 0x0005e20000100800 */
[----:B------:R-:W-:-:S02]  /*4870*/  IABS R3, R8 ;  /* 0x0000000800037213 */ /* 0x000fc40000000000 */
[----:B-1----:R-:W-:Y:S01]  /*4880*/  IABS R9, R9 ;  /* 0x0000000900097213 */ /* 0x002fe20000000000 */
[----:B------:R1:W-:Y:S04]  /*4890*/  STL [R1+0x1d4], R4 ;  /* 0x0001d40401007387 */ /* 0x0003e80000100800 */
[----:B------:R-:W-:Y:S01]  /*48a0*/  STL [R1+0x2614], R8 ;  /* 0x0026140801007387 */ /* 0x000fe20000100800 */
[----:B--2---:R-:W-:Y:S01]  /*48b0*/  IABS R2, R10 ;  /* 0x0000000a00027213 */ /* 0x004fe20000000000 */
[----:B------:R-:W-:Y:S02]  /*48c0*/  IMAD.HI.U32 R10, R245, R9, RZ ;  /* 0x00000009f50a7227 */ /* 0x000fe400078e00ff */
[----:B------:R2:W-:Y:S02]  /*48d0*/  STL [R1+0x1d0], R0 ;  /* 0x0001d00001007387 */ /* 0x0005e40000100800 */
[----:B-1----:R-:W-:-:S02]  /*48e0*/  VIADD R4, R6, 0x9c ;  /* 0x0000009c06047836 */ /* 0x002fc40000000000 */
[----:B------:R-:W-:-:S03]  /*48f0*/  IMAD.HI.U32 R5, R245, R2, RZ ;  /* 0x00000002f5057227 */ /* 0x000fc600078e00ff */
[----:B------:R1:W-:Y:S01]  /*4900*/  STL [R1+0x2610], R4 ;  /* 0x0026100401007387 */ /* 0x0003e20000100800 */
[----:B------:R-:W-:Y:S01]  /*4910*/  IMAD.MOV R10, RZ, RZ, -R10 ;  /* 0x000000ffff0a7224 */ /* 0x000fe200078e0a0a */
[----:B--2---:R-:W-:Y:S01]  /*4920*/  IADD3 R0, R6, 0x9d, RZ ;  /* 0x0000009d06007810 */ /* 0x004fe20007ffe0ff */
[----:B------:R-:W-:Y:S02]  /*4930*/  IMAD.MOV R5, RZ, RZ, -R5 ;  /* 0x000000ffff057224 */ /* 0x000fe400078e0a05 */
[----:B------:R-:W-:Y:S02]  /*4940*/  IMAD.HI.U32 R8, R245, R3, RZ ;  /* 0x00000003f5087227 */ /* 0x000fe400078e00ff */
[----:B------:R2:W-:Y:S02]  /*4950*/  STL [R1+0x260c], R0 ;  /* 0x00260c0001007387 */ /* 0x0005e40000100800 */
[C---:B------:R-:W-:Y:S01]  /*4960*/  IMAD R9, R247.reuse, R10, R9 ;  /* 0x0000000af7097224 */ /* 0x040fe200078e0209 */
[----:B-1----:R-:W-:Y:S01]  /*4970*/  IABS R4, R4 ;  /* 0x0000000400047213 */ /* 0x002fe20000000000 */
[----:B------:R-:W-:-:S02]  /*4980*/  IMAD R2, R247, R5, R2 ;  /* 0x00000005f7027224 */ /* 0x000fc400078e0202 */
[----:B------:R-:W-:Y:S01]  /*4990*/  IMAD.MOV R8, RZ, RZ, -R8 ;  /* 0x000000ffff087224 */ /* 0x000fe200078e0a08 */
[----:B------:R1:W-:Y:S01]  /*49a0*/  STL [R1+0x1cc], R9 ;  /* 0x0001cc0901007387 */ /* 0x0003e20000100800 */
[----:B------:R-:W-:Y:S01]  /*49b0*/  IMAD.HI.U32 R5, R245, R4, RZ ;  /* 0x00000004f5057227 */ /* 0x000fe200078e00ff */
[----:B--2---:R-:W-:Y:S02]  /*49c0*/  IABS R0, R0 ;  /* 0x0000000000007213 */ /* 0x004fe40000000000 */
[----:B------:R2:W-:Y:S01]  /*49d0*/  STL [R1+0x1c8], R2 ;  /* 0x0001c80201007387 */ /* 0x0005e20000100800 */
[C---:B------:R-:W-:Y:S02]  /*49e0*/  VIADD R10, R6.reuse, 0x9f ;  /* 0x0000009f060a7836 */ /* 0x040fe40000000000 */
[----:B------:R-:W-:Y:S02]  /*49f0*/  IMAD.MOV R5, RZ, RZ, -R5 ;  /* 0x000000ffff057224 */ /* 0x000fe400078e0a05 */
[----:B------:R-:W-:Y:S01]  /*4a00*/  IMAD R3, R247, R8, R3 ;  /* 0x00000008f7037224 */ /* 0x000fe200078e0203 */
[C---:B------:R-:W-:Y:S01]  /*4a10*/  IADD3 R8, R6.reuse, 0xa0, RZ ;  /* 0x000000a006087810 */ /* 0x040fe20007ffe0ff */
[----:B-1----:R-:W-:-:S02]  /*4a20*/  VIADD R9, R6, 0x9e ;  /* 0x0000009e06097836 */ /* 0x002fc40000000000 */
[----:B------:R-:W-:Y:S02]  /*4a30*/  IMAD R4, R247, R5, R4 ;  /* 0x00000005f7047224 */ /* 0x000fe400078e0204 */
[----:B--2---:R-:W-:Y:S01]  /*4a40*/  IMAD.HI.U32 R2, R245, R0, RZ ;  /* 0x00000000f5027227 */ /* 0x004fe200078e00ff */
        /* <DEDUP_REMOVED lines=15> */
[----:B------:R-:W-:Y:S02]  /*4b40*/  IMAD.MOV R5, RZ, RZ, -R5 ;  /* 0x000000ffff057224 */ /* 0x000fe400078e0a05 */
[----:B--2---:R-:W-:Y:S02]  /*4b50*/  VIADD R0, R6, 0xa2 ;  /* 0x000000a206007836 */ /* 0x004fe40000000000 */
[----:B------:R-:W-:-:S03]  /*4b60*/  IMAD.HI.U32 R8, R245, R2, RZ ;  /* 0x00000002f5087227 */ /* 0x000fc600078e00ff */
[----:B------:R2:W-:Y:S01]  /*4b70*/  STL [R1+0x25f8], R0 ;  /* 0x0025f80001007387 */ /* 0x0005e20000100800 */
[----:B------:R-:W-:Y:S01]  /*4b80*/  IMAD R213, R247, R5, R3 ;  /* 0x00000005f7d57224 */ /* 0x000fe200078e0203 */
[----:B-1----:R-:W-:Y:S01]  /*4b90*/  IABS R4, R4 ;  /* 0x0000000400047213 */ /* 0x002fe20000000000 */
[----:B------:R-:W-:Y:S01]  /*4ba0*/  IMAD.MOV R8, RZ, RZ, -R8 ;  /* 0x000000ffff087224 */ /* 0x000fe200078e0a08 */
[----:B------:R1:W-:Y:S01]  /*4bb0*/  STL [R1+0x25f4], R12 ;  /* 0x0025f40c01007387 */ /* 0x0003e20000100800 */
[----:B------:R-:W-:Y:S02]  /*4bc0*/  IMAD.MOV R10, RZ, RZ, -R10 ;  /* 0x000000ffff0a7224 */ /* 0x000fe400078e0a0a */
[----:B------:R-:W-:Y:S01]  /*4bd0*/  IMAD.HI.U32 R5, R245, R4, RZ ;  /* 0x00000004f5057227 */ /* 0x000fe200078e00ff */
[----:B------:R-:W-:Y:S01]  /*4be0*/  STL [R1+0x25f0], R11 ;  /* 0x0025f00b01007387 */ /* 0x000fe20000100800 */
[----:B--2---:R-:W-:Y:S02]  /*4bf0*/  IABS R0, R0 ;  /* 0x0000000000007213 */ /* 0x004fe40000000000 */
[----:B------:R-:W-:Y:S01]  /*4c00*/  IMAD R2, R247, R8, R2 ;  /* 0x00000008f7027224 */ /* 0x000fe200078e0202 */
[----:B------:R-:W-:Y:S01]  /*4c10*/  IADD3 R5, -R5, RZ, RZ ;  /* 0x000000ff05057210 */ /* 0x000fe20007ffe1ff */
[----:B------:R-:W-:Y:S01]  /*4c20*/  IMAD R235, R247, R10, R9 ;  /* 0x0000000af7eb7224 */ /* 0x000fe200078e0209 */
[----:B------:R-:W-:Y:S01]  /*4c30*/  IABS R9, R12 ;  /* 0x0000000c00097213 */ /* 0x000fe20000000000 */
[----:B------:R-:W-:Y:S01]  /*4c40*/  IMAD.HI.U32 R3, R245, R0, RZ ;  /* 0x00000000f5037227 */ /* 0x000fe200078e00ff */
[----:B------:R2:W-:Y:S01]  /*4c50*/  STL [R1+0x1b0], R2 ;  /* 0x0001b00201007387 */ /* 0x0005e20000100800 */
[----:B-1----:R-:W-:-:S02]  /*4c60*/  IADD3 R12, R6, 0xbc, RZ ;  /* 0x000000bc060c7810 */ /* 0x002fc40007ffe0ff */
[----:B------:R-:W-:Y:S02]  /*4c70*/  IMAD.MOV R3, RZ, RZ, -R3 ;  /* 0x000000ffff037224 */ /* 0x000fe400078e0a03 */
[----:B------:R-:W-:Y:S02]  /*4c80*/  IMAD R4, R247, R5, R4 ;  /* 0x00000005f7047224 */ /* 0x000fe400078e0204 */
[C---:B------:R-:W-:Y:S02]  /*4c90*/  VIADD R8, R6.reuse, 0xa5 ;  /* 0x000000a506087836 */ /* 0x040fe40000000000 */
[----:B------:R-:W-:Y:S01]  /*4ca0*/  IMAD.HI.U32 R10, R245, R9, RZ ;  /* 0x00000009f50a7227 */ /* 0x000fe200078e00ff */
[----:B--2---:R-:W-:Y:S01]  /*4cb0*/  IABS R2, R11 ;  /* 0x0000000b00027213 */ /* 0x004fe20000000000 */
[----:B------:R1:W-:Y:S02]  /*4cc0*/  STL [R1+0x1ac], R4 ;  /* 0x0001ac0401007387 */ /* 0x0003e40000100800 */
[----:B------:R-:W-:Y:S01]  /*4cd0*/  IMAD R0, R247, R3, R0 ;  /* 0x00000003f7007224 */ /* 0x000fe200078e0200 */
[----:B------:R-:W-:Y:S01]  /*4ce0*/  IABS R3, R8 ;  /* 0x0000000800037213 */ /* 0x000fe20000000000 */
[----:B------:R-:W-:Y:S01]  /*4cf0*/  IMAD.HI.U32 R5, R245, R2, RZ ;  /* 0x00000002f5057227 */ /* 0x000fe200078e00ff */
[----:B------:R2:W-:Y:S03]  /*4d00*/  STL [R1+0x25ec], R8 ;  /* 0x0025ec0801007387 */ /* 0x0005e60000100800 */
[----:B------:R-:W-:Y:S01]  /*4d10*/  IMAD.MOV R10, RZ, RZ, -R10 ;  /* 0x000000ffff0a7224 */ /* 0x000fe200078e0a0a */
[----:B------:R3:W-:Y:S01]  /*4d20*/  STL [R1+0x1a8], R0 ;  /* 0x0001a80001007387 */ /* 0x0007e20000100800 */
[----:B-1----:R-:W-:-:S02]  /*4d30*/  VIADD R4, R6, 0xa6 ;  /* 0x000000a606047836 */ /* 0x002fc40000000000 */
[----:B------:R-:W-:Y:S02]  /*4d40*/  IMAD.MOV R5, RZ, RZ, -R5 ;  /* 0x000000ffff057224 */ /* 0x000fe400078e0a05 */
[----:B------:R-:W-:Y:S01]  /*4d50*/  IMAD R9, R247, R10, R9 ;  /* 0x0000000af7097224 */ /* 0x000fe200078e0209 */
[----:B------:R1:W-:Y:S01]  /*4d60*/  STL [R1+0x25e8], R4 ;  /* 0x0025e80401007387 */ /* 0x0003e20000100800 */
[----:B--2---:R-:W-:-:S04]  /*4d70*/  IMAD.HI.U32 R8, R245, R3, RZ ;  /* 0x00000003f5087227 */ /* 0x004fc800078e00ff */
[C---:B---3--:R-:W-:Y:S02]  /*4d80*/  VIADD R0, R6.reuse, 0xa7 ;  /* 0x000000a706007836 */ /* 0x048fe40000000000 */
[C---:B------:R-:W-:Y:S02]  /*4d90*/  IMAD R2, R247.reuse, R5, R2 ;  /* 0x00000005f7027224 */ /* 0x040fe400078e0202 */
[----:B------:R-:W-:Y:S01]  /*4da0*/  IMAD.MOV R8, RZ, RZ, -R8 ;  /* 0x000000ffff087224 */ /* 0x000fe200078e0a08 */
[----:B-1----:R-:W-:Y:S01]  /*4db0*/  IABS R4, R4 ;  /* 0x0000000400047213 */ /* 0x002fe20000000000 */
[----:B------:R1:W-:Y:S01]  /*4dc0*/  STL [R1+0x25e4], R0 ;  /* 0x0025e40001007387 */ /* 0x0003e20000100800 */
[----:B------:R-:W-:Y:S02]  /*4dd0*/  VIADD R10, R6, 0xa9 ;  /* 0x000000a9060a7836 */ /* 0x000fe40000000000 */
[----:B------:R-:W-:Y:S01]  /*4de0*/  IMAD R3, R247, R8, R3 ;  /* 0x00000008f7037224 */ /* 0x000fe200078e0203 */
[----:B------:R2:W-:Y:S01]  /*4df0*/  STL [R1+0x1a4], R9 ;  /* 0x0001a40901007387 */ /* 0x0005e20000100800 */
[----:B------:R-:W-:-:S03]  /*4e00*/  IMAD.HI.U32 R5, R245, R4, RZ ;  /* 0x00000004f5057227 */ /* 0x000fc600078e00ff */
[----:B------:R3:W-:Y:S01]  /*4e10*/  STL [R1+0x1a0], R2 ;  /* 0x0001a00201007387 */ /* 0x0007e20000100800 */
[----:B------:R-:W-:Y:S01]  /*4e20*/  IMAD.MOV R5, RZ, RZ, -R5 ;  /* 0x000000ffff057224 */ /* 0x000fe200078e0a05 */
[----:B-1----:R-:W-:Y:S01]  /*4e30*/  IABS R0, R0 ;  /* 0x0000000000007213 */ /* 0x002fe20000000000 */
[C---:B------:R-:W-:Y:S02]  /*4e40*/  VIADD R8, R6.reuse, 0xaa ;  /* 0x000000aa06087836 */ /* 0x040fe40000000000 */
[----:B------:R-:W-:Y:S01]  /*4e50*/  IMAD R4, R247, R5, R4 ;  /* 0x00000005f7047224 */ /* 0x000fe200078e0204 */
[C---:B--2---:R-:W-:Y:S01]  /*4e60*/  IADD3 R9, R6.reuse, 0xa8, RZ ;  /* 0x000000a806097810 */ /* 0x044fe20007ffe0ff */
[----:B------:R-:W-:Y:S02]  /*4e70*/  VIADD R11, R6, 0xbd ;  /* 0x000000bd060b7836 */ /* 0x000fe40000000000 */
[----:B---3--:R-:W-:Y:S02]  /*4e80*/  IMAD.HI.U32 R2, R245, R0, RZ ;  /* 0x00000000f5027227 */ /* 0x008fe400078e00ff */
[----:B------:R1:W-:Y:S02]  /*4e90*/  STL [R1+0x25e0], R9 ;  /* 0x0025e00901007387 */ /* 0x0003e40000100800 */
[----:B------:R-:W-:-:S02]  /*4ea0*/  IMAD.MOV R2, RZ, RZ, -R2 ;  /* 0x000000ffff027224 */ /* 0x000fc400078e0a02 */
[----:B------:R-:W-:Y:S02]  /*4eb0*/  STL [R1+0x25dc], R10 ;  /* 0x0025dc0a01007387 */ /* 0x000fe40000100800 */
[----:B------:R-:W-:Y:S02]  /*4ec0*/  IMAD R0, R247, R2, R0 ;  /* 0x00000002f7007224 */ /* 0x000fe400078e0200 */
[----:B------:R2:W-:Y:S01]  /*4ed0*/  STL [R1+0x19c], R3 ;  /* 0x00019c0301007387 */ /* 0x0005e20000100800 */
[----:B------:R-:W-:Y:S02]  /*4ee0*/  IABS R2, R8 ;  /* 0x0000000800027213 */ /* 0x000fe40000000000 */
[----:B-1----:R-:W-:Y:S01]  /*4ef0*/  IABS R9, R9 ;  /* 0x0000000900097213 */ /* 0x002fe20000000000 */
[----:B------:R1:W-:Y:S04]  /*4f00*/  STL [R1+0x198], R4 ;  /* 0x0001980401007387 */ /* 0x0003e80000100800 */
[----:B------:R-:W-:Y:S01]  /*4f10*/  STL [R1+0x25d8], R8 ;  /* 0x0025d80801007387 */ /* 0x000fe20000100800 */
[----:B--2---:R-:W-:Y:S01]  /*4f20*/  IABS R3, R10 ;  /* 0x0000000a00037213 */ /* 0x004fe20000000000 */
[----:B------:R-:W-:-:S02]  /*4f30*/  IMAD.HI.U32 R10, R245, R9, RZ ;  /* 0x00000009f50a7227 */ /* 0x000fc400078e00ff */
[----:B------:R2:W-:Y:S02]  /*4f40*/  STL [R1+0x194], R0 ;  /* 0x0001940001007387 */ /* 0x0005e40000100800 */
[----:B------:R-:W-:-:S04]  /*4f50*/  IMAD.HI.U32 R5, R245, R3, RZ ;  /* 0x00000003f5057227 */ /* 0x000fc800078e00ff */
[----:B------:R-:W-:Y:S01]  /*4f60*/  IMAD.MOV R10, RZ, RZ, -R10 ;  /* 0x000000ffff0a7224 */ /* 0x000fe200078e0a0a */
[----:B------:R-:W-:Y:S01]  /*4f70*/  IADD3 R5, -R5, RZ, RZ ;  /* 0x000000ff05057210 */ /* 0x000fe20007ffe1ff */
[C---:B-1----:R-:W-:Y:S02]  /*4f80*/  VIADD R4, R6.reuse, 0xab ;  /* 0x000000ab06047836 */ /* 0x042fe40000000000 */
[----:B--2---:R-:W-:Y:S02]  /*4f90*/  VIADD R0, R6, 0xac ;  /* 0x000000ac06007836 */ /* 0x004fe40000000000 */
[----:B------:R-:W-:Y:S01]  /*4fa0*/  IMAD.HI.U32 R8, R245, R2, RZ ;  /* 0x00000002f5087227 */ /* 0x000fe200078e00ff */
[----:B------:R1:W-:Y:S03]  /*4fb0*/  STL [R1+0x25d4], R4 ;  /* 0x0025d40401007387 */ /* 0x0003e60000100800 */
[----:B------:R-:W-:Y:S01]  /*4fc0*/  IMAD R9, R247, R10, R9 ;  /* 0x0000000af7097224 */ /* 0x000fe200078e0209 */
[----:B------:R2:W-:Y:S01]  /*4fd0*/  STL [R1+0x25d0], R0 ;  /* 0x0025d00001007387 */ /* 0x0005e20000100800 */
[----:B------:R-:W-:-:S02]  /*4fe0*/  IMAD.MOV R8, RZ, RZ, -R8 ;  /* 0x000000ffff087224 */ /* 0x000fc400078e0a08 */
[C---:B------:R-:W-:Y:S01]  /*4ff0*/  IMAD R3, R247.reuse, R5, R3 ;  /* 0x00000005f7037224 */ /* 0x040fe200078e0203 */
[----:B------:R3:W-:Y:S01]  /*5000*/  STL [R1+0x190], R9 ;  /* 0x0001900901007387 */ /* 0x0007e20000100800 */
[C---:B------:R-:W-:Y:S01]  /*5010*/  VIADD R10, R6.reuse, 0xae ;  /* 0x000000ae060a7836 */ /* 0x040fe20000000000 */
[----:B-1----:R-:W-:Y:S01]  /*5020*/  IABS R4, R4 ;  /* 0x0000000400047213 */ /* 0x002fe20000000000 */
[----:B------:R-:W-:Y:S01]  /*5030*/  IMAD R2, R247, R8, R2 ;  /* 0x00000008f7027224 */ /* 0x000fe200078e0202 */
[----:B------:R1:W-:Y:S01]  /*5040*/  STL [R1+0x18c], R3 ;  /* 0x00018c0301007387 */ /* 0x0003e20000100800 */
[----:B------:R-:W-:Y:S01]  /*5050*/  VIADD R8, R6, 0xb0 ;  /* 0x000000b006087836 */ /* 0x000fe20000000000 */
[----:B--2---:R-:W-:Y:S01]  /*5060*/  IABS R0, R0 ;  /* 0x0000000000007213 */ /* 0x004fe20000000000 */
[----:B------:R-:W-:-:S04]  /*5070*/  IMAD.HI.U32 R5, R245, R4, RZ ;  /* 0x00000004f5057227 */ /* 0x000fc800078e00ff */
[C---:B---3--:R-:W-:Y:S02]  /*5080*/  VIADD R9, R6.reuse, 0xad ;  /* 0x000000ad06097836 */ /* 0x048fe40000000000 */
[----:B------:R-:W-:Y:S02]  /*5090*/  IMAD.MOV R5, RZ, RZ, -R5 ;  /* 0x000000ffff057224 */ /* 0x000fe400078e0a05 */
[----:B-1----:R-:W-:Y:S01]  /*50a0*/  IMAD.HI.U32 R3, R245, R0, RZ ;  /* 0x00000000f5037227 */ /* 0x002fe200078e00ff */
[----:B------:R1:W-:Y:S03]  /*50b0*/  STL [R1+0x25cc], R9 ;  /* 0x0025cc0901007387 */ /* 0x0003e60000100800 */
[----:B------:R-:W-:Y:S01]  /*50c0*/  IMAD.MOV R3, RZ, RZ, -R3 ;  /* 0x000000ffff037224 */ /* 0x000fe200078e0a03 */
[----:B------:R-:W-:Y:S01]  /*50d0*/  STL [R1+0x25c8], R10 ;  /* 0x0025c80a01007387 */ /* 0x000fe20000100800 */
[C---:B------:R-:W-:Y:S01]  /*50e0*/  IMAD R219, R247.reuse, R5, R4 ;  /* 0x00000005f7db7224 */ /* 0x040fe200078e0204 */
[----:B------:R-:W-:Y:S01]  /*50f0*/  IABS R4, R8 ;  /* 0x0000000800047213 */ /* 0x000fe20000000000 */
[----:B------:R-:W-:Y:S01]  /*5100*/  IMAD R250, R247, R3, R0 ;  /* 0x00000003f7fa7224 */ /* 0x000fe200078e0200 */
[----:B------:R2:W-:Y:S01]  /*5110*/  STL [R1+0x188], R2 ;  /* 0x0001880201007387 */ /* 0x0005e20000100800 */
[----:B------:R-:W-:-:S02]  /*5120*/  IADD3 R0, R6, 0xb1, RZ ;  /* 0x000000b106007810 */ /* 0x000fc40007ffe0ff */
[----:B-1----:R-:W-:Y:S02]  /*5130*/  IABS R9, R9 ;  /* 0x0000000900097213 */ /* 0x002fe40000000000 */
[----:B--2---:R-:W-:Y:S01]  /*5140*/  IABS R2, R10 ;  /* 0x0000000a00027213 */ /* 0x004fe20000000000 */
[----:B------:R-:W-:-:S04]  /*5150*/  VIADD R10, R6, 0xaf ;  /* 0x000000af060a7836 */ /* 0x000fc80000000000 */
[----:B------:R-:W-:Y:S01]  /*5160*/  IMAD.HI.U32 R5, R245, R2, RZ ;  /* 0x00000002f5057227 */ /* 0x000fe200078e00ff */
[----:B------:R1:W-:Y:S01]  /*5170*/  STL [R1+0x25c4], R10 ;  /* 0x0025c40a01007387 */ /* 0x0003e20000100800 */
[----:B------:R-:W-:Y:S02]  /*5180*/  IABS R3, R10 ;  /* 0x0000000a00037213 */ /* 0x000fe40000000000 */
[----:B------:R-:W-:Y:S01]  /*5190*/  IMAD.MOV R5, RZ, RZ, -R5 ;  /* 0x000000ffff057224 */ /* 0x000fe200078e0a05 */
[----:B------:R-:W-:Y:S03]  /*51a0*/  STL [R1+0x25c0], R8 ;  /* 0x0025c00801007387 */ /* 0x000fe60000100800 */
[----:B------:R-:W-:Y:S01]  /*51b0*/  IMAD R2, R247, R5, R2 ;  /* 0x00000005f7027224 */ /* 0x000fe200078e0202 */
[----:B------:R2:W-:Y:S01]  /*51c0*/  STL [R1+0x25bc], R0 ;  /* 0x0025bc0001007387 */ /* 0x0005e20000100800 */
[----:B------:R-:W-:-:S04]  /*51d0*/  IMAD.HI.U32 R5, R245, R4, RZ ;  /* 0x00000004f5057227 */ /* 0x000fc800078e00ff */
[----:B-1----:R-:W-:-:S04]  /*51e0*/  IMAD.HI.U32 R10, R245, R9, RZ ;  /* 0x00000009f50a7227 */ /* 0x002fc800078e00ff */
[----:B------:R-:W-:Y:S01]  /*51f0*/  IMAD.MOV R10, RZ, RZ, -R10 ;  /* 0x000000ffff0a7224 */ /* 0x000fe200078e0a0a */
[----:B--2---:R-:W-:Y:S01]  /*5200*/  IABS R0, R0 ;  /* 0x0000000000007213 */ /* 0x004fe20000000000 */
[----:B------:R-:W-:-:S04]  /*5210*/  IMAD.HI.U32 R8, R245, R3, RZ ;  /* 0x00000003f5087227 */ /* 0x000fc800078e00ff */
[C---:B------:R-:W-:Y:S02]  /*5220*/  IMAD R9, R247.reuse, R10, R9 ;  /* 0x0000000af7097224 */ /* 0x040fe400078e0209 */
[----:B------:R-:W-:Y:S02]  /*5230*/  IMAD.MOV R8, RZ, RZ, -R8 ;  /* 0x000000ffff087224 */ /* 0x000fe400078e0a08 */
[C---:B------:R-:W-:Y:S01]  /*5240*/  VIADD R10, R6.reuse, 0xb3 ;  /* 0x000000b3060a7836 */ /* 0x040fe20000000000 */
[----:B------:R1:W-:Y:S01]  /*5250*/  STL [R1+0x17c], R9 ;  /* 0x00017c0901007387 */ /* 0x0003e20000100800 */
[----:B------:R-:W-:Y:S02]  /*5260*/  IMAD.MOV R5, RZ, RZ, -R5 ;  /* 0x000000ffff057224 */ /* 0x000fe400078e0a05 */
[C---:B------:R-:W-:Y:S01]  /*5270*/  IMAD R3, R247.reuse, R8, R3 ;  /* 0x00000008f7037224 */ /* 0x040fe200078e0203 */
[----:B------:R2:W-:Y:S01]  /*5280*/  STL [R1+0x178], R2 ;  /* 0x0001780201007387 */ /* 0x0005e20000100800 */
[----:B------:R-:W-:Y:S01]  /*5290*/  IMAD R4, R247, R5, R4 ;  /* 0x00000005f7047224 */ /* 0x000fe200078e0204 */
[C---:B------:R-:W-:Y:S01]  /*52a0*/  IADD3 R8, R6.reuse, 0xb4, RZ ;  /* 0x000000b406087810 */ /* 0x040fe20007ffe0ff */
[----:B-1----:R-:W-:-:S02]  /*52b0*/  VIADD R9, R6, 0xb2 ;  /* 0x000000b206097836 */ /* 0x002fc40000000000 */
[----:B--2---:R-:W-:-:S03]  /*52c0*/  IMAD.HI.U32 R2, R245, R0, RZ ;  /* 0x00000000f5027227 */ /* 0x004fc600078e00ff */
[----:B------:R1:W-:Y:S01]  /*52d0*/  STL [R1+0x25b8], R9 ;  /* 0x0025b80901007387 */ /* 0x0003e20000100800 */
[----:B------:R-:W-:-:S03]  /*52e0*/  IMAD.MOV R2, RZ, RZ, -R2 ;  /* 0x000000ffff027224 */ /* 0x000fc600078e0a02 */
[----:B------:R-:W-:Y:S01]  /*52f0*/  STL [R1+0x25b4], R10 ;  /* 0x0025b40a01007387 */ /* 0x000fe20000100800 */
[----:B------:R-:W-:-:S03]  /*5300*/  IMAD R0, R247, R2, R0 ;  /* 0x00000002f7007224 */ /* 0x000fc600078e0200 */
        /* <DEDUP_REMOVED lines=8> */
[----:B-1----:R-:W-:Y:S02]  /*5390*/  VIADD R4, R6, 0xb5 ;  /* 0x000000b506047836 */ /* 0x002fe40000000000 */
[----:B------:R-:W-:-:S03]  /*53a0*/  IMAD.HI.U32 R5, R245, R3, RZ ;  /* 0x00000003f5057227 */ /* 0x000fc600078e00ff */
[----:B------:R1:W-:Y:S01]  /*53b0*/  STL [R1+0x25ac], R4 ;  /* 0x0025ac0401007387 */ /* 0x0003e20000100800 */
[----:B------:R-:W-:Y:S02]  /*53c0*/  IMAD.MOV R10, RZ, RZ, -R10 ;  /* 0x000000ffff0a7224 */ /* 0x000fe400078e0a0a */
[----:B--2---:R-:W-:Y:S02]  /*53d0*/  VIADD R0, R6, 0xb6 ;  /* 0x000000b606007836 */ /* 0x004fe40000000000 */
[----:B------:R-:W-:Y:S02]  /*53e0*/  IMAD.MOV R5, RZ, RZ, -R5 ;  /* 0x000000ffff057224 */ /* 0x000fe400078e0a05 */
[----:B------:R-:W-:Y:S01]  /*53f0*/  IMAD.HI.U32 R8, R245, R2, RZ ;  /* 0x00000002f5087227 */ /* 0x000fe200078e00ff */
[----:B------:R2:W-:Y:S01]  /*5400*/  STL [R1+0x25a8], R0 ;  /* 0x0025a80001007387 */ /* 0x0005e20000100800 */
[----:B-1----:R-:W-:Y:S02]  /*5410*/  IABS R4, R4 ;  /* 0x0000000400047213 */ /* 0x002fe40000000000 */
[----:B------:R-:W-:-:S02]  /*5420*/  IMAD R9, R247, R10, R9 ;  /* 0x0000000af7097224 */ /* 0x000fc400078e0209 */
[----:B------:R-:W-:Y:S02]  /*5430*/  IMAD R3, R247, R5, R3 ;  /* 0x00000005f7037224 */ /* 0x000fe400078e0203 */
[----:B------:R-:W-:Y:S01]  /*5440*/  IMAD.HI.U32 R5, R245, R4, RZ ;  /* 0x00000004f5057227 */ /* 0x000fe200078e00ff */
[----:B------:R1:W-:Y:S01]  /*5450*/  STL [R1+0x168], R9 ;  /* 0x0001680901007387 */ /* 0x0003e20000100800 */
[----:B--2---:R-:W-:Y:S02]  /*5460*/  IABS R0, R0 ;  /* 0x0000000000007213 */ /* 0x004fe40000000000 */
[----:B------:R-:W-:Y:S01]  /*5470*/  IMAD.MOV R8, RZ, RZ, -R8 ;  /* 0x000000ffff087224 */ /* 0x000fe200078e0a08 */
[----:B------:R2:W-:Y:S01]  /*5480*/  STL [R1+0x164], R3 ;  /* 0x0001640301007387 */ /* 0x0005e20000100800 */
[----:B------:R-:W-:Y:S01]  /*5490*/  IADD3 R5, -R5, RZ, RZ ;  /* 0x000000ff05057210 */ /* 0x000fe20007ffe1ff */
[----:B------:R-:W-:Y:S02]  /*54a0*/  VIADD R10, R6, 0xb8 ;  /* 0x000000b8060a7836 */ /* 0x000fe40000000000 */
[----:B------:R-:W-:-:S02]  /*54b0*/  IMAD R2, R247, R8, R2 ;  /* 0x00000008f7027224 */ /* 0x000fc400078e0202 */
[C---:B-1----:R-:W-:Y:S02]  /*54c0*/  VIADD R9, R6.reuse, 0xb7 ;  /* 0x000000b706097836 */ /* 0x042fe40000000000 */
[----:B------:R-:W-:Y:S02]  /*54d0*/  IMAD R4, R247, R5, R4 ;  /* 0x00000005f7047224 */ /* 0x000fe400078e0204 */
[----:B--2---:R-:W-:Y:S01]  /*54e0*/  IMAD.HI.U32 R3, R245, R0, RZ ;  /* 0x00000000f5037227 */ /* 0x004fe200078e00ff */
[----:B------:R1:W-:Y:S03]  /*54f0*/  STL [R1+0x25a4], R9 ;  /* 0x0025a40901007387 */ /* 0x0003e60000100800 */
[----:B------:R-:W-:Y:S01]  /*5500*/  IMAD.MOV R3, RZ, RZ, -R3 ;  /* 0x000000ffff037224 */ /* 0x000fe200078e0a03 */
[----:B------:R-:W-:Y:S01]  /*5510*/  STL [R1+0x25a0], R10 ;  /* 0x0025a00a01007387 */ /* 0x000fe20000100800 */
[----:B------:R-:W-:-:S02]  /*5520*/  VIADD R8, R6, 0xb9 ;  /* 0x000000b906087836 */ /* 0x000fc40000000000 */
[----:B------:R-:W-:Y:S01]  /*5530*/  IMAD R0, R247, R3, R0 ;  /* 0x00000003f7007224 */ /* 0x000fe200078e0200 */
[----:B------:R2:W-:Y:S01]  /*5540*/  STL [R1+0x160], R2 ;  /* 0x0001600201007387 */ /* 0x0005e20000100800 */
[----:B-1----:R-:W-:-:S03]  /*5550*/  IABS R9, R9 ;  /* 0x0000000900097213 */ /* 0x002fc60000000000 */
[----:B------:R1:W-:Y:S01]  /*5560*/  STL [R1+0x15c], R4 ;  /* 0x00015c0401007387 */ /* 0x0003e20000100800 */
[----:B------:R-:W-:-:S03]  /*5570*/  IABS R3, R8 ;  /* 0x0000000800037213 */ /* 0x000fc60000000000 */
[----:B------:R-:W-:Y:S01]  /*5580*/  STL [R1+0x259c], R8 ;  /* 0x00259c0801007387 */ /* 0x000fe20000100800 */
[----:B--2---:R-:W-:Y:S01]  /*5590*/  IABS R2, R10 ;  /* 0x0000000a00027213 */ /* 0x004fe20000000000 */
[C---:B------:R-:W-:Y:S02]  /*55a0*/  IMAD.HI.U32 R10, R245.reuse, R9, RZ ;  /* 0x00000009f50a7227 */ /* 0x040fe400078e00ff */
        /* <DEDUP_REMOVED lines=13> */
[----:B--2---:R-:W-:-:S03]  /*5680*/  IABS R0, R0 ;  /* 0x0000000000007213 */ /* 0x004fc60000000000 */
[----:B------:R-:W-:Y:S01]  /*5690*/  IMAD.MOV R8, RZ, RZ, -R8 ;  /* 0x000000ffff087224 */ /* 0x000fe200078e0a08 */
        /* <DEDUP_REMOVED lines=9> */
[----:B------:R-:W-:Y:S01]  /*5730*/  STL [R1+0x258c], R11 ;  /* 0x00258c0b01007387 */ /* 0x000fe20000100800 */
[C---:B------:R-:W-:Y:S01]  /*5740*/  VIADD R8, R6.reuse, 0xbe ;  /* 0x000000be06087836 */ /* 0x040fe20000000000 */
[----:B--2---:R-:W-:Y:S01]  /*5750*/  IADD3 R12, R6, 0xe4, RZ ;  /* 0x000000e4060c7810 */ /* 0x004fe20007ffe0ff */
[----:B------:R-:W-:Y:S01]  /*5760*/  IMAD.HI.U32 R10, R245, R9, RZ ;  /* 0x00000009f50a7227 */ /* 0x000fe200078e00ff */
[----:B------:R1:W-:Y:S03]  /*5770*/  STL [R1+0x148], R4 ;  /* 0x0001480401007387 */ /* 0x0003e60000100800 */
[----:B------:R-:W-:Y:S01]  /*5780*/  IMAD R0, R247, R2, R0 ;  /* 0x00000002f7007224 */ /* 0x000fe200078e0200 */
[----:B------:R2:W-:Y:S01]  /*5790*/  STL [R1+0x2588], R8 ;  /* 0x0025880801007387 */ /* 0x0005e20000100800 */
[----:B------:R-:W-:Y:S01]  /*57a0*/  IMAD.HI.U32 R5, R245, R3, RZ ;  /* 0x00000003f5057227 */ /* 0x000fe200078e00ff */
[----:B------:R-:W-:-:S02]  /*57b0*/  IABS R2, R8 ;  /* 0x0000000800027213 */ /* 0x000fc40000000000 */
[----:B------:R3:W-:Y:S01]  /*57c0*/  STL [R1+0x144], R0 ;  /* 0x0001440001007387 */ /* 0x0007e20000100800 */
[----:B------:R-:W-:Y:S01]  /*57d0*/  IMAD.MOV R10, RZ, RZ, -R10 ;  /* 0x000000ffff0a7224 */ /* 0x000fe200078e0a0a */
[----:B------:R-:W-:Y:S01]  /*57e0*/  IADD3 R5, -R5, RZ, RZ ;  /* 0x000000ff05057210 */ /* 0x000fe20007ffe1ff */
[C---:B-1----:R-:W-:Y:S02]  /*57f0*/  VIADD R4, R6.reuse, 0xbf ;  /* 0x000000bf06047836 */ /* 0x042fe40000000000 */
[----:B------:R-:W-:Y:S02]  /*5800*/  IMAD R9, R247, R10, R9 ;  /* 0x0000000af7097224 */ /* 0x000fe400078e0209 */
[----:B--2---:R-:W-:Y:S01]  /*5810*/  IMAD.HI.U32 R8, R245, R2, RZ ;  /* 0x00000002f5087227 */ /* 0x004fe200078e00ff */
[----:B------:R1:W-:Y:S03]  /*5820*/  STL [R1+0x2584], R4 ;  /* 0x0025840401007387 */ /* 0x0003e60000100800 */
[----:B---3--:R-:W-:-:S02]  /*5830*/  VIADD R0, R6, 0xc0 ;  /* 0x000000c006007836 */ /* 0x008fc40000000000 */
[C---:B------:R-:W-:Y:S02]  /*5840*/  IMAD R3, R247.reuse, R5, R3 ;  /* 0x00000005f7037224 */ /* 0x040fe400078e0203 */
[----:B------:R-:W-:Y:S01]  /*5850*/  IMAD.MOV R8, RZ, RZ, -R8 ;  /* 0x000000ffff087224 */ /* 0x000fe200078e0a08 */
[----:B------:R2:W-:Y:S01]  /*5860*/  STL [R1+0x2580], R0 ;  /* 0x0025800001007387 */ /* 0x0005e20000100800 */
[C---:B------:R-:W-:Y:S01]  /*5870*/  VIADD R10, R6.reuse, 0xc2 ;  /* 0x000000c2060a7836 */ /* 0x040fe20000000000 */
[----:B-1----:R-:W-:Y:S01]  /*5880*/  IABS R4, R4 ;  /* 0x0000000400047213 */ /* 0x002fe20000000000 */
[----:B------:R-:W-:Y:S01]  /*5890*/  IMAD R2, R247, R8, R2 ;  /* 0x00000008f7027224 */ /* 0x000fe200078e0202 */
[----:B------:R1:W-:Y:S01]  /*58a0*/  STL [R1+0x140], R9 ;  /* 0x0001400901007387 */ /* 0x0003e20000100800 */
[----:B------:R-:W-:Y:S02]  /*58b0*/  VIADD R8, R6, 0xc3 ;  /* 0x000000c306087836 */ /* 0x000fe40000000000 */
[----:B------:R-:W-:Y:S01]  /*58c0*/  IMAD.HI.U32 R5, R245, R4, RZ ;  /* 0x00000004f5057227 */ /* 0x000fe200078e00ff */
[----:B------:R3:W-:Y:S01]  /*58d0*/  STL [R1+0x13c], R3 ;  /* 0x00013c0301007387 */ /* 0x0007e20000100800 */
[----:B--2---:R-:W-:-:S02]  /*58e0*/  IABS R0, R0 ;  /* 0x0000000000007213 */ /* 0x004fc40000000000 */
[----:B------:R-:W-:Y:S02]  /*58f0*/  IMAD.MOV R5, RZ, RZ, -R5 ;  /* 0x000000ffff057224 */ /* 0x000fe400078e0a05 */
[C---:B------:R-:W-:Y:S02]  /*5900*/  VIADD R11, R6.reuse, 0xe5 ;  /* 0x000000e5060b7836 */ /* 0x040fe40000000000 */
[----:B-1----:R-:W-:Y:S02]  /*5910*/  VIADD R9, R6, 0xc1 ;  /* 0x000000c106097836 */ /* 0x002fe40000000000 */
[----:B------:R-:W-:Y:S02]  /*5920*/  IMAD R4, R247, R5, R4 ;  /* 0x00000005f7047224 */ /* 0x000fe400078e0204 */
        /* <DEDUP_REMOVED lines=19> */
[----:B------:R-:W-:Y:S02]  /*5a60*/  IMAD R9, R247, R10, R9 ;  /* 0x0000000af7097224 */ /* 0x000fe400078e0209 */
[----:B------:R-:W-:Y:S01]  /*5a70*/  IMAD.HI.U32 R8, R245, R3, RZ ;  /* 0x00000003f5087227 */ /* 0x000fe200078e00ff */
[----:B------:R2:W-:Y:S01]  /*5a80*/  STL [R1+0x256c], R0 ;  /* 0x00256c0001007387 */ /* 0x0005e20000100800 */
[----:B-1----:R-:W-:Y:S02]  /*5a90*/  IABS R4, R4 ;  /* 0x0000000400047213 */ /* 0x002fe40000000000 */
[----:B------:R-:W-:Y:S01]  /*5aa0*/  IMAD R2, R247, R5, R2 ;  /* 0x00000005f7027224 */ /* 0x000fe200078e0202 */
[----:B------:R1:W-:Y:S01]  /*5ab0*/  STL [R1+0x12c], R9 ;  /* 0x00012c0901007387 */ /* 0x0003e20000100800 */
[----:B------:R-:W-:-:S02]  /*5ac0*/  IMAD.MOV R8, RZ, RZ, -R8 ;  /* 0x000000ffff087224 */ /* 0x000fc400078e0a08 */
[----:B------:R-:W-:Y:S01]  /*5ad0*/  IMAD.HI.U32 R5, R245, R4, RZ ;  /* 0x00000004f5057227 */ /* 0x000fe200078e00ff */
[----:B------:R3:W-:Y:S01]  /*5ae0*/  STL [R1+0x128], R2 ;  /* 0x0001280201007387 */ /* 0x0007e20000100800 */
[----:B--2---:R-:W-:Y:S02]  /*5af0*/  IABS R0, R0 ;  /* 0x0000000000007213 */ /* 0x004fe40000000000 */
[C---:B------:R-:W-:Y:S02]  /*5b00*/  VIADD R10, R6.reuse, 0xc7 ;  /* 0x000000c7060a7836 */ /* 0x040fe40000000000 */
[----:B------:R-:W-:Y:S02]  /*5b10*/  IMAD.MOV R5, RZ, RZ, -R5 ;  /* 0x000000ffff057224 */ /* 0x000fe400078e0a05 */
[C---:B-1----:R-:W-:Y:S02]  /*5b20*/  VIADD R9, R6.reuse, 0xc6 ;  /* 0x000000c606097836 */ /* 0x042fe40000000000 */
[----:B------:R-:W-:Y:S01]  /*5b30*/  IMAD R3, R247, R8, R3 ;  /* 0x00000008f7037224 */ /* 0x000fe200078e0203 */
[----:B------:R-:W-:Y:S01]  /*5b40*/  IADD3 R8, R6, 0xc8, RZ ;  /* 0x000000c806087810 */ /* 0x000fe20007ffe0ff */
[----:B---3--:R-:W-:Y:S01]  /*5b50*/  IMAD.HI.U32 R2, R245, R0, RZ ;  /* 0x00000000f5027227 */ /* 0x008fe200078e00ff */
[----:B------:R1:W-:Y:S03]  /*5b60*/  STL [R1+0x2568], R9 ;  /* 0x0025680901007387 */ /* 0x0003e60000100800 */
[----:B------:R-:W-:Y:S01]  /*5b70*/  IMAD.MOV R2, RZ, RZ, -R2 ;  /* 0x000000ffff027224 */ /* 0x000fe200078e0a02 */
[----:B------:R-:W-:Y:S01]  /*5b80*/  STL [R1+0x2564], R10 ;  /* 0x0025640a01007387 */ /* 0x000fe20000100800 */
[----:B------:R-:W-:-:S02]  /*5b90*/  IMAD R4, R247, R5, R4 ;  /* 0x00000005f7047224 */ /* 0x000fc400078e0204 */
[----:B------:R-:W-:Y:S01]  /*5ba0*/  IMAD R0, R247, R2, R0 ;  /* 0x00000002f7007224 */ /* 0x000fe200078e0200 */
        /* <DEDUP_REMOVED lines=14> */
[----:B------:R-:W-:Y:S01]  /*5c90*/  IMAD R9, R247, R10, R9 ;  /* 0x0000000af7097224 */ /* 0x000fe200078e0209 */
[----:B------:R2:W-:Y:S01]  /*5ca0*/  STL [R1+0x2558], R0 ;  /* 0x0025580001007387 */ /* 0x0005e20000100800 */
[----:B------:R-:W-:Y:S01]  /*5cb0*/  IMAD.HI.U32 R8, R245, R2, RZ ;  /* 0x00000002f5087227 */ /* 0x000fe200078e00ff */
[----:B-1----:R-:W-:-:S02]  /*5cc0*/  IABS R4, R4 ;  /* 0x0000000400047213 */ /* 0x002fc40000000000 */
[----:B------:R1:W-:Y:S01]  /*5cd0*/  STL [R1+0x118], R9 ;  /* 0x0001180901007387 */ /* 0x0003e20000100800 */
[----:B------:R-:W-:Y:S02]  /*5ce0*/  IMAD R3, R247, R5, R3 ;  /* 0x00000005f7037224 */ /* 0x000fe400078e0203 */
[----:B------:R-:W-:Y:S01]  /*5cf0*/  IMAD.HI.U32 R5, R245, R4, RZ ;  /* 0x00000004f5057227 */ /* 0x000fe200078e00ff */
[----:B--2---:R-:W-:-:S03]  /*5d00*/  IABS R0, R0 ;  /* 0x0000000000007213 */ /* 0x004fc60000000000 */
[----:B------:R-:W-:Y:S01]  /*5d10*/  IMAD.MOV R8, RZ, RZ, -R8 ;  /* 0x000000ffff087224 */ /* 0x000fe200078e0a08 */
[----:B------:R2:W-:Y:S01]  /*5d20*/  STL [R1+0x114], R3 ;  /* 0x0001140301007387 */ /* 0x0005e20000100800 */
[C---:B------:R-:W-:Y:S01]  /*5d30*/  VIADD R10, R6.reuse, 0xcc ;  /* 0x000000cc060a7836 */ /* 0x040fe20000000000 */
[----:B------:R-:W-:Y:S01]  /*5d40*/  IADD3 R5, -R5, RZ, RZ ;  /* 0x000000ff05057210 */ /* 0x000fe20007ffe1ff */
[C---:B-1----:R-:W-:Y:S02]  /*5d50*/  VIADD R9, R6.reuse, 0xcb ;  /* 0x000000cb06097836 */ /* 0x042fe40000000000 */
[C---:B------:R-:W-:Y:S02]  /*5d60*/  IMAD R2, R247.reuse, R8, R2 ;  /* 0x00000008f7027224 */ /* 0x040fe400078e0202 */
[----:B------:R-:W-:Y:S01]  /*5d70*/  VIADD R8, R6, 0xcd ;  /* 0x000000cd06087836 */ /* 0x000fe20000000000 */
[----:B------:R1:W-:Y:S01]  /*5d80*/  STL [R1+0x2554], R9 ;  /* 0x0025540901007387 */ /* 0x0003e20000100800 */
[----:B------:R-:W-:-:S02]  /*5d90*/  IMAD R4, R247, R5, R4 ;  /* 0x00000005f7047224 */ /* 0x000fc400078e0204 */
[----:B--2---:R-:W-:Y:S01]  /*5da0*/  IMAD.HI.U32 R3, R245, R0, RZ ;  /* 0x00000000f5037227 */ /* 0x004fe200078e00ff */
[----:B------:R-:W-:Y:S03]  /*5db0*/  STL [R1+0x2550], R10 ;  /* 0x0025500a01007387 */ /* 0x000fe60000100800 */
[----:B------:R-:W-:Y:S01]  /*5dc0*/  IMAD.MOV R3, RZ, RZ, -R3 ;  /* 0x000000ffff037224 */ /* 0x000fe200078e0a03 */
[----:B------:R2:W-:Y:S01]  /*5dd0*/  STL [R1+0x110], R2 ;  /* 0x0001100201007387 */ /* 0x0005e20000100800 */
[----:B-1----:R-:W-:Y:S02]  /*5de0*/  IABS R9, R9 ;  /* 0x0000000900097213 */ /* 0x002fe40000000000 */
[----:B------:R-:W-:Y:S01]  /*5df0*/  IMAD R0, R247, R3, R0 ;  /* 0x00000003f7007224 */ /* 0x000fe200078e0200 */
[----:B------:R-:W-:Y:S01]  /*5e00*/  IABS R3, R8 ;  /* 0x0000000800037213 */ /* 0x000fe20000000000 */
[----:B------:R1:W-:Y:S04]  /*5e10*/  STL [R1+0x10c], R4 ;  /* 0x00010c0401007387 */ /* 0x0003e80000100800 */
[----:B------:R-:W-:Y:S01]  /*5e20*/  STL [R1+0x254c], R8 ;  /* 0x00254c0801007387 */ /* 0x000fe20000100800 */
[----:B--2---:R-:W-:Y:S01]  /*5e30*/  IABS R2, R10 ;  /* 0x0000000a00027213 */ /* 0x004fe20000000000 */
[----:B------:R-:W-:-:S02]  /*5e40*/  IMAD.HI.U32 R10, R245, R9, RZ ;  /* 0x00000009f50a7227 */ /* 0x000fc400078e00ff */
[----:B------:R2:W-:Y:S02]  /*5e50*/  STL [R1+0x108], R0 ;  /* 0x0001080001007387 */ /* 0x0005e40000100800 */
[----:B------:R-:W-:-:S04]  /*5e60*/  IMAD.HI.U32 R5, R245, R2, RZ ;  /* 0x00000002f5057227 */ /* 0x000fc800078e00ff */
[----:B------:R-:W-:Y:S02]  /*5e70*/  IMAD.MOV R10, RZ, RZ, -R10 ;  /* 0x000000ffff0a7224 */ /* 0x000fe400078e0a0a */
[C---:B-1----:R-:W-:Y:S02]  /*5e80*/  VIADD R4, R6.reuse, 0xce ;  /* 0x000000ce06047836 */ /* 0x042fe40000000000 */
[----:B--2---:R-:W-:Y:S02]  /*5e90*/  VIADD R0, R6, 0xcf ;  /* 0x000000cf06007836 */ /* 0x004fe40000000000 */
[----:B------:R-:W-:Y:S01]  /*5ea0*/  IMAD.MOV R5, RZ, RZ, -R5 ;  /* 0x000000ffff057224 */ /* 0x000fe200078e0a05 */
[----:B------:R1:W-:Y:S01]  /*5eb0*/  STL [R1+0x2548], R4 ;  /* 0x0025480401007387 */ /* 0x0003e20000100800 */
[----:B------:R-:W-:-:S03]  /*5ec0*/  IMAD.HI.U32 R8, R245, R3, RZ ;  /* 0x00000003f5087227 */ /* 0x000fc600078e00ff */
[----:B------:R2:W-:Y:S01]  /*5ed0*/  STL [R1+0x2544], R0 ;  /* 0x0025440001007387 */ /* 0x0005e20000100800 */
[C---:B------:R-:W-:Y:S02]  /*5ee0*/  IMAD R9, R247.reuse, R10, R9 ;  /* 0x0000000af7097224 */ /* 0x040fe400078e0209 */
[----:B------:R-:W-:Y:S02]  /*5ef0*/  IMAD R2, R247, R5, R2 ;  /* 0x00000005f7027224 */ /* 0x000fe400078e0202 */
[----:B------:R-:W-:Y:S01]  /*5f00*/  IMAD.MOV R8, RZ, RZ, -R8 ;  /* 0x000000ffff087224 */ /* 0x000fe200078e0a08 */
[----:B-1----:R-:W-:Y:S01]  /*5f10*/  IABS R4, R4 ;  /* 0x0000000400047213 */ /* 0x002fe20000000000 */
[----:B------:R1:W-:Y:S01]  /*5f20*/  STL [R1+0x104], R9 ;  /* 0x0001040901007387 */ /* 0x0003e20000100800 */
[C---:B------:R-:W-:Y:S01]  /*5f30*/  VIADD R10, R6.reuse, 0xd1 ;  /* 0x000000d1060a7836 */ /* 0x040fe20000000000 */
[----:B--2---:R-:W-:Y:S02]  /*5f40*/  IABS R0, R0 ;  /* 0x0000000000007213 */ /* 0x004fe40000000000 */
[----:B------:R-:W-:Y:S01]  /*5f50*/  IMAD.HI.U32 R5, R245, R4, RZ ;  /* 0x00000004f5057227 */ /* 0x000fe200078e00ff */
[----:B------:R2:W-:Y:S03]  /*5f60*/  STL [R1+0x100], R2 ;  /* 0x0001000201007387 */ /* 0x0005e60000100800 */
[----:B------:R-:W-:Y:S01]  /*5f70*/  IMAD R3, R247, R8, R3 ;  /* 0x00000008f7037224 */ /* 0x000fe200078e0203 */
[----:B-1----:R-:W-:Y:S01]  /*5f80*/  IADD3 R9, R6, 0xd0, RZ ;  /* 0x000000d006097810 */ /* 0x002fe20007ffe0ff */
[----:B------:R-:W-:-:S02]  /*5f90*/  IMAD.MOV R5, RZ, RZ, -R5 ;  /* 0x000000ffff057224 */ /* 0x000fc400078e0a05 */
[----:B------:R-:W-:Y:S02]  /*5fa0*/  VIADD R8, R6, 0xd2 ;  /* 0x000000d206087836 */ /* 0x000fe40000000000 */
[----:B--2---:R-:W-:Y:S01]  /*5fb0*/  IMAD.HI.U32 R2, R245, R0, RZ ;  /* 0x00000000f5027227 */ /* 0x004fe200078e00ff */
[----:B------:R1:W-:Y:S03]  /*5fc0*/  STL [R1+0x2540], R9 ;  /* 0x0025400901007387 */ /* 0x0003e60000100800 */
[----:B------:R-:W-:Y:S01]  /*5fd0*/  IMAD.MOV R2, RZ, RZ, -R2 ;  /* 0x000000ffff027224 */ /* 0x000fe200078e0a02 */
[----:B------:R-:W-:Y:S01]  /*5fe0*/  STL [R1+0x253c], R10 ;  /* 0x00253c0a01007387 */ /* 0x000fe20000100800 */
[C---:B------:R-:W-:Y:S02]  /*5ff0*/  IMAD R4, R247.reuse, R5, R4 ;  /* 0x00000005f7047224 */ /* 0x040fe400078e0204 */
[----:B------:R-:W-:Y:S01]  /*6000*/  IMAD R0, R247, R2, R0 ;  /* 0x00000002f7007224 */ /* 0x000fe200078e0200 */
[----:B------:R2:W-:Y:S01]  /*6010*/  STL [R1+0xfc], R3 ;  /* 0x0000fc0301007387 */ /* 0x0005e20000100800 */
[----:B------:R-:W-:-:S02]  /*6020*/  IABS R2, R8 ;  /* 0x0000000800027213 */ /* 0x000fc40000000000 */
[----:B-1----:R-:W-:Y:S01]  /*6030*/  IABS R9, R9 ;  /* 0x0000000900097213 */ /* 0x002fe20000000000 */
[----:B------:R1:W-:Y:S04]  /*6040*/  STL [R1+0xf8], R4 ;  /* 0x0000f80401007387 */ /* 0x0003e80000100800 */
[----:B------:R-:W-:Y:S01]  /*6050*/  STL [R1+0x2538], R8 ;  /* 0x0025380801007387 */ /* 0x000fe20000100800 */
[----:B--2---:R-:W-:Y:S01]  /*6060*/  IABS R3, R10 ;  /* 0x0000000a00037213 */ /* 0x004fe20000000000 */
[C---:B------:R-:W-:Y:S02]  /*6070*/  IMAD.HI.U32 R10, R245.reuse, R9, RZ ;  /* 0x00000009f50a7227 */ /* 0x040fe400078e00ff */
[----:B------:R2:W-:Y:S02]  /*6080*/  STL [R1+0xf4], R0 ;  /* 0x0000f40001007387 */ /* 0x0005e40000100800 */
[----:B------:R-:W-:-:S04]  /*6090*/  IMAD.HI.U32 R5, R245, R3, RZ ;  /* 0x00000003f5057227 */ /* 0x000fc800078e00ff */
[C---:B-1----:R-:W-:Y:S01]  /*60a0*/  VIADD R4, R6.reuse, 0xd3 ;  /* 0x000000d306047836 */ /* 0x042fe20000000000 */
[----:B------:R-:W-:Y:S01]  /*60b0*/  IADD3 R5, -R5, RZ, RZ ;  /* 0x000000ff05057210 */ /* 0x000fe20007ffe1ff */
[----:B------:R-:W-:Y:S02]  /*60c0*/  IMAD.MOV R10, RZ, RZ, -R10 ;  /* 0x000000ffff0a7224 */ /* 0x000fe400078e0a0a */
[----:B--2---:R-:W-:Y:S01]  /*60d0*/  VIADD R0, R6, 0xd4 ;  /* 0x000000d406007836 */ /* 0x004fe20000000000 */
        /* <DEDUP_REMOVED lines=8> */
[----:B------:R-:W-:Y:S01]  /*6160*/  VIADD R10, R6, 0xd6 ;  /* 0x000000d6060a7836 */ /* 0x000fe20000000000 */
[----:B--2---:R-:W-:Y:S02]  /*6170*/  IABS R0, R0 ;  /* 0x0000000000007213 */ /* 0x004fe40000000000 */
[----:B------:R2:W-:Y:S01]  /*6180*/  STL [R1+0xec], R3 ;  /* 0x0000ec0301007387 */ /* 0x0005e20000100800 */
[----:B------:R-:W-:-:S04]  /*6190*/  IMAD.HI.U32 R5, R245, R4, RZ ;  /* 0x00000004f5057227 */ /* 0x000fc800078e00ff */
[----:B------:R-:W-:Y:S02]  /*61a0*/  IMAD R2, R247, R8, R2 ;  /* 0x00000008f7027224 */ /* 0x000fe400078e0202 */
[C---:B-1----:R-:W-:Y:S02]  /*61b0*/  VIADD R9, R6.reuse, 0xd5 ;  /* 0x000000d506097836 */ /* 0x042fe40000000000 */
[----:B------:R-:W-:Y:S02]  /*61c0*/  IMAD.MOV R5, RZ, RZ, -R5 ;  /* 0x000000ffff057224 */ /* 0x000fe400078e0a05 */
[----:B--2---:R-:W-:Y:S01]  /*61d0*/  IMAD.HI.U32 R3, R245, R0, RZ ;  /* 0x00000000f5037227 */ /* 0x004fe200078e00ff */
[----:B------:R1:W-:Y:S03]  /*61e0*/  STL [R1+0x252c], R9 ;  /* 0x00252c0901007387 */ /* 0x0003e60000100800 */
[----:B------:R-:W-:Y:S01]  /*61f0*/  IMAD.MOV R3, RZ, RZ, -R3 ;  /* 0x000000ffff037224 */ /* 0x000fe200078e0a03 */
[----:B------:R-:W-:Y:S01]  /*6200*/  STL [R1+0x2528], R10 ;  /* 0x0025280a01007387 */ /* 0x000fe20000100800 */
[----:B------:R-:W-:-:S02]  /*6210*/  VIADD R8, R6, 0xd7 ;  /* 0x000000d706087836 */ /* 0x000fc40000000000 */
[C---:B------:R-:W-:Y:S01]  /*6220*/  IMAD R226, R247.reuse, R5, R4 ;  /* 0x00000005f7e27224 */ /* 0x040fe200078e0204 */
[----:B------:R2:W-:Y:S01]  /*6230*/  STL [R1+0xe8], R2 ;  /* 0x0000e80201007387 */ /* 0x0005e20000100800 */
[----:B------:R-:W-:Y:S01]  /*6240*/  IMAD R0, R247, R3, R0 ;  /* 0x00000003f7007224 */ /* 0x000fe200078e0200 */
[----:B-1----:R-:W-:Y:S01]  /*6250*/  IABS R9, R9 ;  /* 0x0000000900097213 */ /* 0x002fe20000000000 */
[----:B------:R-:W-:Y:S01]  /*6260*/  VIADD R4, R6, 0xd8 ;  /* 0x000000d806047836 */ /* 0x000fe20000000000 */
[----:B------:R-:W-:Y:S01]  /*6270*/  STL [R1+0x2524], R8 ;  /* 0x0025240801007387 */ /* 0x000fe20000100800 */
[----:B------:R-:W-:-:S03]  /*6280*/  IABS R3, R8 ;  /* 0x0000000800037213 */ /* 0x000fc60000000000 */
[----:B------:R1:W-:Y:S01]  /*6290*/  STL [R1+0xe0], R0 ;  /* 0x0000e00001007387 */ /* 0x0003e20000100800 */
[----:B--2---:R-:W-:Y:S01]  /*62a0*/  IABS R2, R10 ;  /* 0x0000000a00027213 */ /* 0x004fe20000000000 */
[C---:B------:R-:W-:Y:S02]  /*62b0*/  IMAD.HI.U32 R10, R245.reuse, R9, RZ ;  /* 0x00000009f50a7227 */ /* 0x040fe400078e00ff */
[----:B------:R2:W-:Y:S02]  /*62c0*/  STL [R1+0x2520], R4 ;  /* 0x0025200401007387 */ /* 0x0005e40000100800 */
[----:B------:R-:W-:Y:S01]  /*62d0*/  IMAD.HI.U32 R5, R245, R2, RZ ;  /* 0x00000002f5057227 */ /* 0x000fe200078e00ff */
[----:B-1----:R-:W-:-:S03]  /*62e0*/  IADD3 R0, R6, 0xd9, RZ ;  /* 0x000000d906007810 */ /* 0x002fc60007ffe0ff */
[----:B------:R-:W-:Y:S02]  /*62f0*/  IMAD.MOV R10, RZ, RZ, -R10 ;  /* 0x000000ffff0a7224 */ /* 0x000fe400078e0a0a */
[----:B------:R-:W-:Y:S01]  /*6300*/  IMAD.MOV R5, RZ, RZ, -R5 ;  /* 0x000000ffff057224 */ /* 0x000fe200078e0a05 */
[----:B--2---:R-:W-:Y:S01]  /*6310*/  IABS R4, R4 ;  /* 0x0000000400047213 */ /* 0x004fe20000000000 */
[----:B------:R-:W-:Y:S01]  /*6320*/  IMAD.HI.U32 R8, R245, R3, RZ ;  /* 0x00000003f5087227 */ /* 0x000fe200078e00ff */
[----:B------:R1:W-:Y:S03]  /*6330*/  STL [R1+0x251c], R0 ;  /* 0x00251c0001007387 */ /* 0x0003e60000100800 */
[C---:B------:R-:W-:Y:S02]  /*6340*/  IMAD R9, R247.reuse, R10, R9 ;  /* 0x0000000af7097224 */ /* 0x040fe400078e0209 */
[----:B------:R-:W-:-:S02]  /*6350*/  IMAD R2, R247, R5, R2 ;  /* 0x00000005f7027224 */ /* 0x000fc400078e0202 */
[----:B------:R-:W-:Y:S01]  /*6360*/  IMAD.HI.U32 R5, R245, R4, RZ ;  /* 0x00000004f5057227 */ /* 0x000fe200078e00ff */
[----:B------:R2:W-:Y:S01]  /*6370*/  STL [R1+0xdc], R9 ;  /* 0x0000dc0901007387 */ /* 0x0005e20000100800 */
[----:B-1----:R-:W-:Y:S02]  /*6380*/  IABS R0, R0 ;  /* 0x0000000000007213 */ /* 0x002fe40000000000 */
[----:B------:R-:W-:Y:S01]  /*6390*/  IMAD.MOV R8, RZ, RZ, -R8 ;  /* 0x000000ffff087224 */ /* 0x000fe200078e0a08 */
[----:B------:R1:W-:Y:S01]  /*63a0*/  STL [R1+0xd8], R2 ;  /* 0x0000d80201007387 */ /* 0x0003e20000100800 */
[C---:B------:R-:W-:Y:S02]  /*63b0*/  VIADD R10, R6.reuse, 0xdb ;  /* 0x000000db060a7836 */ /* 0x040fe40000000000 */
[----:B------:R-:W-:Y:S02]  /*63c0*/  IMAD.MOV R5, RZ, RZ, -R5 ;  /* 0x000000ffff057224 */ /* 0x000fe400078e0a05 */
[----:B------:R-:W-:Y:S01]  /*63d0*/  IMAD R3, R247, R8, R3 ;  /* 0x00000008f7037224 */ /* 0x000fe200078e0203 */
[C---:B------:R-:W-:Y:S01]  /*63e0*/  IADD3 R8, R6.reuse, 0xdc, RZ ;  /* 0x000000dc06087810 */ /* 0x040fe20007ffe0ff */
[----:B--2---:R-:W-:-:S02]  /*63f0*/  VIADD R9, R6, 0xda ;  /* 0x000000da06097836 */ /* 0x004fc40000000000 */
[----:B------:R-:W-:Y:S02]  /*6400*/  IMAD R4, R247, R5, R4 ;  /* 0x00000005f7047224 */ /* 0x000fe400078e0204 */
[----:B-1----:R-:W-:Y:S01]  /*6410*/  IMAD.HI.U32 R2, R245, R0, RZ ;  /* 0x00000000f5027227 */ /* 0x002fe200078e00ff */
        /* <DEDUP_REMOVED lines=52> */
[----:B------:R-:W-:-:S03]  /*6760*/  IMAD.HI.U32 R8, R245, R3, RZ ;  /* 0x00000003f5087227 */ /* 0x000fc600078e00ff */
[----:B------:R2:W-:Y:S01]  /*6770*/  STL [R1+0x24f4], R0 ;  /* 0x0024f40001007387 */ /* 0x0005e20000100800 */
[----:B------:R-:W-:Y:S01]  /*6780*/  IMAD.MOV R10, RZ, RZ, -R10 ;  /* 0x000000ffff0a7224 */ /* 0x000fe200078e0a0a */
[----:B-1----:R-:W-:Y:S01]  /*6790*/  IABS R4, R4 ;  /* 0x0000000400047213 */ /* 0x002fe20000000000 */
[C---:B------:R-:W-:Y:S02]  /*67a0*/  IMAD R212, R247.reuse, R5, R2 ;  /* 0x00000005f7d47224 */ /* 0x040fe400078e0202 */
[----:B------:R-:W-:Y:S02]  /*67b0*/  IMAD.MOV R8, RZ, RZ, -R8 ;  /* 0x000000ffff087224 */ /* 0x000fe400078e0a08 */
[----:B------:R-:W-:Y:S02]  /*67c0*/  IMAD R9, R247, R10, R9 ;  /* 0x0000000af7097224 */ /* 0x000fe400078e0209 */
[----:B------:R-:W-:Y:S01]  /*67d0*/  IMAD.HI.U32 R5, R245, R4, RZ ;  /* 0x00000004f5057227 */ /* 0x000fe200078e00ff */
[----:B--2---:R-:W-:-:S02]  /*67e0*/  IABS R0, R0 ;  /* 0x0000000000007213 */ /* 0x004fc40000000000 */
[----:B------:R1:W-:Y:S01]  /*67f0*/  STL [R1+0xb4], R9 ;  /* 0x0000b40901007387 */ /* 0x0003e20000100800 */
[----:B------:R-:W-:Y:S02]  /*6800*/  IMAD R3, R247, R8, R3 ;  /* 0x00000008f7037224 */ /* 0x000fe400078e0203 */
[----:B------:R-:W-:Y:S01]  /*6810*/  IMAD.HI.U32 R2, R245, R0, RZ ;  /* 0x00000000f5027227 */ /* 0x000fe200078e00ff */
[----:B------:R-:W-:Y:S03]  /*6820*/  STL [R1+0x24f0], R12 ;  /* 0x0024f00c01007387 */ /* 0x000fe60000100800 */
[----:B------:R-:W-:Y:S01]  /*6830*/  IMAD.MOV R5, RZ, RZ, -R5 ;  /* 0x000000ffff057224 */ /* 0x000fe200078e0a05 */
[----:B------:R-:W-:Y:S01]  /*6840*/  STL [R1+0x24ec], R11 ;  /* 0x0024ec0b01007387 */ /* 0x000fe20000100800 */
[----:B------:R-:W-:Y:S01]  /*6850*/  IMAD.MOV R2, RZ, RZ, -R2 ;  /* 0x000000ffff027224 */ /* 0x000fe200078e0a02 */
[----:B-1----:R-:W-:Y:S01]  /*6860*/  IABS R9, R12 ;  /* 0x0000000c00097213 */ /* 0x002fe20000000000 */
[----:B------:R-:W-:Y:S01]  /*6870*/  IMAD R4, R247, R5, R4 ;  /* 0x00000005f7047224 */ /* 0x000fe200078e0204 */
[----:B------:R1:W-:Y:S01]  /*6880*/  STL [R1+0xac], R3 ;  /* 0x0000ac0301007387 */ /* 0x0003e20000100800 */
[----:B------:R-:W-:-:S02]  /*6890*/  VIADD R8, R6, 0xe6 ;  /* 0x000000e606087836 */ /* 0x000fc40000000000 */
[----:B------:R-:W-:Y:S01]  /*68a0*/  IMAD.HI.U32 R10, R245, R9, RZ ;  /* 0x00000009f50a7227 */ /* 0x000fe200078e00ff */
[----:B------:R2:W-:Y:S03]  /*68b0*/  STL [R1+0xa8], R4 ;  /* 0x0000a80401007387 */ /* 0x0005e60000100800 */
[----:B------:R-:W-:Y:S01]  /*68c0*/  IMAD R0, R247, R2, R0 ;  /* 0x00000002f7007224 */ /* 0x000fe200078e0200 */
[----:B------:R-:W-:Y:S01]  /*68d0*/  IABS R2, R8 ;  /* 0x0000000800027213 */ /* 0x000fe20000000000 */
[----:B------:R-:W-:Y:S01]  /*68e0*/  IMAD.MOV R10, RZ, RZ, -R10 ;  /* 0x000000ffff0a7224 */ /* 0x000fe200078e0a0a */
[----:B-1----:R-:W-:Y:S01]  /*68f0*/  IABS R3, R11 ;  /* 0x0000000b00037213 */ /* 0x002fe20000000000 */
[----:B------:R1:W-:Y:S01]  /*6900*/  STL [R1+0x24e8], R8 ;  /* 0x0024e80801007387 */ /* 0x0003e20000100800 */
[C---:B------:R-:W-:Y:S02]  /*6910*/  VIADD R12, R6.reuse, 0xf8 ;  /* 0x000000f8060c7836 */ /* 0x040fe40000000000 */
[----:B--2---:R-:W-:Y:S01]  /*6920*/  VIADD R4, R6, 0xe7 ;  /* 0x000000e706047836 */ /* 0x004fe20000000000 */
[----:B------:R2:W-:Y:S01]  /*6930*/  STL [R1+0xa4], R0 ;  /* 0x0000a40001007387 */ /* 0x0005e20000100800 */
[----:B------:R-:W-:-:S03]  /*6940*/  IMAD.HI.U32 R5, R245, R3, RZ ;  /* 0x00000003f5057227 */ /* 0x000fc600078e00ff */
[----:B------:R3:W-:Y:S01]  /*6950*/  STL [R1+0x24e4], R4 ;  /* 0x0024e40401007387 */ /* 0x0007e20000100800 */
[----:B------:R-:W-:Y:S01]  /*6960*/  IMAD R9, R247, R10, R9 ;  /* 0x0000000af7097224 */ /* 0x000fe200078e0209 */
[----:B------:R-:W-:Y:S01]  /*6970*/  IADD3 R5, -R5, RZ, RZ ;  /* 0x000000ff05057210 */ /* 0x000fe20007ffe1ff */
[----:B-1----:R-:W-:-:S04]  /*6980*/  IMAD.HI.U32 R8, R245, R2, RZ ;  /* 0x00000002f5087227 */ /* 0x002fc800078e00ff */
[C---:B--2---:R-:W-:Y:S02]  /*6990*/  VIADD R0, R6.reuse, 0xe8 ;  /* 0x000000e806007836 */ /* 0x044fe40000000000 */
[----:B------:R-:W-:Y:S01]  /*69a0*/  IMAD.MOV R8, RZ, RZ, -R8 ;  /* 0x000000ffff087224 */ /* 0x000fe200078e0a08 */
[----:B---3--:R-:W-:Y:S01]  /*69b0*/  IABS R4, R4 ;  /* 0x0000000400047213 */ /* 0x008fe20000000000 */
[----:B------:R-:W-:Y:S01]  /*69c0*/  IMAD R3, R247, R5, R3 ;  /* 0x00000005f7037224 */ /* 0x000fe200078e0203 */
[----:B------:R1:W-:Y:S01]  /*69d0*/  STL [R1+0x24e0], R0 ;  /* 0x0024e00001007387 */ /* 0x0003e20000100800 */
[C---:B------:R-:W-:Y:S02]  /*69e0*/  VIADD R10, R6.reuse, 0xea ;  /* 0x000000ea060a7836 */ /* 0x040fe40000000000 */
[----:B------:R-:W-:Y:S01]  /*69f0*/  IMAD.HI.U32 R5, R245, R4, RZ ;  /* 0x00000004f5057227 */ /* 0x000fe200078e00ff */
[----:B------:R2:W-:Y:S03]  /*6a00*/  STL [R1+0xa0], R9 ;  /* 0x0000a00901007387 */ /* 0x0005e60000100800 */
[----:B------:R-:W-:Y:S01]  /*6a10*/  IMAD R2, R247, R8, R2 ;  /* 0x00000008f7027224 */ /* 0x000fe200078e0202 */
[----:B------:R3:W-:Y:S01]  /*6a20*/  STL [R1+0x9c], R3 ;  /* 0x00009c0301007387 */ /* 0x0007e20000100800 */
[----:B------:R-:W-:Y:S01]  /*6a30*/  IMAD.MOV R5, RZ, RZ, -R5 ;  /* 0x000000ffff057224 */ /* 0x000fe200078e0a05 */
[----:B-1----:R-:W-:Y:S01]  /*6a40*/  IABS R0, R0 ;  /* 0x0000000000007213 */ /* 0x002fe20000000000 */
[----:B------:R-:W-:-:S02]  /*6a50*/  VIADD R8, R6, 0xec ;  /* 0x000000ec06087836 */ /* 0x000fc40000000000 */
        /* <DEDUP_REMOVED lines=11> */
[----:B------:R1:W-:Y:S01]  /*6b10*/  STL [R1+0x94], R4 ;  /* 0x0000940401007387 */ /* 0x0003e20000100800 */
[----:B--2---:R-:W-:Y:S01]  /*6b20*/  IABS R2, R10 ;  /* 0x0000000a00027213 */ /* 0x004fe20000000000 */
[----:B------:R-:W-:-:S04]  /*6b30*/  VIADD R10, R6, 0xeb ;  /* 0x000000eb060a7836 */ /* 0x000fc80000000000 */
[----:B------:R-:W-:Y:S01]  /*6b40*/  IMAD.HI.U32 R5, R245, R2, RZ ;  /* 0x00000002f5057227 */ /* 0x000fe200078e00ff */
[----:B------:R2:W-:Y:S01]  /*6b50*/  STL [R1+0x24d4], R10 ;  /* 0x0024d40a01007387 */ /* 0x0005e20000100800 */
[----:B-1----:R-:W-:Y:S02]  /*6b60*/  IABS R4, R10 ;  /* 0x0000000a00047213 */ /* 0x002fe40000000000 */
[----:B------:R-:W-:Y:S01]  /*6b70*/  IMAD.MOV R5, RZ, RZ, -R5 ;  /* 0x000000ffff057224 */ /* 0x000fe200078e0a05 */
[----:B------:R1:W-:Y:S03]  /*6b80*/  STL [R1+0x90], R0 ;  /* 0x0000900001007387 */ /* 0x0003e60000100800 */
[----:B------:R-:W-:Y:S01]  /*6b90*/  IMAD R2, R247, R5, R2 ;  /* 0x00000005f7027224 */ /* 0x000fe200078e0202 */
[----:B------:R3:W-:Y:S01]  /*6ba0*/  STL [R1+0x24d0], R8 ;  /* 0x0024d00801007387 */ /* 0x0007e20000100800 */
[----:B------:R-:W-:-:S04]  /*6bb0*/  IMAD.HI.U32 R5, R245, R3, RZ ;  /* 0x00000003f5057227 */ /* 0x000fc800078e00ff */
[----:B--2---:R-:W-:Y:S01]  /*6bc0*/  IMAD.HI.U32 R10, R245, R9, RZ ;  /* 0x00000009f50a7227 */ /* 0x004fe200078e00ff */
[----:B-1----:R-:W-:-:S03]  /*6bd0*/  IADD3 R0, R6, 0xed, RZ ;  /* 0x000000ed06007810 */ /* 0x002fc60007ffe0ff */
[----:B------:R-:W-:Y:S02]  /*6be0*/  IMAD.MOV R10, RZ, RZ, -R10 ;  /* 0x000000ffff0a7224 */ /* 0x000fe400078e0a0a */
[----:B---3--:R-:W-:Y:S01]  /*6bf0*/  IMAD.HI.U32 R8, R245, R4, RZ ;  /* 0x00000004f5087227 */ /* 0x008fe200078e00ff */
[----:B------:R1:W-:Y:S03]  /*6c00*/  STL [R1+0x24cc], R0 ;  /* 0x0024cc0001007387 */ /* 0x0003e60000100800 */
[C---:B------:R-:W-:Y:S02]  /*6c10*/  IMAD R9, R247.reuse, R10, R9 ;  /* 0x0000000af7097224 */ /* 0x040fe400078e0209 */
[----:B------:R-:W-:Y:S02]  /*6c20*/  IMAD.MOV R8, RZ, RZ, -R8 ;  /* 0x000000ffff087224 */ /* 0x000fe400078e0a08 */
[C---:B------:R-:W-:Y:S01]  /*6c30*/  VIADD R10, R6.reuse, 0xef ;  /* 0x000000ef060a7836 */ /* 0x040fe20000000000 */
[----:B------:R2:W-:Y:S01]  /*6c40*/  STL [R1+0x8c], R9 ;  /* 0x00008c0901007387 */ /* 0x0005e20000100800 */
[----:B------:R-:W-:Y:S01]  /*6c50*/  IMAD R4, R247, R8, R4 ;  /* 0x00000008f7047224 */ /* 0x000fe200078e0204 */
[----:B-1----:R-:W-:Y:S01]  /*6c60*/  IABS R0, R0 ;  /* 0x0000000000007213 */ /* 0x002fe20000000000 */
[----:B------:R-:W-:Y:S01]  /*6c70*/  IMAD.MOV R5, RZ, RZ, -R5 ;  /* 0x000000ffff057224 */ /* 0x000fe200078e0a05 */
[----:B------:R1:W-:Y:S01]  /*6c80*/  STL [R1+0x88], R2 ;  /* 0x0000880201007387 */ /* 0x0003e20000100800 */
[----:B------:R-:W-:-:S02]  /*6c90*/  VIADD R8, R6, 0xf1 ;  /* 0x000000f106087836 */ /* 0x000fc40000000000 */
[----:B------:R-:W-:Y:S02]  /*6ca0*/  IMAD R3, R247, R5, R3 ;  /* 0x00000005f7037224 */ /* 0x000fe400078e0203 */
[----:B--2---:R-:W-:Y:S02]  /*6cb0*/  VIADD R9, R6, 0xee ;  /* 0x000000ee06097836 */ /* 0x004fe40000000000 */
[----:B-1----:R-:W-:-:S03]  /*6cc0*/  IMAD.HI.U32 R2, R245, R0, RZ ;  /* 0x00000000f5027227 */ /* 0x002fc600078e00ff */
[----:B------:R1:W-:Y:S01]  /*6cd0*/  STL [R1+0x24c8], R9 ;  /* 0x0024c80901007387 */ /* 0x0003e20000100800 */
[----:B------:R-:W-:-:S03]  /*6ce0*/  IMAD.MOV R2, RZ, RZ, -R2 ;  /* 0x000000ffff027224 */ /* 0x000fc600078e0a02 */
[----:B------:R-:W-:Y:S01]  /*6cf0*/  STL [R1+0x24c4], R10 ;  /* 0x0024c40a01007387 */ /* 0x000fe20000100800 */
[----:B------:R-:W-:-:S03]  /*6d00*/  IMAD R239, R247, R2, R0 ;  /* 0x00000002f7ef7224 */ /* 0x000fc600078e0200 */
[----:B------:R2:W-:Y:S01]  /*6d10*/  STL [R1+0x84], R4 ;  /* 0x0000840401007387 */ /* 0x0005e20000100800 */
[----:B------:R-:W-:Y:S01]  /*6d20*/  IABS R2, R8 ;  /* 0x0000000800027213 */ /* 0x000fe20000000000 */
[C---:B------:R-:W-:Y:S01]  /*6d30*/  VIADD R0, R6.reuse, 0xf2 ;  /* 0x000000f206007836 */ /* 0x040fe20000000000 */
[----:B-1----:R-:W-:Y:S01]  /*6d40*/  IABS R9, R9 ;  /* 0x0000000900097213 */ /* 0x002fe20000000000 */
[----:B------:R1:W-:Y:S01]  /*6d50*/  STL [R1+0x80], R3 ;  /* 0x0000800301007387 */ /* 0x0003e20000100800 */
[----:B--2---:R-:W-:Y:S02]  /*6d60*/  IABS R4, R10 ;  /* 0x0000000a00047213 */ /* 0x004fe40000000000 */
[----:B------:R-:W-:-:S03]  /*6d70*/  IADD3 R10, R6, 0xf0, RZ ;  /* 0x000000f0060a7810 */ /* 0x000fc60007ffe0ff */
[----:B------:R-:W-:Y:S01]  /*6d80*/  IMAD.HI.U32 R5, R245, R4, RZ ;  /* 0x00000004f5057227 */ /* 0x000fe200078e00ff */
[----:B-1----:R-:W-:Y:S01]  /*6d90*/  IABS R3, R10 ;  /* 0x0000000a00037213 */ /* 0x002fe20000000000 */
[----:B------:R1:W-:Y:S02]  /*6da0*/  STL [R1+0x24c0], R10 ;  /* 0x0024c00a01007387 */ /* 0x0003e40000100800 */
[----:B------:R-:W-:Y:S02]  /*6db0*/  IMAD.MOV R5, RZ, RZ, -R5 ;  /* 0x000000ffff057224 */ /* 0x000fe400078e0a05 */
[----:B------:R-:W-:Y:S02]  /*6dc0*/  STL [R1+0x2a18], R239 ;  /* 0x002a18ef01007387 */ /* 0x000fe40000100800 */
[----:B------:R-:W-:Y:S02]  /*6dd0*/  IMAD R5, R247, R5, R4 ;  /* 0x00000005f7057224 */ /* 0x000fe400078e0204 */
[----:B------:R2:W-:Y:S01]  /*6de0*/  STL [R1+0x24bc], R8 ;  /* 0x0024bc0801007387 */ /* 0x0005e20000100800 */
[----:B------:R-:W-:-:S03]  /*6df0*/  IMAD.HI.U32 R4, R245, R2, RZ ;  /* 0x00000002f5047227 */ /* 0x000fc600078e00ff */
[----:B------:R3:W-:Y:S01]  /*6e00*/  STL [R1+0x24b8], R0 ;  /* 0x0024b80001007387 */ /* 0x0007e20000100800 */
[----:B-1----:R-:W-:Y:S01]  /*6e10*/  IMAD.HI.U32 R10, R245, R9, RZ ;  /* 0x00000009f50a7227 */ /* 0x002fe200078e00ff */
[----:B------:R-:W-:-:S03]  /*6e20*/  IADD3 R4, -R4, RZ, RZ ;  /* 0x000000ff04047210 */ /* 0x000fc60007ffe1ff */
[----:B------:R-:W-:Y:S02]  /*6e30*/  IMAD.MOV R10, RZ, RZ, -R10 ;  /* 0x000000ffff0a7224 */ /* 0x000fe400078e0a0a */
[----:B--2---:R-:W-:Y:S01]  /*6e40*/  IMAD.HI.U32 R8, R245, R3, RZ ;  /* 0x00000003f5087227 */ /* 0x004fe200078e00ff */
[----:B---3--:R-:W-:-:S03]  /*6e50*/  IABS R0, R0 ;  /* 0x0000000000007213 */ /* 0x008fc60000000000 */
[C---:B------:R-:W-:Y:S02]  /*6e60*/  IMAD R9, R247.reuse, R10, R9 ;  /* 0x0000000af7097224 */ /* 0x040fe400078e0209 */
[----:B------:R-:W-:Y:S02]  /*6e70*/  IMAD.MOV R8, RZ, RZ, -R8 ;  /* 0x000000ffff087224 */ /* 0x000fe400078e0a08 */
[C---:B------:R-:W-:Y:S01]  /*6e80*/  VIADD R10, R6.reuse, 0xf3 ;  /* 0x000000f3060a7836 */ /* 0x040fe20000000000 */
[----:B------:R1:W-:Y:S01]  /*6e90*/  STL [R1+0x78], R9 ;  /* 0x0000780901007387 */ /* 0x0003e20000100800 */
[C---:B------:R-:W-:Y:S02]  /*6ea0*/  IMAD R8, R247.reuse, R8, R3 ;  /* 0x00000008f7087224 */ /* 0x040fe400078e0203 */
[----:B------:R-:W-:Y:S01]  /*6eb0*/  IMAD R2, R247, R4, R2 ;  /* 0x00000004f7027224 */ /* 0x000fe200078e0202 */
[----:B------:R2:W-:Y:S01]  /*6ec0*/  STL [R1+0x74], R5 ;  /* 0x0000740501007387 */ /* 0x0005e20000100800 */
[----:B------:R-:W-:Y:S01]  /*6ed0*/  IABS R3, R10 ;  /* 0x0000000a00037213 */ /* 0x000fe20000000000 */
[----:B------:R-:W-:-:S02]  /*6ee0*/  VIADD R4, R6, 0xf6 ;  /* 0x000000f606047836 */ /* 0x000fc40000000000 */
[----:B------:R-:W-:Y:S01]  /*6ef0*/  STL [R1+0x24b4], R10 ;  /* 0x0024b40a01007387 */ /* 0x000fe20000100800 */
[----:B------:R-:W-:Y:S02]  /*6f00*/  IMAD.MOV.U32 R239, RZ, RZ, R207 ;  /* 0x000000ffffef7224 */ /* 0x000fe400078e00cf */
[----:B-1----:R-:W-:Y:S02]  /*6f10*/  VIADD R9, R6, 0xf4 ;  /* 0x000000f406097836 */ /* 0x002fe40000000000 */
[----:B--2---:R-:W-:-:S03]  /*6f20*/  IMAD.HI.U32 R5, R245, R0, RZ ;  /* 0x00000000f5057227 */ /* 0x004fc600078e00ff */
[----:B------:R-:W-:Y:S01]  /*6f30*/  STL [R1+0x24b0], R9 ;  /* 0x0024b00901007387 */ /* 0x000fe20000100800 */
[----:B------:R-:W-:-:S03]  /*6f40*/  IMAD.MOV R5, RZ, RZ, -R5 ;  /* 0x000000ffff057224 */ /* 0x000fc600078e0a05 */
[----:B------:R1:W-:Y:S01]  /*6f50*/  STL [R1+0x70], R8 ;  /* 0x0000700801007387 */ /* 0x0003e20000100800 */
[----:B------:R-:W-:-:S03]  /*6f60*/  IMAD R0, R247, R5, R0 ;  /* 0x00000005f7007224 */ /* 0x000fc600078e0200 */
[----:B------:R2:W-:Y:S01]  /*6f70*/  STL [R1+0x6c], R2 ;  /* 0x00006c0201007387 */ /* 0x0005e20000100800 */
[----:B------:R-:W-:-:S04]  /*6f80*/  IMAD.HI.U32 R5, R245, R3, RZ ;  /* 0x00000003f5057227 */ /* 0x000fc800078e00ff */
[----:B------:R-:W-:Y:S01]  /*6f90*/  IMAD.MOV R5, RZ, RZ, -R5 ;  /* 0x000000ffff057224 */ /* 0x000fe200078e0a05 */
[----:B-1----:R-:W-:Y:S01]  /*6fa0*/  IABS R8, R9 ;  /* 0x0000000900087213 */ /* 0x002fe20000000000 */
[C---:B------:R-:W-:Y:S02]  /*6fb0*/  VIADD R9, R6.reuse, 0xf5 ;  /* 0x000000f506097836 */ /* 0x040fe40000000000 */
[----:B------:R-:W-:Y:S02]  /*6fc0*/  IMAD R5, R247, R5, R3 ;  /* 0x00000005f7057224 */ /* 0x000fe400078e0203 */
[----:B--2---:R-:W-:Y:S01]  /*6fd0*/  IMAD.MOV.U32 R2, RZ, RZ, R8 ;  /* 0x000000ffff027224 */ /* 0x004fe200078e0008 */
[----:B------:R-:W-:Y:S03]  /*6fe0*/  STL [R1+0x24ac], R9 ;  /* 0x0024ac0901007387 */ /* 0x000fe60000100800 */
[----:B------:R-:W-:Y:S01]  /*6ff0*/  IMAD.HI.U32 R8, R245, R2, RZ ;  /* 0x00000002f5087227 */ /* 0x000fe200078e00ff */
[----:B------:R1:W-:Y:S03]  /*7000*/  STL [R1+0x68], R0 ;  /* 0x0000680001007387 */ /* 0x0003e60000100800 */
[----:B------:R-:W-:Y:S01]  /*7010*/  IMAD.MOV R8, RZ, RZ, -R8 ;  /* 0x000000ffff087224 */ /* 0x000fe200078e0a08 */
[----:B------:R2:W-:Y:S03]  /*7020*/  STL [R1+0x24a8], R4 ;  /* 0x0024a80401007387 */ /* 0x0005e60000100800 */
[----:B------:R-:W-:Y:S01]  /*7030*/  IMAD R3, R247, R8, R2 ;  /* 0x00000008f7037224 */ /* 0x000fe200078e0202 */
[----:B-1----:R-:W-:Y:S01]  /*7040*/  IABS R0, R9 ;  /* 0x0000000900007213 */ /* 0x002fe20000000000 */
[----:B------:R-:W-:Y:S01]  /*7050*/  VIADD R9, R6, 0xf7 ;  /* 0x000000f706097836 */ /* 0x000fe20000000000 */
[----:B--2---:R-:W-:-:S03]  /*7060*/  IABS R4, R4 ;  /* 0x0000000400047213 */ /* 0x004fc60000000000 */
[----:B------:R-:W-:Y:S01]  /*7070*/  IMAD.HI.U32 R10, R245, R0, RZ ;  /* 0x00000000f50a7227 */ /* 0x000fe200078e00ff */
[----:B------:R1:W-:Y:S04]  /*7080*/  STL [R1+0x24a4], R9 ;  /* 0x0024a40901007387 */ /* 0x0003e80000100800 */
[----:B------:R2:W-:Y:S04]  /*7090*/  STL [R1+0x64], R5 ;  /* 0x0000640501007387 */ /* 0x0005e80000100800 */
[----:B------:R3:W-:Y:S01]  /*70a0*/  STL [R1+0x60], R3 ;  /* 0x0000600301007387 */ /* 0x0007e20000100800 */
[----:B-1----:R-:W-:-:S03]  /*70b0*/  IABS R9, R9 ;  /* 0x0000000900097213 */ /* 0x002fc60000000000 */
[----:B------:R-:W-:Y:S01]  /*70c0*/  STL [R1+0x24a0], R12 ;  /* 0x0024a00c01007387 */ /* 0x000fe20000100800 */
[----:B------:R-:W-:Y:S01]  /*70d0*/  MOV R2, R9 ;  /* 0x0000000900027202 */ /* 0x000fe20000000f00 */
[C---:B--2---:R-:W-:Y:S02]  /*70e0*/  IMAD.HI.U32 R5, R245.reuse, R4, RZ ;  /* 0x00000004f5057227 */ /* 0x044fe400078e00ff */
[----:B------:R-:W-:Y:S02]  /*70f0*/  STL [R1+0x249c], R11 ;  /* 0x00249c0b01007387 */ /* 0x000fe40000100800 */
[----:B---3--:R-:W-:Y:S02]  /*7100*/  IMAD.MOV R3, RZ, RZ, -R10 ;  /* 0x000000ffff037224 */ /* 0x008fe400078e0a0a */
[----:B------:R-:W-:-:S04]  /*7110*/  IMAD.HI.U32 R8, R245, R2, RZ ;  /* 0x00000002f5087227 */ /* 0x000fc800078e00ff */
[C---:B------:R-:W-:Y:S01]  /*7120*/  IMAD R3, R247.reuse, R3, R0 ;  /* 0x00000003f7037224 */ /* 0x040fe200078e0200 */
[----:B------:R-:W-:Y:S01]  /*7130*/  IABS R0, R12 ;  /* 0x0000000c00007213 */ /* 0x000fe20000000000 */
[----:B------:R-:W-:Y:S02]  /*7140*/  IMAD.MOV R5, RZ, RZ, -R5 ;  /* 0x000000ffff057224 */ /* 0x000fe400078e0a05 */
[----:B------:R-:W-:Y:S01]  /*7150*/  IMAD.MOV R8, RZ, RZ, -R8 ;  /* 0x000000ffff087224 */ /* 0x000fe200078e0a08 */
[----:B------:R1:W-:Y:S01]  /*7160*/  STL [R1+0x5c], R3 ;  /* 0x00005c0301007387 */ /* 0x0003e20000100800 */
[C---:B------:R-:W-:Y:S02]  /*7170*/  IMAD R4, R247.reuse, R5, R4 ;  /* 0x00000005f7047224 */ /* 0x040fe400078e0204 */
[----:B------:R-:W-:Y:S02]  /*7180*/  VIADD R9, R6, 0xfa ;  /* 0x000000fa06097836 */ /* 0x000fe40000000000 */
[----:B------:R-:W-:Y:S01]  /*7190*/  IMAD R2, R247, R8, R2 ;  /* 0x00000008f7027224 */ /* 0x000fe200078e0202 */
[----:B------:R2:W-:Y:S01]  /*71a0*/  STL [R1+0x58], R4 ;  /* 0x0000580401007387 */ /* 0x0005e20000100800 */
[----:B------:R-:W-:Y:S01]  /*71b0*/  IMAD.HI.U32 R5, R245, R0, RZ ;  /* 0x00000000f5057227 */ /* 0x000fe200078e00ff */
[----:B-1----:R-:W-:-:S02]  /*71c0*/  IABS R3, R11 ;  /* 0x0000000b00037213 */ /* 0x002fc40000000000 */
[----:B------:R-:W-:Y:S01]  /*71d0*/  STL [R1+0x2498], R9 ;  /* 0x0024980901007387 */ /* 0x000fe20000100800 */
[----:B------:R-:W-:Y:S02]  /*71e0*/  IMAD.MOV R5, RZ, RZ, -R5 ;  /* 0x000000ffff057224 */ /* 0x000fe400078e0a05 */
[----:B------:R-:W-:Y:S01]  /*71f0*/  VIADD R12, R6, 0xfd ;  /* 0x000000fd060c7836 */ /* 0x000fe20000000000 */
[----:B------:R1:W-:Y:S01]  /*7200*/  STL [R1+0x54], R2 ;  /* 0x0000540201007387 */ /* 0x0003e20000100800 */
[----:B------:R-:W-:-:S04]  /*7210*/  IMAD.HI.U32 R8, R245, R3, RZ ;  /* 0x00000003f5087227 */ /* 0x000fc800078e00ff */
[C---:B--2---:R-:W-:Y:S02]  /*7220*/  VIADD R4, R6.reuse, 0xfb ;  /* 0x000000fb06047836 */ /* 0x044fe40000000000 */
[----:B------:R-:W-:Y:S02]  /*7230*/  IMAD.MOV R8, RZ, RZ, -R8 ;  /* 0x000000ffff087224 */ /* 0x000fe400078e0a08 */
[C---:B------:R-:W-:Y:S01]  /*7240*/  IMAD R5, R247.reuse, R5, R0 ;  /* 0x00000005f7057224 */ /* 0x040fe200078e0200 */
[----:B-1----:R-:W-:Y:S01]  /*7250*/  IABS R2, R9 ;  /* 0x0000000900027213 */ /* 0x002fe20000000000 */
[----:B------:R-:W-:Y:S01]  /*7260*/  IMAD R0, R247, R8, R3 ;  /* 0x00000008f7007224 */ /* 0x000fe200078e0203 */
[C---:B------:R-:W-:Y:S01]  /*7270*/  IADD3 R9, R6.reuse, 0xfc, RZ ;  /* 0x000000fc06097810 */ /* 0x040fe20007ffe0ff */
[----:B------:R1:W-:Y:S01]  /*7280*/  STL [R1+0x2494], R4 ;  /* 0x0024940401007387 */ /* 0x0003e20000100800 */
[----:B------:R-:W-:Y:S02]  /*7290*/  VIADD R11, R6, 0xfe ;  /* 0x000000fe060b7836 */ /* 0x000fe40000000000 */
[----:B------:R-:W-:Y:S01]  /*72a0*/  IMAD.HI.U32 R10, R245, R2, RZ ;  /* 0x00000002f50a7227 */ /* 0x000fe200078e00ff */
[----:B------:R2:W-:Y:S04]  /*72b0*/  STL [R1+0x2490], R9 ;  /* 0x0024900901007387 */ /* 0x0005e80000100800 */
[----:B------:R3:W-:Y:S01]  /*72c0*/  STL [R1+0x50], R5 ;  /* 0x0000500501007387 */ /* 0x0007e20000100800 */
[----:B-1----:R-:W-:-:S03]  /*72d0*/  IABS R4, R4 ;  /* 0x0000000400047213 */ /* 0x002fc60000000000 */
[----:B------:R1:W-:Y:S01]  /*72e0*/  STL [R1+0x4c], R0 ;  /* 0x00004c0001007387 */ /* 0x0003e20000100800 */
[----:B--2---:R-:W-:-:S03]  /*72f0*/  IABS R9, R9 ;  /* 0x0000000900097213 */ /* 0x004fc60000000000 */
[----:B------:R2:W-:Y:S01]  /*7300*/  STL [R1+0x248c], R12 ;  /* 0x00248c0c01007387 */ /* 0x0005e20000100800 */
[----:B---3--:R-:W-:-:S03]  /*7310*/  IMAD.HI.U32 R5, R245, R4, RZ ;  /* 0x00000004f5057227 */ /* 0x008fc600078e00ff */
[----:B------:R-:W-:Y:S01]  /*7320*/  STL [R1+0x2488], R11 ;  /* 0x0024880b01007387 */ /* 0x000fe20000100800 */
[----:B-1----:R-:W-:Y:S02]  /*7330*/  IMAD.MOV R0, RZ, RZ, -R10 ;  /* 0x000000ffff007224 */ /* 0x002fe400078e0a0a */
[----:B------:R-:W-:Y:S02]  /*7340*/  IMAD.MOV.U32 R3, RZ, RZ, R9 ;  /* 0x000000ffff037224 */ /* 0x000fe400078e0009 */
[----:B------:R-:W-:Y:S01]  /*7350*/  IMAD R2, R247, R0, R2 ;  /* 0x00000000f7027224 */ /* 0x000fe200078e0202 */
[----:B------:R-:W-:Y:S01]  /*7360*/  IABS R0, R12 ;  /* 0x0000000c00007213 */ /* 0x000fe20000000000 */
[----:B------:R-:W-:Y:S02]  /*7370*/  IMAD.MOV R5, RZ, RZ, -R5 ;  /* 0x000000ffff057224 */ /* 0x000fe400078e0a05 */
[----:B------:R-:W-:Y:S01]  /*7380*/  IMAD.HI.U32 R8, R245, R3, RZ ;  /* 0x00000003f5087227 */ /* 0x000fe200078e00ff */
[----:B------:R1:W-:Y:S03]  /*7390*/  STL [R1+0x48], R2 ;  /* 0x0000480201007387 */ /* 0x0003e60000100800 */
[----:B------:R-:W-:Y:S01]  /*73a0*/  IMAD R4, R247, R5, R4 ;  /* 0x00000005f7047224 */ /* 0x000fe200078e0204 */
[----:B------:R-:W-:Y:S01]  /*73b0*/  IADD3 R8, -R8, RZ, RZ ;  /* 0x000000ff08087210 */ /* 0x000fe20007ffe1ff */
[----:B------:R-:W-:-:S02]  /*73c0*/  VIADD R9, R6, 0xff ;  /* 0x000000ff06097836 */ /* 0x000fc40000000000 */
[C---:B------:R-:W-:Y:S01]  /*73d0*/  VIADD R5, R6.reuse, 0x100 ;  /* 0x0000010006057836 */ /* 0x040fe20000000000 */
[----:B------:R3:W-:Y:S01]  /*73e0*/  STL [R1+0x44], R4 ;  /* 0x0000440401007387 */ /* 0x0007e20000100800 */
[----:B--2---:R-:W-:Y:S01]  /*73f0*/  VIADD R12, R6, 0x102 ;  /* 0x00000102060c7836 */ /* 0x004fe20000000000 */
[----:B-1----:R-:W-:Y:S02]  /*7400*/  IABS R2, R11 ;  /* 0x0000000b00027213 */ /* 0x002fe40000000000 */
[----:B------:R-:W-:Y:S03]  /*7410*/  STL [R1+0x2484], R9 ;  /* 0x0024840901007387 */ /* 0x000fe60000100800 */
[----:B---3--:R-:W-:Y:S02]  /*7420*/  IMAD.MOV.U32 R4, RZ, RZ, R2 ;  /* 0x000000ffff047224 */ /* 0x008fe400078e0002 */
[----:B------:R-:W-:-:S02]  /*7430*/  IMAD R2, R247, R8, R3 ;  /* 0x00000008f7027224 */ /* 0x000fc400078e0203 */
[----:B------:R-:W-:-:S03]  /*7440*/  IMAD.HI.U32 R3, R245, R0, RZ ;  /* 0x00000000f5037227 */ /* 0x000fc600078e00ff */
[----:B------:R1:W-:Y:S01]  /*7450*/  STL [R1+0x40], R2 ;  /* 0x0000400201007387 */ /* 0x0003e20000100800 */
[----:B------:R-:W-:-:S03]  /*7460*/  IMAD.HI.U32 R8, R245, R4, RZ ;  /* 0x00000004f5087227 */ /* 0x000fc600078e00ff */
[----:B------:R2:W-:Y:S01]  /*7470*/  STL [R1+0x2480], R5 ;  /* 0x0024800501007387 */ /* 0x0005e20000100800 */
[----:B------:R-:W-:Y:S02]  /*7480*/  IMAD.MOV R3, RZ, RZ, -R3 ;  /* 0x000000ffff037224 */ /* 0x000fe400078e0a03 */
[----:B------:R-:W-:Y:S02]  /*7490*/  IMAD.MOV R8, RZ, RZ, -R8 ;  /* 0x000000ffff087224 */ /* 0x000fe400078e0a08 */
[C---:B------:R-:W-:Y:S01]  /*74a0*/  IMAD R11, R247.reuse, R3, R0 ;  /* 0x00000003f70b7224 */ /* 0x040fe200078e0200 */
[----:B-1----:R-:W-:Y:S01]  /*74b0*/  IABS R2, R9 ;  /* 0x0000000900027213 */ /* 0x002fe20000000000 */
[----:B------:R-:W-:Y:S02]  /*74c0*/  VIADD R9, R6, 0x101 ;  /* 0x0000010106097836 */ /* 0x000fe40000000000 */
[----:B------:R-:W-:Y:S01]  /*74d0*/  IMAD R0, R247, R8, R4 ;  /* 0x00000008f7007224 */ /* 0x000fe200078e0204 */
[----:B--2---:R-:W-:Y:S01]  /*74e0*/  IABS R5, R5 ;  /* 0x0000000500057213 */ /* 0x004fe20000000000 */
[C---:B------:R-:W-:Y:S01]  /*74f0*/  IMAD.HI.U32 R10, R245.reuse, R2, RZ ;  /* 0x00000002f50a7227 */ /* 0x040fe200078e00ff */
[----:B------:R1:W-:Y:S03]  /*7500*/  STL [R1+0x247c], R9 ;  /* 0x00247c0901007387 */ /* 0x0003e60000100800 */
        /* <DEDUP_REMOVED lines=8> */
[----:B------:R-:W-:Y:S01]  /*7590*/  IMAD.MOV.U32 R3, RZ, RZ, R9 ;  /* 0x000000ffff037224 */ /* 0x000fe200078e0009 */
[----:B---3--:R-:W-:Y:S02]  /*75a0*/  IADD3 R0, -R10, RZ, RZ ;  /* 0x000000ff0a007210 */ /* 0x008fe40007ffe1ff */
[----:B------:R-:W-:Y:S01]  /*75b0*/  STL [R1+0x2474], R11 ;  /* 0x0024740b01007387 */ /* 0x000fe20000100800 */
[----:B------:R-:W-:Y:S01]  /*75c0*/  IMAD.HI.U32 R9, R245, R3, RZ ;  /* 0x00000003f5097227 */ /* 0x000fe200078e00ff */
[----:B------:R-:W-:-:S03]  /*75d0*/  IABS R4, R11 ;  /* 0x0000000b00047213 */ /* 0x000fc60000000000 */
[----:B------:R-:W-:Y:S01]  /*75e0*/  IMAD R2, R247, R0, R2 ;  /* 0x00000000f7027224 */ /* 0x000fe200078e0202 */
[----:B------:R-:W-:Y:S01]  /*75f0*/  IABS R0, R12 ;  /* 0x0000000c00007213 */ /* 0x000fe20000000000 */
[----:B------:R-:W-:-:S03]  /*7600*/  IMAD.HI.U32 R8, R245, R4, RZ ;  /* 0x00000004f5087227 */ /* 0x000fc600078e00ff */
[----:B------:R2:W-:Y:S01]  /*7610*/  STL [R1+0x34], R2 ;  /* 0x0000340201007387 */ /* 0x0005e20000100800 */
[C---:B------:R-:W-:Y:S02]  /*7620*/  VIADD R10, R6.reuse, 0x105 ;  /* 0x00000105060a7836 */ /* 0x040fe40000000000 */
[----:B------:R-:W-:Y:S01]  /*7630*/  IMAD.MOV R8, RZ, RZ, -R8 ;  /* 0x000000ffff087224 */ /* 0x000fe200078e0a08 */
[----:B------:R3:W-:Y:S01]  /*7640*/  STL [R1+0x30], R5 ;  /* 0x0000300501007387 */ /* 0x0007e20000100800 */
[C---:B-1----:R-:W-:Y:S02]  /*7650*/  VIADD R12, R6.reuse, 0x107 ;  /* 0x00000107060c7836 */ /* 0x042fe40000000000 */
[----:B--2---:R-:W-:Y:S02]  /*7660*/  IMAD.MOV R2, RZ, RZ, -R9 ;  /* 0x000000ffff027224 */ /* 0x004fe400078e0a09 */
[----:B------:R-:W-:Y:S02]  /*7670*/  VIADD R9, R6, 0x104 ;  /* 0x0000010406097836 */ /* 0x000fe40000000000 */
[----:B------:R-:W-:Y:S01]  /*7680*/  IMAD R240, R247, R2, R3 ;  /* 0x00000002f7f07224 */ /* 0x000fe200078e0203 */
[----:B---3--:R-:W-:Y:S01]  /*7690*/  IABS R5, R10 ;  /* 0x0000000a00057213 */ /* 0x008fe20000000000 */
[----:B------:R-:W-:Y:S01]  /*76a0*/  IMAD.HI.U32 R3, R245, R0, RZ ;  /* 0x00000000f5037227 */ /* 0x000fe200078e00ff */
[----:B------:R1:W-:Y:S01]  /*76b0*/  STL [R1+0x2470], R9 ;  /* 0x0024700901007387 */ /* 0x0003e20000100800 */
[----:B------:R-:W-:-:S03]  /*76c0*/  IABS R2, R9 ;  /* 0x0000000900027213 */ /* 0x000fc60000000000 */
[----:B------:R-:W-:Y:S01]  /*76d0*/  IADD3 R3, -R3, RZ, RZ ;  /* 0x000000ff03037210 */ /* 0x000fe20007ffe1ff */
[----:B------:R2:W-:Y:S04]  /*76e0*/  STL [R1+0x2a10], R240 ;  /* 0x002a10f001007387 */ /* 0x0005e80000100800 */
[C---:B------:R-:W-:Y:S01]  /*76f0*/  IMAD R11, R247.reuse, R3, R0 ;  /* 0x00000003f70b7224 */ /* 0x040fe200078e0200 */
[----:B------:R3:W-:Y:S01]  /*7700*/  STL [R1+0x246c], R10 ;  /* 0x00246c0a01007387 */ /* 0x0007e20000100800 */
[----:B-1----:R-:W-:Y:S02]  /*7710*/  VIADD R9, R6, 0x106 ;  /* 0x0000010606097836 */ /* 0x002fe40000000000 */
[----:B------:R-:W-:Y:S02]  /*7720*/  IMAD R0, R247, R8, R4 ;  /* 0x00000008f7007224 */ /* 0x000fe400078e0204 */
[----:B------:R-:W-:Y:S01]  /*7730*/  IMAD.HI.U32 R4, R245, R5, RZ ;  /* 0x00000005f5047227 */ /* 0x000fe200078e00ff */
[----:B------:R1:W-:Y:S01]  /*7740*/  STL [R1+0x2468], R9 ;  /* 0x0024680901007387 */ /* 0x0003e20000100800 */
[----:B--2---:R-:W-:-:S02]  /*7750*/  MOV R240, R204 ;  /* 0x000000cc00f07202 */ /* 0x004fc40000000f00 */
[----:B------:R-:W-:Y:S01]  /*7760*/  IMAD.MOV R8, RZ, RZ, -R4 ;  /* 0x000000ffff087224 */ /* 0x000fe200078e0a04 */
[----:B------:R2:W-:Y:S01]  /*7770*/  STL [R1+0x28], R11 ;  /* 0x0000280b01007387 */ /* 0x0005e20000100800 */
[----:B---3--:R-:W-:-:S03]  /*7780*/  IMAD.HI.U32 R10, R245, R2, RZ ;  /* 0x00000002f50a7227 */ /* 0x008fc600078e00ff */
[----:B------:R3:W-:Y:S01]  /*7790*/  STL [R1+0x24], R0 ;  /* 0x0000240001007387 */ /* 0x0007e20000100800 */
[----:B------:R-:W-:Y:S01]  /*77a0*/  IMAD R5, R247, R8, R5 ;  /* 0x00000008f7057224 */ /* 0x000fe200078e0205 */
[----:B-1----:R-:W-:Y:S02]  /*77b0*/  IABS R9, R9 ;  /* 0x0000000900097213 */ /* 0x002fe40000000000 */
[----:B------:R-:W-:Y:S01]  /*77c0*/  STL [R1+0x2464], R12 ;  /* 0x0024640c01007387 */ /* 0x000fe20000100800 */
[----:B--2---:R-:W-:Y:S02]  /*77d0*/  VIADD R11, R6, 0x108 ;  /* 0x00000108060b7836 */ /* 0x004fe40000000000 */
[----:B------:R-:W-:Y:S02]  /*77e0*/  IMAD.MOV.U32 R3, RZ, RZ, R9 ;  /* 0x000000ffff037224 */ /* 0x000fe400078e0009 */
[----:B---3--:R-:W-:Y:S01]  /*77f0*/  IMAD.MOV R0, RZ, RZ, -R10 ;  /* 0x000000ffff007224 */ /* 0x008fe200078e0a0a */
[----:B------:R1:W-:Y:S01]  /*7800*/  STL [R1+0x2460], R11 ;  /* 0x0024600b01007387 */ /* 0x0003e20000100800 */
[----:B------:R-:W-:Y:S01]  /*7810*/  IMAD.HI.U32 R9, R245, R3, RZ ;  /* 0x00000003f5097227 */ /* 0x000fe200078e00ff */
[----:B------:R-:W-:-:S03]  /*7820*/  IABS R4, R11 ;  /* 0x0000000b00047213 */ /* 0x000fc60000000000 */
[----:B------:R-:W-:Y:S01]  /*7830*/  IMAD R2, R247, R0, R2 ;  /* 0x00000000f7027224 */ /* 0x000fe200078e0202 */
[----:B------:R-:W-:Y:S01]  /*7840*/  IABS R0, R12 ;  /* 0x0000000c00007213 */ /* 0x000fe20000000000 */
[----:B------:R-:W-:-:S03]  /*7850*/  IMAD.HI.U32 R8, R245, R4, RZ ;  /* 0x00000004f5087227 */ /* 0x000fc600078e00ff */
[----:B------:R2:W-:Y:S01]  /*7860*/  STL [R1+0x20], R2 ;  /* 0x0000200201007387 */ /* 0x0005e20000100800 */
[----:B------:R-:W-:Y:S01]  /*7870*/  IMAD.MOV R8, RZ, RZ, -R8 ;  /* 0x000000ffff087224 */ /* 0x000fe200078e0a08 */
[C---:B-1----:R-:W-:Y:S01]  /*7880*/  IADD3 R11, R6.reuse, 0x10d, RZ ;  /* 0x0000010d060b7810 */ /* 0x042fe20007ffe0ff */
[C---:B------:R-:W-:Y:S01]  /*7890*/  VIADD R12, R6.reuse, 0x10c ;  /* 0x0000010c060c7836 */ /* 0x040fe20000000000 */
[----:B------:R1:W-:Y:S01]  /*78a0*/  STL [R1+0x1c], R5 ;  /* 0x00001c0501007387 */ /* 0x0003e20000100800 */
[----:B--2---:R-:W-:Y:S01]  /*78b0*/  IMAD.MOV R2, RZ, RZ, -R9 ;  /* 0x000000ffff027224 */ /* 0x004fe200078e0a09 */
[----:B------:R-:W-:-:S03]  /*78c0*/  IADD3 R9, R6, 0x109, RZ ;  /* 0x0000010906097810 */ /* 0x000fc60007ffe0ff */
[----:B------:R-:W-:Y:S02]  /*78d0*/  IMAD R2, R247, R2, R3 ;  /* 0x00000002f7027224 */ /* 0x000fe400078e0203 */
[----:B------:R-:W-:Y:S01]  /*78e0*/  STL [R1+0x245c], R9 ;  /* 0x00245c0901007387 */ /* 0x000fe20000100800 */
[----:B------:R-:W-:-:S03]  /*78f0*/  IMAD.HI.U32 R3, R245, R0, RZ ;  /* 0x00000000f5037227 */ /* 0x000fc600078e00ff */
[----:B------:R2:W-:Y:S01]  /*7900*/  STL [R1+0x18], R2 ;  /* 0x0000180201007387 */ /* 0x0005e20000100800 */
[----:B-1----:R-:W-:Y:S02]  /*7910*/  VIADD R5, R6, 0x10a ;  /* 0x0000010a06057836 */ /* 0x002fe40000000000 */
[----:B------:R-:W-:-:S03]  /*7920*/  IMAD.MOV R3, RZ, RZ, -R3 ;  /* 0x000000ffff037224 */ /* 0x000fc600078e0a03 */
[----:B------:R1:W-:Y:S01]  /*7930*/  STL [R1+0x2458], R5 ;  /* 0x0024580501007387 */ /* 0x0003e20000100800 */
[C---:B------:R-:W-:Y:S02]  /*7940*/  IMAD R252, R247.reuse, R3, R0 ;  /* 0x00000003f7fc7224 */ /* 0x040fe400078e0200 */
[----:B------:R-:W-:Y:S01]  /*7950*/  IMAD R0, R247, R8, R4 ;  /* 0x00000008f7007224 */ /* 0x000fe200078e0204 */
[----:B--2---:R-:W-:Y:S01]  /*7960*/  IABS R2, R9 ;  /* 0x0000000900027213 */ /* 0x004fe20000000000 */
[----:B------:R-:W-:-:S04]  /*7970*/  VIADD R9, R6, 0x10b ;  /* 0x0000010b06097836 */ /* 0x000fc80000000000 */
[----:B------:R-:W-:Y:S01]  /*7980*/  IMAD.HI.U32 R10, R245, R2, RZ ;  /* 0x00000002f50a7227 */ /* 0x000fe200078e00ff */
[----:B------:R2:W-:Y:S01]  /*7990*/  STL [R1+0x2454], R9 ;  /* 0x0024540901007387 */ /* 0x0005e20000100800 */
[----:B-1----:R-:W-:-:S03]  /*79a0*/  IABS R5, R5 ;  /* 0x0000000500057213 */ /* 0x002fc60000000000 */
[----:B------:R1:W-:Y:S02]  /*79b0*/  STL [R1+0x29e0], R252 ;  /* 0x0029e0fc01007387 */ /* 0x0003e40000100800 */
[----:B------:R-:W-:Y:S02]  /*79c0*/  IMAD.HI.U32 R4, R245, R5, RZ ;  /* 0x00000005f5047227 */ /* 0x000fe400078e00ff */
[----:B------:R3:W-:Y:S01]  /*79d0*/  STL [R1+0x10], R0 ;  /* 0x0000100001007387 */ /* 0x0007e20000100800 */
[----:B--2---:R-:W-:Y:S01]  /*79e0*/  IABS R9, R9 ;  /* 0x0000000900097213 */ /* 0x004fe20000000000 */
[----:B------:R-:W-:Y:S01]  /*79f0*/  IMAD.MOV R8, RZ, RZ, -R4 ;  /* 0x000000ffff087224 */ /* 0x000fe200078e0a04 */
[----:B------:R-:W-:Y:S01]  /*7a00*/  IABS R4, R11 ;  /* 0x0000000b00047213 */ /* 0x000fe20000000000 */
[----:B------:R-:W-:Y:S01]  /*7a10*/  STL [R1+0x2450], R12 ;  /* 0x0024500c01007387 */ /* 0x000fe20000100800 */
[----:B-1----:R-:W-:Y:S02]  /*7a20*/  IMAD.MOV.U32 R252, RZ, RZ, R205 ;  /* 0x000000fffffc7224 */ /* 0x002fe400078e00cd */
[----:B------:R-:W-:Y:S01]  /*7a30*/  IMAD.MOV.U32 R3, RZ, RZ, R9 ;  /* 0x000000ffff037224 */ /* 0x000fe200078e0009 */
[----:B------:R1:W-:Y:S01]  /*7a40*/  STL [R1+0x244c], R11 ;  /* 0x00244c0b01007387 */ /* 0x0003e20000100800 */
[----:B---3--:R-:W-:-:S02]  /*7a50*/  IMAD.MOV R0, RZ, RZ, -R10 ;  /* 0x000000ffff007224 */ /* 0x008fc400078e0a0a */
[----:B------:R-:W-:-:S04]  /*7a60*/  IMAD.HI.U32 R9, R245, R3, RZ ;  /* 0x00000003f5097227 */ /* 0x000fc800078e00ff */
[C---:B------:R-:W-:Y:S01]  /*7a70*/  IMAD R244, R247.reuse, R0, R2 ;  /* 0x00000000f7f47224 */ /* 0x040fe200078e0202 */
[----:B------:R-:W-:Y:S01]  /*7a80*/  IABS R0, R12 ;  /* 0x0000000c00007213 */ /* 0x000fe20000000000 */
[----:B------:R-:W-:Y:S02]  /*7a90*/  IMAD.MOV R2, RZ, RZ, -R9 ;  /* 0x000000ffff027224 */ /* 0x000fe400078e0a09 */
[----:B------:R-:W-:Y:S01]  /*7aa0*/  IMAD R243, R247, R8, R5 ;  /* 0x00000008f7f37224 */ /* 0x000fe200078e0205 */
[----:B------:R-:W-:Y:S01]  /*7ab0*/  STL [R1+0x29e4], R244 ;  /* 0x0029e4f401007387 */ /* 0x000fe20000100800 */
[C---:B-1----:R-:W-:Y:S02]  /*7ac0*/  VIADD R11, R6.reuse, 0x10e ;  /* 0x0000010e060b7836 */ /* 0x042fe40000000000 */
[----:B------:R-:W-:Y:S01]  /*7ad0*/  VIADD R10, R6, 0x10f ;  /* 0x0000010f060a7836 */ /* 0x000fe20000000000 */
[----:B------:R1:W-:Y:S01]  /*7ae0*/  STL [R1+0x29e8], R243 ;  /* 0x0029e8f301007387 */ /* 0x0003e20000100800 */
[----:B------:R-:W-:-:S03]  /*7af0*/  IMAD.HI.U32 R5, R245, R0, RZ ;  /* 0x00000000f5057227 */ /* 0x000fc600078e00ff */
[----:B------:R-:W-:Y:S01]  /*7b00*/  STL [R1+0x2448], R11 ;  /* 0x0024480b01007387 */ /* 0x000fe20000100800 */
[----:B------:R-:W-:Y:S01]  /*7b10*/  IMAD R242, R247, R2, R3 ;  /* 0x00000002f7f27224 */ /* 0x000fe200078e0203 */
[----:B------:R-:W-:Y:S01]  /*7b20*/  IABS R2, R11 ;  /* 0x0000000b00027213 */ /* 0x000fe20000000000 */
[----:B------:R-:W-:Y:S01]  /*7b30*/  IMAD.HI.U32 R8, R245, R4, RZ ;  /* 0x00000004f5087227 */ /* 0x000fe200078e00ff */
[----:B------:R-:W-:Y:S02]  /*7b40*/  IABS R3, R10 ;  /* 0x0000000a00037213 */ /* 0x000fe40000000000 */
[----:B------:R-:W-:Y:S01]  /*7b50*/  STL [R1+0x29ec], R242 ;  /* 0x0029ecf201007387 */ /* 0x000fe20000100800 */
[----:B------:R-:W-:Y:S01]  /*7b60*/  VIADD R9, R6, 0x110 ;  /* 0x0000011006097836 */ /* 0x000fe20000000000 */
[----:B-1----:R-:W-:Y:S01]  /*7b70*/  MOV R243, R210 ;  /* 0x000000d200f37202 */ /* 0x002fe20000000f00 */
[----:B------:R-:W-:Y:S01]  /*7b80*/  IMAD.MOV R5, RZ, RZ, -R5 ;  /* 0x000000ffff057224 */ /* 0x000fe200078e0a05 */
[----:B------:R1:W-:Y:S01]  /*7b90*/  STL [R1+0x2444], R10 ;  /* 0x0024440a01007387 */ /* 0x0003e20000100800 */
[----:B------:R-:W-:-:S02]  /*7ba0*/  IMAD.MOV R8, RZ, RZ, -R8 ;  /* 0x000000ffff087224 */ /* 0x000fc400078e0a08 */
[C---:B------:R-:W-:Y:S01]  /*7bb0*/  IMAD R241, R247.reuse, R5, R0 ;  /* 0x00000005f7f17224 */ /* 0x040fe200078e0200 */
[----:B------:R2:W-:Y:S01]  /*7bc0*/  STL [R1+0x2440], R9 ;  /* 0x0024400901007387 */ /* 0x0005e20000100800 */
[----:B------:R-:W-:Y:S02]  /*7bd0*/  IMAD R0, R247, R8, R4 ;  /* 0x00000008f7007224 */ /* 0x000fe400078e0204 */
[C---:B------:R-:W-:Y:S01]  /*7be0*/  IMAD.HI.U32 R8, R245.reuse, R3, RZ ;  /* 0x00000003f5087227 */ /* 0x040fe200078e00ff */
[----:B------:R-:W-:Y:S03]  /*7bf0*/  STL [R1+0x29f0], R241 ;  /* 0x0029f0f101007387 */ /* 0x000fe60000100800 */
[----:B-1----:R-:W-:Y:S01]  /*7c00*/  IMAD.HI.U32 R10, R245, R2, RZ ;  /* 0x00000002f50a7227 */ /* 0x002fe200078e00ff */
[----:B------:R1:W-:Y:S01]  /*7c10*/  STL [R1+0x29f4], R0 ;  /* 0x0029f40001007387 */ /* 0x0003e20000100800 */
[----:B--2---:R-:W-:-:S02]  /*7c20*/  IABS R9, R9 ;  /* 0x0000000900097213 */ /* 0x004fc40000000000 */
[----:B------:R-:W-:Y:S02]  /*7c30*/  IMAD.MOV R5, RZ, RZ, -R10 ;  /* 0x000000ffff057224 */ /* 0x000fe400078e0a0a */
[C---:B------:R-:W-:Y:S01]  /*7c40*/  VIADD R12, R6.reuse, 0x111 ;  /* 0x00000111060c7836 */ /* 0x040fe20000000000 */
[----:B------:R-:W-:Y:S01]  /*7c50*/  MOV R4, R9 ;  /* 0x0000000900047202 */ /* 0x000fe20000000f00 */
[----:B------:R-:W-:Y:S02]  /*7c60*/  IMAD.MOV R9, RZ, RZ, -R8 ;  /* 0x000000ffff097224 */ /* 0x000fe400078e0a08 */
[C---:B------:R-:W-:Y:S01]  /*7c70*/  VIADD R11, R6.reuse, 0x112 ;  /* 0x00000112060b7836 */ /* 0x040fe20000000000 */
[----:B------:R2:W-:Y:S01]  /*7c80*/  STL [R1+0x243c], R12 ;  /* 0x00243c0c01007387 */ /* 0x0005e20000100800 */
[C---:B------:R-:W-:Y:S01]  /*7c90*/  IMAD R2, R247.reuse, R5, R2 ;  /* 0x00000005f7027224 */ /* 0x040fe200078e0202 */
[----:B------:R-:W-:Y:S01]  /*7ca0*/  IABS R5, R12 ;  /* 0x0000000c00057213 */ /* 0x000fe20000000000 */
[----:B------:R-:W-:Y:S01]  /*7cb0*/  IMAD R3, R247, R9, R3 ;  /* 0x00000009f7037224 */ /* 0x000fe200078e0203 */
[----:B------:R3:W-:Y:S01]  /*7cc0*/  STL [R1+0x2438], R11 ;  /* 0x0024380b01007387 */ /* 0x0007e20000100800 */
[----:B-1----:R-:W-:Y:S01]  /*7cd0*/  VIADD R0, R6, 0x113 ;  /* 0x0000011306007836 */ /* 0x002fe20000000000 */
[----:B------:R-:W-:Y:S01]  /*7ce0*/  IABS R8, R11 ;  /* 0x0000000b00087213 */ /* 0x000fe20000000000 */
[C---:B------:R-:W-:Y:S01]  /*7cf0*/  IMAD.HI.U32 R10, R245.reuse, R4, RZ ;  /* 0x00000004f50a7227 */ /* 0x040fe200078e00ff */
[----:B------:R1:W-:Y:S02]  /*7d00*/  STL [R1+0x29f8], R2 ;  /* 0x0029f80201007387 */ /* 0x0003e40000100800 */
[----:B------:R-:W-:Y:S01]  /*7d10*/  IABS R9, R0 ;  /* 0x0000000000097213 */ /* 0x000fe20000000000 */
[----:B------:R-:W-:Y:S01]  /*7d20*/  IMAD.MOV R10, RZ, RZ, -R10 ;  /* 0x000000ffff0a7224 */ /* 0x000fe200078e0a0a */
[----:B------:R-:W-:Y:S01]  /*7d30*/  STL [R1+0x29cc], R3 ;  /* 0x0029cc0301007387 */ /* 0x000fe20000100800 */
[----:B--2---:R-:W-:-:S03]  /*7d40*/  IMAD.HI.U32 R12, R245, R8, RZ ;  /* 0x00000008f50c7227 */ /* 0x004fc600078e00ff */
[----:B------:R2:W-:Y:S01]  /*7d50*/  STL [R1+0x2434], R0 ;  /* 0x0024340001007387 */ /* 0x0005e20000100800 */
[----:B---3--:R-:W-:-:S04]  /*7d60*/  IMAD.HI.U32 R11, R245, R5, RZ ;  /* 0x00000005f50b7227 */ /* 0x008fc800078e00ff */
[C---:B-1----:R-:W-:Y:S02]  /*7d70*/  VIADD R2, R6.reuse, 0x114 ;  /* 0x0000011406027836 */ /* 0x042fe40000000000 */
[C---:B------:R-:W-:Y:S02]  /*7d80*/  IMAD R4, R247.reuse, R10, R4 ;  /* 0x0000000af7047224 */ /* 0x040fe400078e0204 */
[----:B------:R-:W-:Y:S01]  /*7d90*/  IMAD.MOV R11, RZ, RZ, -R11 ;  /* 0x000000ffff0b7224 */ /* 0x000fe200078e0a0b */
[----:B--2---:R-:W-:Y:S01]  /*7da0*/  IADD3 R0, R6, 0x115, RZ ;  /* 0x0000011506007810 */ /* 0x004fe20007ffe0ff */
[----:B------:R-:W-:Y:S01]  /*7db0*/  IMAD.MOV R12, RZ, RZ, -R12 ;  /* 0x000000ffff0c7224 */ /* 0x000fe200078e0a0c */
[----:B------:R-:W-:Y:S01]  /*7dc0*/  IABS R10, R2 ;  /* 0x00000002000a7213 */ /* 0x000fe20000000000 */
[----:B------:R-:W-:Y:S01]  /*7dd0*/  IMAD R5, R247, R11, R5 ;  /* 0x0000000bf7057224 */ /* 0x000fe200078e0205 */
[----:B------:R-:W-:Y:S01]  /*7de0*/  IABS R13, R0 ;  /* 0x00000000000d7213 */ /* 0x000fe20000000000 */
[C---:B------:R-:W-:Y:S01]  /*7df0*/  IMAD.HI.U32 R14, R245.reuse, R9, RZ ;  /* 0x00000009f50e7227 */ /* 0x040fe200078e00ff */
[----:B------:R-:W-:Y:S03]  /*7e00*/  STL [R1+0x29d0], R4 ;  /* 0x0029d00401007387 */ /* 0x000fe60000100800 */
[----:B------:R-:W-:Y:S01]  /*7e10*/  IMAD.MOV.U32 R11, RZ, RZ, R13 ;  /* 0x000000ffff0b7224 */ /* 0x000fe200078e000d */
[----:B------:R1:W-:Y:S01]  /*7e20*/  STL [R1+0x2430], R2 ;  /* 0x0024300201007387 */ /* 0x0003e20000100800 */
[----:B------:R-:W-:-:S03]  /*7e30*/  IMAD.HI.U32 R13, R245, R10, RZ ;  /* 0x0000000af50d7227 */ /* 0x000fc600078e00ff */
[----:B------:R2:W-:Y:S01]  /*7e40*/  STL [R1+0x242c], R0 ;  /* 0x00242c0001007387 */ /* 0x0005e20000100800 */
[C---:B------:R-:W-:Y:S02]  /*7e50*/  IMAD R8, R247.reuse, R12, R8 ;  /* 0x0000000cf7087224 */ /* 0x040fe400078e0208 */
[----:B------:R-:W-:Y:S01]  /*7e60*/  IMAD.MOV R12, RZ, RZ, -R14 ;  /* 0x000000ffff0c7224 */ /* 0x000fe200078e0a0e */
[----:B------:R-:W-:Y:S01]  /*7e70*/  STL [R1+0x29d4], R5 ;  /* 0x0029d40501007387 */ /* 0x000fe20000100800 */
[----:B------:R-:W-:Y:S02]  /*7e80*/  IMAD.MOV R14, RZ, RZ, -R13 ;  /* 0x000000ffff0e7224 */ /* 0x000fe400078e0a0d */
[C---:B-1----:R-:W-:Y:S01]  /*7e90*/  VIADD R2, R6.reuse, 0x116 ;  /* 0x0000011606027836 */ /* 0x042fe20000000000 */
[----:B------:R-:W-:Y:S01]  /*7ea0*/  STL [R1+0x29d8], R8 ;  /* 0x0029d80801007387 */ /* 0x000fe20000100800 */
[C---:B------:R-:W-:Y:S02]  /*7eb0*/  IMAD R9, R247.reuse, R12, R9 ;  /* 0x0000000cf7097224 */ /* 0x040fe400078e0209 */
[----:B--2---:R-:W-:Y:S01]  /*7ec0*/  VIADD R0, R6, 0x117 ;  /* 0x0000011706007836 */ /* 0x004fe20000000000 */
[----:B------:R1:W-:Y:S01]  /*7ed0*/  STL [R1+0x2428], R2 ;  /* 0x0024280201007387 */ /* 0x0003e20000100800 */
[----:B------:R-:W-:Y:S01]  /*7ee0*/  IMAD R10, R247, R14, R10 ;  /* 0x0000000ef70a7224 */ /* 0x000fe200078e020a */
[----:B------:R-:W-:Y:S01]  /*7ef0*/  IABS R12, R2 ;  /* 0x00000002000c7213 */ /* 0x000fe20000000000 */
[----:B------:R-:W-:Y:S01]  /*7f00*/  IMAD.HI.U32 R15, R245, R11, RZ ;  /* 0x0000000bf50f7227 */ /* 0x000fe200078e00ff */
[----:B------:R2:W-:Y:S01]  /*7f10*/  STL [R1+0x2424], R0 ;  /* 0x0024240001007387 */ /* 0x0005e20000100800 */
[----:B------:R-:W-:-:S02]  /*7f20*/  IABS R13, R0 ;  /* 0x00000000000d7213 */ /* 0x000fc40000000000 */
[----:B------:R-:W-:Y:S01]  /*7f30*/  IMAD.HI.U32 R16, R245, R12, RZ ;  /* 0x0000000cf5107227 */ /* 0x000fe200078e00ff */
[----:B------:R-:W-:Y:S01]  /*7f40*/  STL [R1+0x29c8], R9 ;  /* 0x0029c80901007387 */ /* 0x000fe20000100800 */
[----:B------:R-:W-:Y:S02]  /*7f50*/  IADD3 R15, -R15, RZ, RZ ;  /* 0x000000ff0f0f7210 */ /* 0x000fe40007ffe1ff */
[----:B-1----:R-:W-:Y:S01]  /*7f60*/  VIADD R2, R6, 0x119 ;  /* 0x0000011906027836 */ /* 0x002fe20000000000 */
[----:B------:R-:W-:Y:S01]  /*7f70*/  STL [R1+0x29dc], R10 ;  /* 0x0029dc0a01007387 */ /* 0x000fe20000100800 */
[----:B------:R-:W-:-:S04]  /*7f80*/  IMAD.HI.U32 R17, R245, R13, RZ ;  /* 0x0000000df5117227 */ /* 0x000fc800078e00ff */
[----:B--2---:R-:W-:Y:S02]  /*7f90*/  VIADD R0, R6, 0x118 ;  /* 0x0000011806007836 */ /* 0x004fe40000000000 */
[C---:B------:R-:W-:Y:S01]  /*7fa0*/  IMAD R11, R247.reuse, R15, R11 ;  /* 0x0000000ff70b7224 */ /* 0x040fe200078e020b */
[----:B------:R-:W-:Y:S01]  /*7fb0*/  IABS R15, R2 ;  /* 0x00000002000f7213 */ /* 0x000fe20000000000 */
[----:B------:R-:W-:Y:S01]  /*7fc0*/  IMAD.MOV R16, RZ, RZ, -R16 ;  /* 0x000000ffff107224 */ /* 0x000fe200078e0a10 */
[----:B------:R1:W-:Y:S01]  /*7fd0*/  STL [R1+0x2420], R0 ;  /* 0x0024200001007387 */ /* 0x0003e20000100800 */
[----:B------:R-:W-:Y:S01]  /*7fe0*/  IABS R14, R0 ;  /* 0x00000000000e7213 */ /* 0x000fe20000000000 */
[----:B------:R-:W-:Y:S02]  /*7ff0*/  IMAD.MOV R17, RZ, RZ, -R17 ;  /* 0x000000ffff117224 */ /* 0x000fe400078e0a11 */
[----:B------:R-:W-:Y:S01]  /*8000*/  IMAD R12, R247, R16, R12 ;  /* 0x00000010f70c7224 */ /* 0x000fe200078e020c */
[----:B------:R-:W-:Y:S01]  /*8010*/  STL [R1+0x29fc], R11 ;  /* 0x0029fc0b01007387 */ /* 0x000fe20000100800 */
[----:B------:R-:W-:-:S03]  /*8020*/  IMAD.HI.U32 R19, R245, R14, RZ ;  /* 0x0000000ef5137227 */ /* 0x000fc600078e00ff */
[----:B------:R2:W-:Y:S01]  /*8030*/  STL [R1+0x241c], R2 ;  /* 0x00241c0201007387 */ /* 0x0005e20000100800 */
[C---:B-1----:R-:W-:Y:S02]  /*8040*/  VIADD R0, R6.reuse, 0x11a ;  /* 0x0000011a06007836 */ /* 0x042fe40000000000 */
[----:B------:R-:W-:Y:S02]  /*8050*/  IMAD R13, R247, R17, R13 ;  /* 0x00000011f70d7224 */ /* 0x000fe400078e020d */
[----:B------:R-:W-:Y:S01]  /*8060*/  IMAD.MOV R17, RZ, RZ, -R19 ;  /* 0x000000ffff117224 */ /* 0x000fe200078e0a13 */
[----:B------:R-:W-:Y:S01]  /*8070*/  IABS R18, R0 ;  /* 0x0000000000127213 */ /* 0x000fe20000000000 */
[----:B------:R1:W-:Y:S01]  /*8080*/  STL [R1+0x2418], R0 ;  /* 0x0024180001007387 */ /* 0x0003e20000100800 */
[----:B------:R-:W-:Y:S01]  /*8090*/  IMAD.MOV.U32 R244, RZ, RZ, R206 ;  /* 0x000000fffff47224 */ /* 0x000fe200078e00ce */
[----:B--2---:R-:W-:Y:S02]  /*80a0*/  IADD3 R2, R6, 0x11b, RZ ;  /* 0x0000011b06027810 */ /* 0x004fe40007ffe0ff */
[----:B------:R-:W-:Y:S01]  /*80b0*/  IMAD.MOV.U32 R16, RZ, RZ, R18 ;  /* 0x000000ffff107224 */ /* 0x000fe200078e0012 */
[----:B------:R-:W-:Y:S01]  /*80c0*/  STL [R1+0x2a00], R12 ;  /* 0x002a000c01007387 */ /* 0x000fe20000100800 */
[----:B------:R-:W-:Y:S01]  /*80d0*/  IMAD.HI.U32 R18, R245, R15, RZ ;  /* 0x0000000ff5127227 */ /* 0x000fe200078e00ff */
[----:B------:R-:W-:-:S02]  /*80e0*/  MOV R5, R244 ;  /* 0x000000f400057202 */ /* 0x000fc40000000f00 */
[----:B------:R-:W-:Y:S01]  /*80f0*/  STL [R1+0x2a04], R13 ;  /* 0x002a040d01007387 */ /* 0x000fe20000100800 */
[----:B-1----:R-:W-:Y:S01]  /*8100*/  VIADD R0, R6, 0x11c ;  /* 0x0000011c06007836 */ /* 0x002fe20000000000 */
[----:B------:R-:W-:Y:S01]  /*8110*/  MOV R11, R5 ;  /* 0x00000005000b7202 */ /* 0x000fe20000000f00 */
[----:B------:R-:W-:Y:S01]  /*8120*/  IMAD.MOV R19, RZ, RZ, -R18 ;  /* 0x000000ffff137224 */ /* 0x000fe200078e0a12 */
[----:B------:R1:W-:Y:S01]  /*8130*/  STL [R1+0x2414], R2 ;  /* 0x0024140201007387 */ /* 0x0003e20000100800 */
[C---:B------:R-:W-:Y:S01]  /*8140*/  IMAD R14, R247.reuse, R17, R14 ;  /* 0x00000011f70e7224 */ /* 0x040fe200078e020e */
[----:B------:R-:W-:Y:S01]  /*8150*/  IABS R18, R0 ;  /* 0x0000000000127213 */ /* 0x000fe20000000000 */
[----:B------:R-:W-:Y:S01]  /*8160*/  IMAD R15, R247, R19, R15 ;  /* 0x00000013f70f7224 */ /* 0x000fe200078e020f */
[----:B------:R2:W-:Y:S01]  /*8170*/  STL [R1+0x2410], R0 ;  /* 0x0024100001007387 */ /* 0x0005e20000100800 */
[----:B------:R-:W-:Y:S01]  /*8180*/  IABS R17, R2 ;  /* 0x0000000200117213 */ /* 0x000fe20000000000 */
[----:B------:R-:W-:-:S02]  /*8190*/  IMAD.HI.U32 R20, R245, R16, RZ ;  /* 0x00000010f5147227 */ /* 0x000fc400078e00ff */
[----:B------:R-:W-:Y:S02]  /*81a0*/  STL [R1+0x2a08], R14 ;  /* 0x002a080e01007387 */ /* 0x000fe40000100800 */
[----:B------:R-:W-:Y:S02]  /*81b0*/  IMAD.MOV R20, RZ, RZ, -R20 ;  /* 0x000000ffff147224 */ /* 0x000fe400078e0a14 */
[----:B------:R-:W-:Y:S01]  /*81c0*/  STL [R1+0x2a0c], R15 ;  /* 0x002a0c0f01007387 */ /* 0x000fe20000100800 */
[C---:B-1----:R-:W-:Y:S02]  /*81d0*/  VIADD R2, R6.reuse, 0x11e ;  /* 0x0000011e06027836 */ /* 0x042fe40000000000 */
[----:B--2---:R-:W-:Y:S02]  /*81e0*/  VIADD R0, R6, 0x11d ;  /* 0x0000011d06007836 */ /* 0x004fe40000000000 */
[----:B------:R-:W-:-:S03]  /*81f0*/  IMAD.HI.U32 R21, R245, R17, RZ ;  /* 0x00000011f5157227 */ /* 0x000fc600078e00ff */
[----:B------:R1:W-:Y:S01]  /*8200*/  STL [R1+0x240c], R0 ;  /* 0x00240c0001007387 */ /* 0x0003e20000100800 */
[----:B------:R-:W-:Y:S01]  /*8210*/  IABS R19, R0 ;  /* 0x0000000000137213 */ /* 0x000fe20000000000 */
[----:B------:R-:W-:-:S04]  /*8220*/  IMAD.HI.U32 R22, R245, R18, RZ ;  /* 0x00000012f5167227 */ /* 0x000fc800078e00ff */
[C---:B------:R-:W-:Y:S01]  /*8230*/  IMAD R16, R247.reuse, R20, R16 ;  /* 0x00000014f7107224 */ /* 0x040fe200078e0210 */
[----:B------:R-:W-:Y:S01]  /*8240*/  IABS R20, R2 ;  /* 0x0000000200147213 */ /* 0x000fe20000000000 */
[----:B------:R-:W-:Y:S01]  /*8250*/  IMAD.MOV R21, RZ, RZ, -R21 ;  /* 0x000000ffff157224 */ /* 0x000fe200078e0a15 */
[----:B------:R-:W-:Y:S01]  /*8260*/  IADD3 R22, -R22, RZ, RZ ;  /* 0x000000ff16167210 */ /* 0x000fe20007ffe1ff */
[----:B-1----:R-:W-:Y:S01]  /*8270*/  VIADD R0, R6, 0x11f ;  /* 0x0000011f06007836 */ /* 0x002fe20000000000 */
[----:B------:R-:W-:Y:S01]  /*8280*/  STL [R1+0x2a14], R16 ;  /* 0x002a141001007387 */ /* 0x000fe20000100800 */
[----:B------:R-:W-:Y:S02]  /*8290*/  IMAD R17, R247, R21, R17 ;  /* 0x00000015f7117224 */ /* 0x000fe400078e0211 */
[----:B------:R-:W-:Y:S01]  /*82a0*/  IMAD.HI.U32 R24, R245, R19, RZ ;  /* 0x00000013f5187227 */ /* 0x000fe200078e00ff */
[----:B------:R-:W-:Y:S01]  /*82b0*/  IABS R23, R0 ;  /* 0x0000000000177213 */ /* 0x000fe20000000000 */
[----:B------:R1:W-:Y:S02]  /*82c0*/  STL [R1+0x2408], R2 ;  /* 0x0024080201007387 */ /* 0x0003e40000100800 */
[----:B------:R-:W-:-:S02]  /*82d0*/  IMAD R18, R247, R22, R18 ;  /* 0x00000016f7127224 */ /* 0x000fc400078e0212 */
[----:B------:R-:W-:Y:S01]  /*82e0*/  IMAD.MOV.U32 R21, RZ, RZ, R23 ;  /* 0x000000ffff157224 */ /* 0x000fe200078e0017 */
[----:B------:R2:W-:Y:S01]  /*82f0*/  STL [R1+0x2404], R0 ;  /* 0x0024040001007387 */ /* 0x0005e20000100800 */
[----:B------:R-:W-:-:S03]  /*8300*/  IMAD.HI.U32 R23, R245, R20, RZ ;  /* 0x00000014f5177227 */ /* 0x000fc600078e00ff */
[----:B------:R-:W-:Y:S01]  /*8310*/  STL [R1+0x2a1c], R17 ;  /* 0x002a1c1101007387 */ /* 0x000fe20000100800 */
[C---:B-1----:R-:W-:Y:S02]  /*8320*/  VIADD R2, R6.reuse, 0x120 ;  /* 0x0000012006027836 */ /* 0x042fe40000000000 */
[----:B------:R-:W-:Y:S01]  /*8330*/  IMAD.MOV R22, RZ, RZ, -R24 ;  /* 0x000000ffff167224 */ /* 0x000fe200078e0a18 */
[----:B------:R-:W-:Y:S01]  /*8340*/  STL [R1+0x2a20], R18 ;  /* 0x002a201201007387 */ /* 0x000fe20000100800 */
[----:B------:R-:W-:Y:S02]  /*8350*/  IMAD.MOV R24, RZ, RZ, -R23 ;  /* 0x000000ffff187224 */ /* 0x000fe400078e0a17 */
[----:B--2---:R-:W-:Y:S01]  /*8360*/  VIADD R0, R6, 0x121 ;  /* 0x0000012106007836 */ /* 0x004fe20000000000 */
        /* <DEDUP_REMOVED lines=8> */
[----:B------:R-:W-:Y:S01]  /*83f0*/  IMAD.MOV R25, RZ, RZ, -R25 ;  /* 0x000000ffff197224 */ /* 0x000fe200078e0a19 */
[C---:B-1----:R-:W-:Y:S01]  /*8400*/  IADD3 R2, R6.reuse, 0x123, RZ ;  /* 0x0000012306027810 */ /* 0x042fe20007ffe0ff */
[----:B------:R1:W-:Y:S01]  /*8410*/  STL [R1+0x2a28], R20 ;  /* 0x002a281401007387 */ /* 0x0003e20000100800 */
[----:B------:R-:W-:Y:S01]  /*8420*/  IMAD.HI.U32 R26, R245, R22, RZ ;  /* 0x00000016f51a7227 */ /* 0x000fe200078e00ff */
[----:B------:R-:W3:Y:S03]  /*8430*/  S2R R18, SR_TID.X ;  /* 0x0000000000127919 */ /* 0x000ee60000002100 */
[C---:B--2---:R-:W-:Y:S02]  /*8440*/  VIADD R0, R6.reuse, 0x122 ;  /* 0x0000012206007836 */ /* 0x044fe40000000000 */
[----:B------:R-:W-:Y:S01]  /*8450*/  IMAD R21, R247, R25, R21 ;  /* 0x00000019f7157224 */ /* 0x000fe200078e0215 */
[----:B------:R-:W-:Y:S01]  /*8460*/  IABS R25, R2 ;  /* 0x0000000200197213 */ /* 0x000fe20000000000 */
[----:B------:R-:W-:Y:S01]  /*8470*/  IMAD.MOV R26, RZ, RZ, -R26 ;  /* 0x000000ffff1a7224 */ /* 0x000fe200078e0a1a */
[----:B------:R2:W-:Y:S01]  /*8480*/  STL [R1+0x23f8], R0 ;  /* 0x0023f80001007387 */ /* 0x0005e20000100800 */
[----:B------:R-:W-:Y:S01]  /*8490*/  IABS R24, R0 ;  /* 0x0000000000187213 */ /* 0x000fe20000000000 */
[----:B------:R-:W-:Y:S01]  /*84a0*/  IMAD.HI.U32 R27, R245, R23, RZ ;  /* 0x00000017f51b7227 */ /* 0x000fe200078e00ff */
[----:B-1----:R-:W-:Y:S01]  /*84b0*/  IADD3 R20, R6, 0x1e8, RZ ;  /* 0x000001e806147810 */ /* 0x002fe20007ffe0ff */
[----:B------:R-:W-:Y:S02]  /*84c0*/  STL [R1+0x2a2c], R21 ;  /* 0x002a2c1501007387 */ /* 0x000fe40000100800 */
[----:B------:R-:W-:-:S02]  /*84d0*/  IMAD R22, R247, R26, R22 ;  /* 0x0000001af7167224 */ /* 0x000fc400078e0216 */
[----:B------:R-:W-:Y:S01]  /*84e0*/  IMAD.MOV R27, RZ, RZ, -R27 ;  /* 0x000000ffff1b7224 */ /* 0x000fe200078e0a1b */
[----:B------:R1:W-:Y:S01]  /*84f0*/  STL [R1+0x23f4], R2 ;  /* 0x0023f40201007387 */ /* 0x0003e20000100800 */
[----:B--2---:R-:W-:Y:S02]  /*8500*/  VIADD R0, R6, 0x124 ;  /* 0x0000012406007836 */ /* 0x004fe40000000000 */
[----:B------:R-:W-:-:S03]  /*8510*/  IMAD.HI.U32 R29, R245, R24, RZ ;  /* 0x00000018f51d7227 */ /* 0x000fc600078e00ff */
[----:B------:R-:W-:Y:S01]  /*8520*/  IABS R28, R0 ;  /* 0x00000000001c7213 */ /* 0x000fe20000000000 */
[----:B------:R-:W-:Y:S01]  /*8530*/  IMAD R23, R247, R27, R23 ;  /* 0x0000001bf7177224 */ /* 0x000fe200078e0217 */
[----:B------:R2:W-:Y:S01]  /*8540*/  STL [R1+0x23f0], R0 ;  /* 0x0023f00001007387 */ /* 0x0005e20000100800 */
[----:B------:R-:W-:Y:S02]  /*8550*/  IMAD.MOV R27, RZ, RZ, -R29 ;  /* 0x000000ffff1b7224 */ /* 0x000fe400078e0a1d */
[----:B------:R-:W-:Y:S01]  /*8560*/  IMAD.MOV.U32 R26, RZ, RZ, R28 ;  /* 0x000000ffff1a7224 */ /* 0x000fe200078e001c */
[----:B------:R-:W-:Y:S01]  /*8570*/  STL [R1+0x2a30], R22 ;  /* 0x002a301601007387 */ /* 0x000fe20000100800 */
[----:B------:R-:W-:-:S03]  /*8580*/  IMAD.HI.U32 R28, R245, R25, RZ ;  /* 0x00000019f51c7227 */ /* 0x000fc600078e00ff */
[----:B------:R-:W-:Y:S01]  /*8590*/  STL [R1+0x2a34], R23 ;  /* 0x002a341701007387 */ /* 0x000fe20000100800 */
[----:B-1----:R-:W-:Y:S01]  /*85a0*/  VIADD R2, R6, 0x125 ;  /* 0x0000012506027836 */ /* 0x002fe20000000000 */
[----:B------:R-:W-:Y:S01]  /*85b0*/  IADD3 R29, -R28, RZ, RZ ;  /* 0x000000ff1c1d7210 */ /* 0x000fe20007ffe1ff */
[----:B--2---:R-:W-:Y:S02]  /*85c0*/  VIADD R0, R6, 0x126 ;  /* 0x0000012606007836 */ /* 0x004fe40000000000 */
[C---:B------:R-:W-:Y:S01]  /*85d0*/  IMAD R24, R247.reuse, R27, R24 ;  /* 0x0000001bf7187224 */ /* 0x040fe200078e0218 */
[----:B------:R1:W-:Y:S01]  /*85e0*/  STL [R1+0x23ec], R2 ;  /* 0x0023ec0201007387 */ /* 0x0003e20000100800 */
[----:B------:R-:W-:Y:S01]  /*85f0*/  IMAD R25, R247, R29, R25 ;  /* 0x0000001df7197224 */ /* 0x000fe200078e0219 */
[----:B------:R-:W-:Y:S01]  /*8600*/  IABS R28, R0 ;  /* 0x00000000001c7213 */ /* 0x000fe20000000000 */
[----:B------:R-:W-:Y:S01]  /*8610*/  IMAD.HI.U32 R30, R245, R26, RZ ;  /* 0x0000001af51e7227 */ /* 0x000fe200078e00ff */
[----:B------:R2:W-:Y:S01]  /*8620*/  STL [R1+0x23e8], R0 ;  /* 0x0023e80001007387 */ /* 0x0005e20000100800 */
[----:B------:R-:W-:-:S02]  /*8630*/  IABS R27, R2 ;  /* 0x00000002001b7213 */ /* 0x000fc40000000000 */
[----:B------:R-:W-:Y:S01]  /*8640*/  IMAD.MOV R30, RZ, RZ, -R30 ;  /* 0x000000ffff1e7224 */ /* 0x000fe200078e0a1e */
[----:B------:R-:W-:Y:S01]  /*8650*/  STL [R1+0x2a38], R24 ;  /* 0x002a381801007387 */ /* 0x000fe20000100800 */
[----:B------:R-:W-:-:S03]  /*8660*/  IMAD.HI.U32 R32, R245, R28, RZ ;  /* 0x0000001cf5207227 */ /* 0x000fc600078e00ff */
[----:B------:R-:W-:Y:S01]  /*8670*/  STL [R1+0x2a3c], R25 ;  /* 0x002a3c1901007387 */ /* 0x000fe20000100800 */
[C---:B-1----:R-:W-:Y:S02]  /*8680*/  VIADD R2, R6.reuse, 0x128 ;  /* 0x0000012806027836 */ /* 0x042fe40000000000 */
[----:B--2---:R-:W-:Y:S02]  /*8690*/  VIADD R0, R6, 0x127 ;  /* 0x0000012706007836 */ /* 0x004fe40000000000 */
[----:B------:R-:W-:-:S03]  /*86a0*/  IMAD.HI.U32 R31, R245, R27, RZ ;  /* 0x0000001bf51f7227 */ /* 0x000fc600078e00ff */
[----:B------:R1:W-:Y:S01]  /*86b0*/  STL [R1+0x23e4], R0 ;  /* 0x0023e40001007387 */ /* 0x0003e20000100800 */
[----:B------:R-:W-:Y:S01]  /*86c0*/  IABS R29, R0 ;  /* 0x00000000001d7213 */ /* 0x000fe20000000000 */
[----:B------:R-:W-:Y:S01]  /*86d0*/  IMAD R26, R247, R30, R26 ;  /* 0x0000001ef71a7224 */ /* 0x000fe200078e021a */
[----:B------:R-:W-:Y:S01]  /*86e0*/  IABS R30, R2 ;  /* 0x00000002001e7213 */ /* 0x000fe20000000000 */
[----:B------:R-:W-:Y:S02]  /*86f0*/  IMAD.MOV R31, RZ, RZ, -R31 ;  /* 0x000000ffff1f7224 */ /* 0x000fe400078e0a1f */
[----:B------:R-:W-:Y:S01]  /*8700*/  IMAD.MOV R32, RZ, RZ, -R32 ;  /* 0x000000ffff207224 */ /* 0x000fe200078e0a20 */
[----:B------:R-:W-:Y:S01]  /*8710*/  STL [R1+0x2a40], R26 ;  /* 0x002a401a01007387 */ /* 0x000fe20000100800 */
[----:B------:R-:W-:-:S03]  /*8720*/  IMAD.HI.U32 R34, R245, R29, RZ ;  /* 0x0000001df5227227 */ /* 0x000fc600078e00ff */
[----:B------:R2:W-:Y:S01]  /*8730*/  STL [R1+0x23e0], R2 ;  /* 0x0023e00201007387 */ /* 0x0005e20000100800 */
[----:B-1----:R-:W-:Y:S02]  /*8740*/  VIADD R0, R6, 0x129 ;  /* 0x0000012906007836 */ /* 0x002fe40000000000 */
[C---:B------:R-:W-:Y:S02]  /*8750*/  IMAD R27, R247.reuse, R31, R27 ;  /* 0x0000001ff71b7224 */ /* 0x040fe400078e021b */
[----:B------:R-:W-:Y:S01]  /*8760*/  IMAD R28, R247, R32, R28 ;  /* 0x00000020f71c7224 */ /* 0x000fe200078e021c */
[----:B------:R-:W-:Y:S01]  /*8770*/  IABS R33, R0 ;  /* 0x0000000000217213 */ /* 0x000fe20000000000 */
[----:B------:R1:W-:Y:S01]  /*8780*/  STL [R1+0x23dc], R0 ;  /* 0x0023dc0001007387 */ /* 0x0003e20000100800 */
[----:B------:R-:W-:Y:S01]  /*8790*/  IADD3 R32, -R34, RZ, RZ ;  /* 0x000000ff22207210 */ /* 0x000fe20007ffe1ff */
[----:B------:R-:W-:Y:S02]  /*87a0*/  IMAD.MOV.U32 R242, RZ, RZ, R239 ;  /* 0x000000fffff27224 */ /* 0x000fe400078e00ef */
[----:B------:R-:W-:Y:S01]  /*87b0*/  IMAD.MOV.U32 R31, RZ, RZ, R33 ;  /* 0x000000ffff1f7224 */ /* 0x000fe200078e0021 */
[----:B------:R-:W-:Y:S01]  /*87c0*/  STL [R1+0x2a44], R27 ;  /* 0x002a441b01007387 */ /* 0x000fe20000100800 */
[----:B------:R-:W-:-:S03]  /*87d0*/  IMAD.HI.U32 R33, R245, R30, RZ ;  /* 0x0000001ef5217227 */ /* 0x000fc600078e00ff */
[----:B------:R-:W-:Y:S01]  /*87e0*/  STL [R1+0x2a48], R28 ;  /* 0x002a481c01007387 */ /* 0x000fe20000100800 */
[C---:B--2---:R-:W-:Y:S02]  /*87f0*/  VIADD R2, R6.reuse, 0x12a ;  /* 0x0000012a06027836 */ /* 0x044fe40000000000 */
[----:B-1----:R-:W-:Y:S02]  /*8800*/  VIADD R0, R6, 0x12b ;  /* 0x0000012b06007836 */ /* 0x002fe40000000000 */
[----:B------:R-:W-:Y:S01]  /*8810*/  IMAD.MOV R34, RZ, RZ, -R33 ;  /* 0x000000ffff227224 */ /* 0x000fe200078e0a21 */
[----:B------:R-:W-:Y:S01]  /*8820*/  STL [R1+0x23d8], R2 ;  /* 0x0023d80201007387 */ /* 0x000fe20000100800 */
[C---:B------:R-:W-:Y:S01]  /*8830*/  IMAD R29, R247.reuse, R32, R29 ;  /* 0x00000020f71d7224 */ /* 0x040fe200078e021d */
[----:B------:R-:W-:Y:S01]  /*8840*/  IABS R33, R0 ;  /* 0x0000000000217213 */ /* 0x000fe20000000000 */
[----:B------:R-:W-:Y:S01]  /*8850*/  IMAD R30, R247, R34, R30 ;  /* 0x00000022f71e7224 */ /* 0x000fe200078e021e */
[----:B------:R1:W-:Y:S01]  /*8860*/  STL [R1+0x23d4], R0 ;  /* 0x0023d40001007387 */ /* 0x0003e20000100800 */
[----:B------:R-:W-:Y:S01]  /*8870*/  IABS R32, R2 ;  /* 0x0000000200207213 */ /* 0x000fe20000000000 */
[----:B------:R-:W-:-:S02]  /*8880*/  IMAD.HI.U32 R35, R245, R31, RZ ;  /* 0x0000001ff5237227 */ /* 0x000fc400078e00ff */
[----:B------:R-:W-:Y:S02]  /*8890*/  STL [R1+0x2a4c], R29 ;  /* 0x002a4c1d01007387 */ /* 0x000fe40000100800 */
[C---:B------:R-:W-:Y:S02]  /*88a0*/  IMAD.HI.U32 R36, R245.reuse, R32, RZ ;  /* 0x00000020f5247227 */ /* 0x040fe400078e00ff */
[----:B------:R-:W-:Y:S02]  /*88b0*/  STL [R1+0x2a50], R30 ;  /* 0x002a501e01007387 */ /* 0x000fe40000100800 */
[----:B-1----:R-:W-:Y:S01]  /*88c0*/  VIADD R0, R6, 0x12c ;  /* 0x0000012c06007836 */ /* 0x002fe20000000000 */
[----:B------:R-:W-:Y:S01]  /*88d0*/  IADD3 R36, -R36, RZ, RZ ;  /* 0x000000ff24247210 */ /* 0x000fe20007ffe1ff */
[----:B------:R-:W-:Y:S02]  /*88e0*/  IMAD.MOV R35, RZ, RZ, -R35 ;  /* 0x000000ffff237224 */ /* 0x000fe400078e0a23 */
[----:B------:R-:W-:Y:S01]  /*88f0*/  VIADD R2, R6, 0x12d ;  /* 0x0000012d06027836 */ /* 0x000fe20000000000 */
[----:B------:R1:W-:Y:S01]  /*8900*/  STL [R1+0x23d0], R0 ;  /* 0x0023d00001007387 */ /* 0x0003e20000100800 */
[----:B------:R-:W-:Y:S01]  /*8910*/  IABS R34, R0 ;  /* 0x0000000000227213 */ /* 0x000fe20000000000 */
[----:B------:R-:W-:-:S04]  /*8920*/  IMAD.HI.U32 R37, R245, R33, RZ ;  /* 0x00000021f5257227 */ /* 0x000fc800078e00ff */
[C---:B------:R-:W-:Y:S01]  /*8930*/  IMAD R31, R247.reuse, R35, R31 ;  /* 0x00000023f71f7224 */ /* 0x040fe200078e021f */
[----:B------:R-:W-:Y:S01]  /*8940*/  IABS R35, R2 ;  /* 0x0000000200237213 */ /* 0x000fe20000000000 */
[----:B------:R-:W-:Y:S02]  /*8950*/  IMAD.MOV R37, RZ, RZ, -R37 ;  /* 0x000000ffff257224 */ /* 0x000fe400078e0a25 */
        /* <DEDUP_REMOVED lines=26> */
[C---:B-1----:R-:W-:Y:S01]  /*8b00*/  VIADD R2, R6.reuse, 0x132 ;  /* 0x0000013206027836 */ /* 0x042fe20000000000 */
[----:B--2---:R-:W-:Y:S01]  /*8b10*/  IADD3 R0, R6, 0x131, RZ ;  /* 0x0000013106007810 */ /* 0x004fe20007ffe0ff */
[----:B------:R-:W-:-:S03]  /*8b20*/  IMAD.HI.U32 R41, R245, R37, RZ ;  /* 0x00000025f5297227 */ /* 0x000fc600078e00ff */
[----:B------:R-:W-:Y:S01]  /*8b30*/  IABS R39, R0 ;  /* 0x0000000000277213 */ /* 0x000fe20000000000 */
[----:B------:R1:W-:Y:S01]  /*8b40*/  STL [R1+0x23bc], R0 ;  /* 0x0023bc0001007387 */ /* 0x0003e20000100800 */
[----:B------:R-:W-:-:S04]  /*8b50*/  IMAD.HI.U32 R42, R245, R38, RZ ;  /* 0x00000026f52a7227 */ /* 0x000fc800078e00ff */
[C---:B------:R-:W-:Y:S01]  /*8b60*/  IMAD R36, R247.reuse, R40, R36 ;  /* 0x00000028f7247224 */ /* 0x040fe200078e0224 */
[----:B------:R-:W-:Y:S01]  /*8b70*/  IABS R40, R2 ;  /* 0x0000000200287213 */ /* 0x000fe20000000000 */
[----:B------:R-:W-:Y:S02]  /*8b80*/  IMAD.MOV R41, RZ, RZ, -R41 ;  /* 0x000000ffff297224 */ /* 0x000fe400078e0a29 */
[----:B------:R-:W-:Y:S01]  /*8b90*/  IMAD.MOV R42, RZ, RZ, -R42 ;  /* 0x000000ffff2a7224 */ /* 0x000fe200078e0a2a */
[----:B------:R-:W-:Y:S01]  /*8ba0*/  STL [R1+0x2a68], R36 ;  /* 0x002a682401007387 */ /* 0x000fe20000100800 */
[----:B-1----:R-:W-:Y:S02]  /*8bb0*/  VIADD R0, R6, 0x133 ;  /* 0x0000013306007836 */ /* 0x002fe40000000000 */
[----:B------:R-:W-:Y:S01]  /*8bc0*/  IMAD R37, R247, R41, R37 ;  /* 0x00000029f7257224 */ /* 0x000fe200078e0225 */
[----:B------:R1:W-:Y:S01]  /*8bd0*/  STL [R1+0x23b8], R2 ;  /* 0x0023b80201007387 */ /* 0x0003e20000100800 */
[----:B------:R-:W-:Y:S01]  /*8be0*/  IMAD.HI.U32 R44, R245, R39, RZ ;  /* 0x00000027f52c7227 */ /* 0x000fe200078e00ff */
[----:B------:R-:W-:-:S02]  /*8bf0*/  IABS R43, R0 ;  /* 0x00000000002b7213 */ /* 0x000fc40000000000 */
[----:B------:R2:W-:Y:S01]  /*8c00*/  STL [R1+0x23b4], R0 ;  /* 0x0023b40001007387 */ /* 0x0005e20000100800 */
[----:B------:R-:W-:Y:S02]  /*8c10*/  IMAD R38, R247, R42, R38 ;  /* 0x0000002af7267224 */ /* 0x000fe400078e0226 */
[----:B------:R-:W-:Y:S01]  /*8c20*/  IMAD.MOV.U32 R41, RZ, RZ, R43 ;  /* 0x000000ffff297224 */ /* 0x000fe200078e002b */
[----:B------:R-:W-:Y:S01]  /*8c30*/  STL [R1+0x2a6c], R37 ;  /* 0x002a6c2501007387 */ /* 0x000fe20000100800 */
[----:B------:R-:W-:-:S03]  /*8c40*/  IMAD.HI.U32 R43, R245, R40, RZ ;  /* 0x00000028f52b7227 */ /* 0x000fc600078e00ff */
[----:B------:R-:W-:Y:S01]  /*8c50*/  STL [R1+0x2a70], R38 ;  /* 0x002a702601007387 */ /* 0x000fe20000100800 */
[C---:B-1----:R-:W-:Y:S01]  /*8c60*/  VIADD R2, R6.reuse, 0x134 ;  /* 0x0000013406027836 */ /* 0x042fe20000000000 */
[----:B--2---:R-:W-:Y:S01]  /*8c70*/  IADD3 R0, R6, 0x135, RZ ;  /* 0x0000013506007810 */ /* 0x004fe20007ffe0ff */
[----:B------:R-:W-:Y:S02]  /*8c80*/  IMAD.MOV R42, RZ, RZ, -R44 ;  /* 0x000000ffff2a7224 */ /* 0x000fe400078e0a2c */
[----:B------:R-:W-:Y:S01]  /*8c90*/  IMAD.MOV R44, RZ, RZ, -R43 ;  /* 0x000000ffff2c7224 */ /* 0x000fe200078e0a2b */
[----:B------:R1:W-:Y:S01]  /*8ca0*/  STL [R1+0x23b0], R2 ;  /* 0x0023b00201007387 */ /* 0x0003e20000100800 */
[C---:B------:R-:W-:Y:S01]  /*8cb0*/  IMAD R39, R247.reuse, R42, R39 ;  /* 0x0000002af7277224 */ /* 0x040fe200078e0227 */
[----:B------:R-:W-:Y:S01]  /*8cc0*/  IABS R43, R0 ;  /* 0x00000000002b7213 */ /* 0x000fe20000000000 */
[----:B------:R-:W-:Y:S01]  /*8cd0*/  IMAD R40, R247, R44, R40 ;  /* 0x0000002cf7287224 */ /* 0x000fe200078e0228 */
[----:B------:R2:W-:Y:S01]  /*8ce0*/  STL [R1+0x23ac], R0 ;  /* 0x0023ac0001007387 */ /* 0x0005e20000100800 */
[----:B------:R-:W-:Y:S01]  /*8cf0*/  IMAD.HI.U32 R45, R245, R41, RZ ;  /* 0x00000029f52d7227 */ /* 0x000fe200078e00ff */
[----:B------:R-:W-:-:S02]  /*8d00*/  IABS R42, R2 ;  /* 0x00000002002a7213 */ /* 0x000fc40000000000 */
[----:B------:R-:W-:Y:S01]  /*8d10*/  STL [R1+0x2a74], R39 ;  /* 0x002a742701007387 */ /* 0x000fe20000100800 */
[----:B------:R-:W-:Y:S02]  /*8d20*/  IMAD.MOV R45, RZ, RZ, -R45 ;  /* 0x000000ffff2d7224 */ /* 0x000fe400078e0a2d */
[----:B-1----:R-:W-:Y:S01]  /*8d30*/  VIADD R2, R6, 0x137 ;  /* 0x0000013706027836 */ /* 0x002fe20000000000 */
[----:B------:R-:W-:Y:S01]  /*8d40*/  STL [R1+0x2a78], R40 ;  /* 0x002a782801007387 */ /* 0x000fe20000100800 */
[----:B------:R-:W-:-:S04]  /*8d50*/  IMAD.HI.U32 R46, R245, R42, RZ ;  /* 0x0000002af52e7227 */ /* 0x000fc800078e00ff */
[----:B--2---:R-:W-:Y:S02]  /*8d60*/  VIADD R0, R6, 0x136 ;  /* 0x0000013606007836 */ /* 0x004fe40000000000 */
[----:B------:R-:W-:Y:S01]  /*8d70*/  IMAD R41, R247, R45, R41 ;  /* 0x0000002df7297224 */ /* 0x000fe200078e0229 */
[----:B------:R-:W-:Y:S01]  /*8d80*/  IABS R45, R2 ;  /* 0x00000002002d7213 */ /* 0x000fe20000000000 */
[----:B------:R-:W-:Y:S01]  /*8d90*/  IMAD.HI.U32 R47, R245, R43, RZ ;  /* 0x0000002bf52f7227 */ /* 0x000fe200078e00ff */
[----:B------:R1:W-:Y:S01]  /*8da0*/  STL [R1+0x23a8], R0 ;  /* 0x0023a80001007387 */ /* 0x0003e20000100800 */
[----:B------:R-:W-:Y:S02]  /*8db0*/  IABS R44, R0 ;  /* 0x00000000002c7213 */ /* 0x000fe40000000000 */
[----:B------:R-:W-:Y:S01]  /*8dc0*/  IMAD.MOV R46, RZ, RZ, -R46 ;  /* 0x000000ffff2e7224 */ /* 0x000fe200078e0a2e */
[----:B------:R-:W-:Y:S01]  /*8dd0*/  STL [R1+0x2a7c], R41 ;  /* 0x002a7c2901007387 */ /* 0x000fe20000100800 */
[----:B------:R-:W-:-:S02]  /*8de0*/  IMAD.MOV R47, RZ, RZ, -R47 ;  /* 0x000000ffff2f7224 */ /* 0x000fc400078e0a2f */
[----:B------:R-:W-:Y:S01]  /*8df0*/  IMAD.HI.U32 R49, R245, R44, RZ ;  /* 0x0000002cf5317227 */ /* 0x000fe200078e00ff */
[----:B------:R2:W-:Y:S03]  /*8e00*/  STL [R1+0x23a4], R2 ;  /* 0x0023a40201007387 */ /* 0x0005e60000100800 */
[C---:B-1----:R-:W-:Y:S02]  /*8e10*/  VIADD R0, R6.reuse, 0x138 ;  /* 0x0000013806007836 */ /* 0x042fe40000000000 */
[C---:B------:R-:W-:Y:S02]  /*8e20*/  IMAD R42, R247.reuse, R46, R42 ;  /* 0x0000002ef72a7224 */ /* 0x040fe400078e022a */
[----:B------:R-:W-:Y:S01]  /*8e30*/  IMAD R43, R247, R47, R43 ;  /* 0x0000002ff72b7224 */ /* 0x000fe200078e022b */
[----:B------:R-:W-:Y:S01]  /*8e40*/  IABS R48, R0 ;  /* 0x0000000000307213 */ /* 0x000fe20000000000 */
[----:B------:R1:W-:Y:S01]  /*8e50*/  STL [R1+0x23a0], R0 ;  /* 0x0023a00001007387 */ /* 0x0003e20000100800 */
[----:B--2---:R-:W-:-:S02]  /*8e60*/  VIADD R2, R6, 0x139 ;  /* 0x0000013906027836 */ /* 0x004fc40000000000 */
[----:B------:R-:W-:Y:S01]  /*8e70*/  MOV R46, R48 ;  /* 0x00000030002e7202 */ /* 0x000fe20000000f00 */
[----:B------:R-:W-:Y:S01]  /*8e80*/  IMAD.HI.U32 R48, R245, R45, RZ ;  /* 0x0000002df5307227 */ /* 0x000fe200078e00ff */
[----:B------:R-:W-:Y:S03]  /*8e90*/  STL [R1+0x2a80], R42 ;  /* 0x002a802a01007387 */ /* 0x000fe60000100800 */
[----:B------:R-:W-:Y:S01]  /*8ea0*/  IMAD.MOV R47, RZ, RZ, -R49 ;  /* 0x000000ffff2f7224 */ /* 0x000fe200078e0a31 */
[----:B------:R-:W-:Y:S01]  /*8eb0*/  STL [R1+0x239c], R2 ;  /* 0x00239c0201007387 */ /* 0x000fe20000100800 */
[----:B-1----:R-:W-:Y:S02]  /*8ec0*/  VIADD R0, R6, 0x13a ;  /* 0x0000013a06007836 */ /* 0x002fe40000000000 */
[----:B------:R-:W-:Y:S02]  /*8ed0*/  IMAD.MOV R49, RZ, RZ, -R48 ;  /* 0x000000ffff317224 */ /* 0x000fe400078e0a30 */
[----:B------:R-:W-:Y:S01]  /*8ee0*/  IMAD R44, R247, R47, R44 ;  /* 0x0000002ff72c7224 */ /* 0x000fe200078e022c */
[----:B------:R1:W-:Y:S01]  /*8ef0*/  STL [R1+0x2398], R0 ;  /* 0x0023980001007387 */ /* 0x0003e20000100800 */
[----:B------:R-:W-:Y:S01]  /*8f00*/  IABS R48, R0 ;  /* 0x0000000000307213 */ /* 0x000fe20000000000 */
[----:B------:R-:W-:Y:S01]  /*8f10*/  IMAD.HI.U32 R50, R245, R46, RZ ;  /* 0x0000002ef5327227 */ /* 0x000fe200078e00ff */
[----:B------:R-:W-:-:S03]  /*8f20*/  IABS R47, R2 ;  /* 0x00000002002f7213 */ /* 0x000fc60000000000 */
[----:B------:R-:W-:Y:S02]  /*8f30*/  IMAD R45, R247, R49, R45 ;  /* 0x00000031f72d7224 */ /* 0x000fe400078e022d */
[----:B------:R-:W-:Y:S02]  /*8f40*/  IMAD.MOV R50, RZ, RZ, -R50 ;  /* 0x000000ffff327224 */ /* 0x000fe400078e0a32 */
[C---:B-1----:R-:W-:Y:S02]  /*8f50*/  VIADD R0, R6.reuse, 0x13b ;  /* 0x0000013b06007836 */ /* 0x042fe40000000000 */
[----:B------:R-:W-:Y:S02]  /*8f60*/  VIADD R2, R6, 0x13c ;  /* 0x0000013c06027836 */ /* 0x000fe40000000000 */
[----:B------:R-:W-:Y:S01]  /*8f70*/  IMAD.HI.U32 R51, R245, R47, RZ ;  /* 0x0000002ff5337227 */ /* 0x000fe200078e00ff */
[----:B------:R1:W-:Y:S01]  /*8f80*/  STL [R1+0x2394], R0 ;  /* 0x0023940001007387 */ /* 0x0003e20000100800 */
[----:B------:R-:W-:-:S02]  /*8f90*/  IABS R49, R0 ;  /* 0x0000000000317213 */ /* 0x000fc40000000000 */
[----:B------:R-:W-:Y:S01]  /*8fa0*/  IMAD R46, R247, R50, R46 ;  /* 0x00000032f72e7224 */ /* 0x000fe200078e022e */
[----:B------:R-:W-:Y:S01]  /*8fb0*/  IABS R50, R2 ;  /* 0x0000000200327213 */ /* 0x000fe20000000000 */
[----:B------:R-:W-:Y:S01]  /*8fc0*/  IMAD.HI.U32 R52, R245, R48, RZ ;  /* 0x00000030f5347227 */ /* 0x000fe200078e00ff */
[----:B------:R2:W-:Y:S03]  /*8fd0*/  STL [R1+0x2390], R2 ;  /* 0x0023900201007387 */ /* 0x0005e60000100800 */
[----:B------:R-:W-:Y:S01]  /*8fe0*/  IMAD.MOV R51, RZ, RZ, -R51 ;  /* 0x000000ffff337224 */ /* 0x000fe200078e0a33 */
[----:B-1----:R-:W-:Y:S01]  /*8ff0*/  IADD3 R0, R6, 0x13d, RZ ;  /* 0x0000013d06007810 */ /* 0x002fe20007ffe0ff */
[----:B------:R-:W-:Y:S02]  /*9000*/  IMAD.MOV R52, RZ, RZ, -R52 ;  /* 0x000000ffff347224 */ /* 0x000fe400078e0a34 */
[----:B------:R-:W-:Y:S01]  /*9010*/  IMAD R47, R247, R51, R47 ;  /* 0x00000033f72f7224 */ /* 0x000fe200078e022f */
[----:B------:R-:W-:Y:S01]  /*9020*/  IABS R53, R0 ;  /* 0x0000000000357213 */ /* 0x000fe20000000000 */
[----:B------:R1:W-:Y:S01]  /*9030*/  STL [R1+0x238c], R0 ;  /* 0x00238c0001007387 */ /* 0x0003e20000100800 */
[----:B------:R-:W-:-:S04]  /*9040*/  IMAD.HI.U32 R54, R245, R49, RZ ;  /* 0x00000031f5367227 */ /* 0x000fc800078e00ff */
[----:B------:R-:W-:Y:S02]  /*9050*/  IMAD.MOV.U32 R51, RZ, RZ, R53 ;  /* 0x000000ffff337224 */ /* 0x000fe400078e0035 */
[----:B--2---:R-:W-:Y:S02]  /*9060*/  VIADD R2, R6, 0x13e ;  /* 0x0000013e06027836 */ /* 0x004fe40000000000 */
[----:B------:R-:W-:-:S03]  /*9070*/  IMAD.HI.U32 R53, R245, R50, RZ ;  /* 0x00000032f5357227 */ /* 0x000fc600078e00ff */
[----:B------:R-:W-:Y:S01]  /*9080*/  STL [R1+0x2388], R2 ;  /* 0x0023880201007387 */ /* 0x000fe20000100800 */
[----:B-1----:R-:W-:Y:S02]  /*9090*/  VIADD R0, R6, 0x13f ;  /* 0x0000013f06007836 */ /* 0x002fe40000000000 */
[----:B------:R-:W-:Y:S02]  /*90a0*/  IMAD R48, R247, R52, R48 ;  /* 0x00000034f7307224 */ /* 0x000fe400078e0230 */
[----:B------:R-:W-:Y:S01]  /*90b0*/  IMAD.MOV R52, RZ, RZ, -R54 ;  /* 0x000000ffff347224 */ /* 0x000fe200078e0a36 */
[----:B------:R1:W-:Y:S01]  /*90c0*/  STL [R1+0x2384], R0 ;  /* 0x0023840001007387 */ /* 0x0003e20000100800 */
[----:B------:R-:W-:Y:S01]  /*90d0*/  IMAD.MOV R54, RZ, RZ, -R53 ;  /* 0x000000ffff367224 */ /* 0x000fe200078e0a35 */
[----:B------:R-:W-:Y:S01]  /*90e0*/  IABS R53, R0 ;  /* 0x0000000000357213 */ /* 0x000fe20000000000 */
[----:B------:R-:W-:-:S04]  /*90f0*/  IMAD.HI.U32 R55, R245, R51, RZ ;  /* 0x00000033f5377227 */ /* 0x000fc800078e00ff */
[C---:B------:R-:W-:Y:S01]  /*9100*/  IMAD R49, R247.reuse, R52, R49 ;  /* 0x00000034f7317224 */ /* 0x040fe200078e0231 */
[----:B------:R-:W-:Y:S01]  /*9110*/  IABS R52, R2 ;  /* 0x0000000200347213 */ /* 0x000fe20000000000 */
[----:B------:R-:W-:Y:S01]  /*9120*/  IMAD R50, R247, R54, R50 ;  /* 0x00000036f7327224 */ /* 0x000fe200078e0232 */
[----:B------:R-:W-:Y:S01]  /*9130*/  IADD3 R55, -R55, RZ, RZ ;  /* 0x000000ff37377210 */ /* 0x000fe20007ffe1ff */
        /* <DEDUP_REMOVED lines=9> */
[----:B------:R-:W-:Y:S02]  /*91d0*/  IMAD.MOV R56, RZ, RZ, -R56 ;  /* 0x000000ffff387224 */ /* 0x000fe400078e0a38 */
[----:B-1----:R-:W-:Y:S02]  /*91e0*/  VIADD R0, R6, 0x142 ;  /* 0x0000014206007836 */ /* 0x002fe40000000000 */
[----:B------:R-:W-:-:S02]  /*91f0*/  IMAD.MOV R57, RZ, RZ, -R57 ;  /* 0x000000ffff397224 */ /* 0x000fc400078e0a39 */
[----:B------:R-:W-:Y:S01]  /*9200*/  IMAD R52, R247, R56, R52 ;  /* 0x00000038f7347224 */ /* 0x000fe200078e0234 */
[----:B------:R-:W-:Y:S01]  /*9210*/  IABS R58, R0 ;  /* 0x00000000003a7213 */ /* 0x000fe20000000000 */
[----:B------:R1:W-:Y:S01]  /*9220*/  STL [R1+0x2378], R0 ;  /* 0x0023780001007387 */ /* 0x0003e20000100800 */
[----:B------:R-:W-:Y:S01]  /*9230*/  IMAD.HI.U32 R59, R245, R54, RZ ;  /* 0x00000036f53b7227 */ /* 0x000fe200078e00ff */
[----:B--2---:R-:W-:-:S03]  /*9240*/  IADD3 R2, R6, 0x143, RZ ;  /* 0x0000014306027810 */ /* 0x004fc60007ffe0ff */
[----:B------:R-:W-:Y:S02]  /*9250*/  IMAD.MOV.U32 R56, RZ, RZ, R58 ;  /* 0x000000ffff387224 */ /* 0x000fe400078e003a */
[----:B------:R-:W-:Y:S01]  /*9260*/  IMAD.HI.U32 R58, R245, R55, RZ ;  /* 0x00000037f53a7227 */ /* 0x000fe200078e00ff */
[----:B------:R-:W-:Y:S03]  /*9270*/  STL [R1+0x2374], R2 ;  /* 0x0023740201007387 */ /* 0x000fe60000100800 */
[----:B-1----:R-:W-:Y:S02]  /*9280*/  VIADD R0, R6, 0x144 ;  /* 0x0000014406007836 */ /* 0x002fe40000000000 */
[C---:B------:R-:W-:Y:S02]  /*9290*/  IMAD R53, R247.reuse, R57, R53 ;  /* 0x00000039f7357224 */ /* 0x040fe400078e0235 */
[----:B------:R-:W-:Y:S01]  /*92a0*/  IMAD.MOV R57, RZ, RZ, -R59 ;  /* 0x000000ffff397224 */ /* 0x000fe200078e0a3b */
[----:B------:R1:W-:Y:S01]  /*92b0*/  STL [R1+0x2370], R0 ;  /* 0x0023700001007387 */ /* 0x0003e20000100800 */
[----:B------:R-:W-:Y:S01]  /*92c0*/  IMAD.MOV R59, RZ, RZ, -R58 ;  /* 0x000000ffff3b7224 */ /* 0x000fe200078e0a3a */
[----:B------:R-:W-:Y:S01]  /*92d0*/  IABS R58, R0 ;  /* 0x00000000003a7213 */ /* 0x000fe20000000000 */
[----:B------:R-:W-:Y:S01]  /*92e0*/  IMAD R54, R247, R57, R54 ;  /* 0x00000039f7367224 */ /* 0x000fe200078e0236 */
[----:B------:R-:W-:Y:S01]  /*92f0*/  IABS R57, R2 ;  /* 0x0000000200397213 */ /* 0x000fe20000000000 */
[----:B------:R-:W-:-:S04]  /*9300*/  IMAD.HI.U32 R60, R245, R56, RZ ;  /* 0x00000038f53c7227 */ /* 0x000fc800078e00ff */
[----:B------:R-:W-:Y:S02]  /*9310*/  IMAD R55, R247, R59, R55 ;  /* 0x0000003bf7377224 */ /* 0x000fe400078e0237 */
[C---:B-1----:R-:W-:Y:S02]  /*9320*/  VIADD R0, R6.reuse, 0x145 ;  /* 0x0000014506007836 */ /* 0x042fe40000000000 */
[----:B------:R-:W-:Y:S02]  /*9330*/  IMAD.MOV R60, RZ, RZ, -R60 ;  /* 0x000000ffff3c7224 */ /* 0x000fe400078e0a3c */
[----:B------:R-:W-:Y:S01]  /*9340*/  VIADD R2, R6, 0x146 ;  /* 0x0000014606027836 */ /* 0x000fe20000000000 */
[----:B------:R1:W-:Y:S01]  /*9350*/  STL [R1+0x236c], R0 ;  /* 0x00236c0001007387 */ /* 0x0003e20000100800 */
[----:B------:R-:W-:Y:S01]  /*9360*/  IABS R59, R0 ;  /* 0x00000000003b7213 */ /* 0x000fe20000000000 */
[C---:B------:R-:W-:Y:S02]  /*9370*/  IMAD.HI.U32 R61, R245.reuse, R57, RZ ;  /* 0x00000039f53d7227 */ /* 0x040fe400078e00ff */
[----:B------:R2:W-:Y:S02]  /*9380*/  STL [R1+0x2368], R2 ;  /* 0x0023680201007387 */ /* 0x0005e40000100800 */
[----:B------:R-:W-:-:S04]  /*9390*/  IMAD.HI.U32 R62, R245, R58, RZ ;  /* 0x0000003af53e7227 */ /* 0x000fc800078e00ff */
[----:B-1----:R-:W-:Y:S01]  /*93a0*/  VIADD R0, R6, 0x147 ;  /* 0x0000014706007836 */ /* 0x002fe20000000000 */
[----:B------:R-:W-:Y:S01]  /*93b0*/  IADD3 R62, -R62, RZ, RZ ;  /* 0x000000ff3e3e7210 */ /* 0x000fe20007ffe1ff */
[----:B------:R-:W-:Y:S01]  /*93c0*/  IMAD R56, R247, R60, R56 ;  /* 0x0000003cf7387224 */ /* 0x000fe200078e0238 */
[----:B------:R-:W-:Y:S01]  /*93d0*/  IABS R60, R2 ;  /* 0x00000002003c7213 */ /* 0x000fe20000000000 */
[----:B------:R-:W-:Y:S01]  /*93e0*/  IMAD.MOV R61, RZ, RZ, -R61 ;  /* 0x000000ffff3d7224 */ /* 0x000fe200078e0a3d */
[----:B------:R-:W-:Y:S01]  /*93f0*/  IABS R63, R0 ;  /* 0x00000000003f7213 */ /* 0x000fe20000000000 */
[----:B------:R1:W-:Y:S01]  /*9400*/  STL [R1+0x2364], R0 ;  /* 0x0023640001007387 */ /* 0x0003e20000100800 */
[----:B------:R-:W-:-:S04]  /*9410*/  IMAD.HI.U32 R64, R245, R59, RZ ;  /* 0x0000003bf5407227 */ /* 0x000fc800078e00ff */
[----:B------:R-:W-:Y:S02]  /*9420*/  IMAD R57, R247, R61, R57 ;  /* 0x0000003df7397224 */ /* 0x000fe400078e0239 */
[----:B------:R-:W-:Y:S02]  /*9430*/  IMAD.MOV.U32 R61, RZ, RZ, R63 ;  /* 0x000000ffff3d7224 */ /* 0x000fe400078e003f */
[----:B--2---:R-:W-:Y:S02]  /*9440*/  VIADD R2, R6, 0x148 ;  /* 0x0000014806027836 */ /* 0x004fe40000000000 */
[----:B------:R-:W-:-:S03]  /*9450*/  IMAD.HI.U32 R63, R245, R60, RZ ;  /* 0x0000003cf53f7227 */ /* 0x000fc600078e00ff */
[----:B------:R2:W-:Y:S01]  /*9460*/  STL [R1+0x2360], R2 ;  /* 0x0023600201007387 */ /* 0x0005e20000100800 */
[C---:B-1----:R-:W-:Y:S02]  /*9470*/  VIADD R0, R6.reuse, 0x149 ;  /* 0x0000014906007836 */ /* 0x042fe40000000000 */
[C---:B------:R-:W-:Y:S02]  /*9480*/  IMAD R58, R247.reuse, R62, R58 ;  /* 0x0000003ef73a7224 */ /* 0x040fe400078e023a */
[----:B------:R-:W-:Y:S01]  /*9490*/  IMAD.MOV R62, RZ, RZ, -R64 ;  /* 0x000000ffff3e7224 */ /* 0x000fe200078e0a40 */
[----:B------:R1:W-:Y:S01]  /*94a0*/  STL [R1+0x235c], R0 ;  /* 0x00235c0001007387 */ /* 0x0003e20000100800 */
[----:B------:R-:W-:Y:S01]  /*94b0*/  IMAD.MOV R64, RZ, RZ, -R63 ;  /* 0x000000ffff407224 */ /* 0x000fe200078e0a3f */
[----:B------:R-:W-:Y:S01]  /*94c0*/  IABS R63, R0 ;  /* 0x00000000003f7213 */ /* 0x000fe20000000000 */
[----:B------:R-:W-:Y:S01]  /*94d0*/  IMAD R59, R247, R62, R59 ;  /* 0x0000003ef73b7224 */ /* 0x000fe200078e023b */
[----:B------:R-:W-:Y:S01]  /*94e0*/  IABS R62, R2 ;  /* 0x00000002003e7213 */ /* 0x000fe20000000000 */
[----:B------:R-:W-:Y:S01]  /*94f0*/  IMAD.HI.U32 R65, R245, R61, RZ ;  /* 0x0000003df5417227 */ /* 0x000fe200078e00ff */
[----:B--2---:R-:W-:-:S03]  /*9500*/  IADD3 R2, R6, 0x14b, RZ ;  /* 0x0000014b06027810 */ /* 0x004fc60007ffe0ff */
[----:B------:R-:W-:Y:S02]  /*9510*/  IMAD R60, R247, R64, R60 ;  /* 0x00000040f73c7224 */ /* 0x000fe400078e023c */
[----:B-1----:R-:W-:Y:S02]  /*9520*/  VIADD R0, R6, 0x14a ;  /* 0x0000014a06007836 */ /* 0x002fe40000000000 */
[----:B------:R-:W-:Y:S02]  /*9530*/  IMAD.MOV R65, RZ, RZ, -R65 ;  /* 0x000000ffff417224 */ /* 0x000fe400078e0a41 */
[----:B------:R-:W-:Y:S01]  /*9540*/  IMAD.HI.U32 R66, R245, R62, RZ ;  /* 0x0000003ef5427227 */ /* 0x000fe200078e00ff */
[----:B------:R1:W-:Y:S01]  /*9550*/  STL [R1+0x2358], R0 ;  /* 0x0023580001007387 */ /* 0x0003e20000100800 */
[----:B------:R-:W-:Y:S02]  /*9560*/  IABS R64, R0 ;  /* 0x0000000000407213 */ /* 0x000fe40000000000 */
[----:B------:R-:W-:Y:S01]  /*9570*/  IMAD R61, R247, R65, R61 ;  /* 0x00000041f73d7224 */ /* 0x000fe200078e023d */
[----:B------:R-:W-:Y:S01]  /*9580*/  IABS R65, R2 ;  /* 0x0000000200417213 */ /* 0x000fe20000000000 */
[----:B------:R-:W-:Y:S01]  /*9590*/  IMAD.MOV R66, RZ, RZ, -R66 ;  /* 0x000000ffff427224 */ /* 0x000fe200078e0a42 */
[----:B------:R2:W-:Y:S01]  /*95a0*/  STL [R1+0x2354], R2 ;  /* 0x0023540201007387 */ /* 0x0005e20000100800 */
[----:B------:R-:W-:-:S04]  /*95b0*/  IMAD.HI.U32 R67, R245, R63, RZ ;  /* 0x0000003ff5437227 */ /* 0x000fc800078e00ff */
[----:B-1----:R-:W-:Y:S02]  /*95c0*/  VIADD R0, R6, 0x14c ;  /* 0x0000014c06007836 */ /* 0x002fe40000000000 */
[----:B------:R-:W-:Y:S02]  /*95d0*/  IMAD R62, R247, R66, R62 ;  /* 0x00000042f73e7224 */ /* 0x000fe400078e023e */
[----:B------:R-:W-:Y:S01]  /*95e0*/  IMAD.MOV R67, RZ, RZ, -R67 ;  /* 0x000000ffff437224 */ /* 0x000fe200078e0a43 */
[----:B------:R-:W-:Y:S01]  /*95f0*/  IABS R68, R0 ;  /* 0x0000000000447213 */ /* 0x000fe20000000000 */
[----:B------:R1:W-:Y:S01]  /*9600*/  STL [R1+0x2350], R0 ;  /* 0x0023500001007387 */ /* 0x0003e20000100800 */
[----:B------:R-:W-:-:S04]  /*9610*/  IMAD.HI.U32 R69, R245, R64, RZ ;  /* 0x00000040f5457227 */ /* 0x000fc800078e00ff */
[----:B------:R-:W-:Y:S02]  /*9620*/  IMAD.MOV.U32 R66, RZ, RZ, R68 ;  /* 0x000000ffff427224 */ /* 0x000fe400078e0044 */
[----:B------:R-:W-:-:S04]  /*9630*/  IMAD.HI.U32 R68, R245, R65, RZ ;  /* 0x00000041f5447227 */ /* 0x000fc800078e00ff */
[C---:B--2---:R-:W-:Y:S02]  /*9640*/  VIADD R2, R6.reuse, 0x14d ;  /* 0x0000014d06027836 */ /* 0x044fe40000000000 */
[----:B-1----:R-:W-:Y:S02]  /*9650*/  VIADD R0, R6, 0x14e ;  /* 0x0000014e06007836 */ /* 0x002fe40000000000 */
[----:B------:R-:W-:Y:S01]  /*9660*/  IMAD R63, R247, R67, R63 ;  /* 0x00000043f73f7224 */ /* 0x000fe200078e023f */
[----:B------:R1:W-:Y:S01]  /*9670*/  STL [R1+0x234c], R2 ;  /* 0x00234c0201007387 */ /* 0x0003e20000100800 */
[----:B------:R-:W-:Y:S01]  /*9680*/  IMAD.MOV R67, RZ, RZ, -R69 ;  /* 0x000000ffff437224 */ /* 0x000fe200078e0a45 */
[----:B------:R-:W-:Y:S01]  /*9690*/  IADD3 R69, -R68, RZ, RZ ;  /* 0x000000ff44457210 */ /* 0x000fe20007ffe1ff */
[----:B------:R-:W-:Y:S01]  /*96a0*/  IMAD.HI.U32 R70, R245, R66, RZ ;  /* 0x00000042f5467227 */ /* 0x000fe200078e00ff */
[----:B------:R2:W-:Y:S01]  /*96b0*/  STL [R1+0x2348], R0 ;  /* 0x0023480001007387 */ /* 0x0005e20000100800 */
[----:B------:R-:W-:-:S02]  /*96c0*/  IABS R68, R0 ;  /* 0x0000000000447213 */ /* 0x000fc40000000000 */
[C---:B------:R-:W-:Y:S01]  /*96d0*/  IMAD R64, R247.reuse, R67, R64 ;  /* 0x00000043f7407224 */ /* 0x040fe200078e0240 */
[----:B------:R-:W-:Y:S01]  /*96e0*/  IABS R67, R2 ;  /* 0x0000000200437213 */ /* 0x000fe20000000000 */
[----:B------:R-:W-:Y:S02]  /*96f0*/  IMAD R65, R247, R69, R65 ;  /* 0x00000045f7417224 */ /* 0x000fe400078e0241 */
[----:B------:R-:W-:Y:S02]  /*9700*/  IMAD.MOV R70, RZ, RZ, -R70 ;  /* 0x000000ffff467224 */ /* 0x000fe400078e0a46 */
[C---:B-1----:R-:W-:Y:S02]  /*9710*/  VIADD R2, R6.reuse, 0x150 ;  /* 0x0000015006027836 */ /* 0x042fe40000000000 */
[----:B--2---:R-:W-:Y:S02]  /*9720*/  VIADD R0, R6, 0x14f ;  /* 0x0000014f06007836 */ /* 0x004fe40000000000 */
[----:B------:R-:W-:-:S03]  /*9730*/  IMAD.HI.U32 R71, R245, R67, RZ ;  /* 0x00000043f5477227 */ /* 0x000fc600078e00ff */
[----:B------:R1:W-:Y:S01]  /*9740*/  STL [R1+0x2344], R0 ;  /* 0x0023440001007387 */ /* 0x0003e20000100800 */
[----:B------:R-:W-:Y:S01]  /*9750*/  IABS R69, R0 ;  /* 0x0000000000457213 */ /* 0x000fe20000000000 */
[----:B------:R-:W-:Y:S02]  /*9760*/  IMAD.HI.U32 R72, R245, R68, RZ ;  /* 0x00000044f5487227 */ /* 0x000fe400078e00ff */
[----:B------:R2:W-:Y:S02]  /*9770*/  STL [R1+0x2340], R2 ;  /* 0x0023400201007387 */ /* 0x0005e40000100800 */
[----:B------:R-:W-:Y:S01]  /*9780*/  IMAD R66, R247, R70, R66 ;  /* 0x00000046f7427224 */ /* 0x000fe200078e0242 */
[----:B------:R-:W-:Y:S01]  /*9790*/  IABS R70, R2 ;  /* 0x0000000200467213 */ /* 0x000fe20000000000 */
[----:B------:R-:W-:Y:S02]  /*97a0*/  IMAD.MOV R71, RZ, RZ, -R71 ;  /* 0x000000ffff477224 */ /* 0x000fe400078e0a47 */
[----:B-1----:R-:W-:-:S02]  /*97b0*/  VIADD R0, R6, 0x151 ;  /* 0x0000015106007836 */ /* 0x002fc40000000000 */
[----:B------:R-:W-:Y:S02]  /*97c0*/  IMAD.MOV R72, RZ, RZ, -R72 ;  /* 0x000000ffff487224 */ /* 0x000fe400078e0a48 */
[----:B------:R-:W-:Y:S01]  /*97d0*/  IMAD.HI.U32 R74, R245, R69, RZ ;  /* 0x00000045f54a7227 */ /* 0x000fe200078e00ff */
[----:B------:R-:W-:Y:S01]  /*97e0*/  IABS R73, R0 ;  /* 0x0000000000497213 */ /* 0x000fe20000000000 */
[----:B------:R1:W-:Y:S02]  /*97f0*/  STL [R1+0x233c], R0 ;  /* 0x00233c0001007387 */ /* 0x0003e40000100800 */
[C---:B------:R-:W-:Y:S02]  /*9800*/  IMAD R67, R247.reuse, R71, R67 ;  /* 0x00000047f7437224 */ /* 0x040fe400078e0243 */
[----:B------:R-:W-:Y:S01]  /*9810*/  IMAD R68, R247, R72, R68 ;  /* 0x00000048f7447224 */ /* 0x000fe200078e0244 */
[----:B------:R-:W-:Y:S01]  /*9820*/  IADD3 R72, -R74, RZ, RZ ;  /* 0x000000ff4a487210 */ /* 0x000fe20007ffe1ff */
[----:B------:R-:W-:-:S02]  /*9830*/  IMAD.MOV.U32 R71, RZ, RZ, R73 ;  /* 0x000000ffff477224 */ /* 0x000fc400078e0049 */
[----:B--2---:R-:W-:Y:S02]  /*9840*/  VIADD R2, R6, 0x152 ;  /* 0x0000015206027836 */ /* 0x004fe40000000000 */
[----:B------:R-:W-:-:S03]  /*9850*/  IMAD.HI.U32 R73, R245, R70, RZ ;  /* 0x00000046f5497227 */ /* 0x000fc600078e00ff */
        /* <DEDUP_REMOVED lines=9> */
[----:B------:R-:W-:-:S04]  /*98f0*/  IMAD.HI.U32 R76, R245, R72, RZ ;  /* 0x00000048f54c7227 */ /* 0x000fc800078e00ff */
[----:B-1----:R-:W-:Y:S01]  /*9900*/  VIADD R0, R6, 0x154 ;  /* 0x0000015406007836 */ /* 0x002fe20000000000 */
[----:B------:R-:W-:Y:S01]  /*9910*/  IADD3 R76, -R76, RZ, RZ ;  /* 0x000000ff4c4c7210 */ /* 0x000fe20007ffe1ff */
[----:B------:R-:W-:Y:S02]  /*9920*/  IMAD.MOV R75, RZ, RZ, -R75 ;  /* 0x000000ffff4b7224 */ /* 0x000fe400078e0a4b */
[----:B------:R-:W-:Y:S01]  /*9930*/  VIADD R2, R6, 0x155 ;  /* 0x0000015506027836 */ /* 0x000fe20000000000 */
[----:B------:R1:W-:Y:S01]  /*9940*/  STL [R1+0x2330], R0 ;  /* 0x0023300001007387 */ /* 0x0003e20000100800 */
[----:B------:R-:W-:Y:S01]  /*9950*/  IABS R74, R0 ;  /* 0x00000000004a7213 */ /* 0x000fe20000000000 */
[----:B------:R-:W-:Y:S02]  /*9960*/  IMAD R71, R247, R75, R71 ;  /* 0x0000004bf7477224 */ /* 0x000fe400078e0247 */
[----:B------:R-:W-:Y:S01]  /*9970*/  IMAD.HI.U32 R77, R245, R73, RZ ;  /* 0x00000049f54d7227 */ /* 0x000fe200078e00ff */
[----:B------:R-:W-:Y:S01]  /*9980*/  IABS R75, R2 ;  /* 0x00000002004b7213 */ /* 0x000fe20000000000 */
[----:B------:R2:W-:Y:S02]  /*9990*/  STL [R1+0x232c], R2 ;  /* 0x00232c0201007387 */ /* 0x0005e40000100800 */
[----:B------:R-:W-:-:S02]  /*99a0*/  IMAD.MOV R77, RZ, RZ, -R77 ;  /* 0x000000ffff4d7224 */ /* 0x000fc400078e0a4d */
[C---:B-1----:R-:W-:Y:S02]  /*99b0*/  VIADD R0, R6.reuse, 0x156 ;  /* 0x0000015606007836 */ /* 0x042fe40000000000 */
[----:B------:R-:W-:Y:S02]  /*99c0*/  IMAD R72, R247, R76, R72 ;  /* 0x0000004cf7487224 */ /* 0x000fe400078e0248 */
[----:B------:R-:W-:Y:S01]  /*99d0*/  IMAD.HI.U32 R79, R245, R74, RZ ;  /* 0x0000004af54f7227 */ /* 0x000fe200078e00ff */
[----:B------:R-:W-:Y:S01]  /*99e0*/  IABS R78, R0 ;  /* 0x00000000004e7213 */ /* 0x000fe20000000000 */
[----:B------:R1:W-:Y:S02]  /*99f0*/  STL [R1+0x2328], R0 ;  /* 0x0023280001007387 */ /* 0x0003e40000100800 */
[----:B--2---:R-:W-:Y:S02]  /*9a00*/  VIADD R2, R6, 0x157 ;  /* 0x0000015706027836 */ /* 0x004fe40000000000 */
[----:B------:R-:W-:-:S02]  /*9a10*/  IMAD.MOV.U32 R76, RZ, RZ, R78 ;  /* 0x000000ffff4c7224 */ /* 0x000fc400078e004e */
        /* <DEDUP_REMOVED lines=11> */
[----:B------:R-:W-:Y:S01]  /*9ad0*/  IMAD R75, R247, R79, R75 ;  /* 0x0000004ff74b7224 */ /* 0x000fe200078e024b */
[C---:B-1----:R-:W-:Y:S01]  /*9ae0*/  IADD3 R0, R6.reuse, 0x159, RZ ;  /* 0x0000015906007810 */ /* 0x042fe20007ffe0ff */
[----:B------:R-:W-:Y:S02]  /*9af0*/  IMAD.MOV R80, RZ, RZ, -R80 ;  /* 0x000000ffff507224 */ /* 0x000fe400078e0a50 */
[----:B------:R-:W-:Y:S01]  /*9b00*/  VIADD R2, R6, 0x15a ;  /* 0x0000015a06027836 */ /* 0x000fe20000000000 */
[----:B------:R-:W-:Y:S01]  /*9b10*/  IABS R79, R0 ;  /* 0x00000000004f7213 */ /* 0x000fe20000000000 */
[----:B------:R1:W-:Y:S01]  /*9b20*/  STL [R1+0x231c], R0 ;  /* 0x00231c0001007387 */ /* 0x0003e20000100800 */
[----:B------:R-:W-:-:S03]  /*9b30*/  IMAD.HI.U32 R81, R245, R77, RZ ;  /* 0x0000004df5517227 */ /* 0x000fc600078e00ff */
[----:B------:R2:W-:Y:S01]  /*9b40*/  STL [R1+0x2318], R2 ;  /* 0x0023180201007387 */ /* 0x0005e20000100800 */
[----:B------:R-:W-:-:S04]  /*9b50*/  IMAD.HI.U32 R82, R245, R78, RZ ;  /* 0x0000004ef5527227 */ /* 0x000fc800078e00ff */
[----:B------:R-:W-:Y:S01]  /*9b60*/  IMAD R76, R247, R80, R76 ;  /* 0x00000050f74c7224 */ /* 0x000fe200078e024c */
[----:B------:R-:W-:Y:S01]  /*9b70*/  IABS R80, R2 ;  /* 0x0000000200507213 */ /* 0x000fe20000000000 */
[----:B-1----:R-:W-:Y:S02]  /*9b80*/  VIADD R0, R6, 0x15b ;  /* 0x0000015b06007836 */ /* 0x002fe40000000000 */
[----:B------:R-:W-:Y:S02]  /*9b90*/  IMAD.MOV R81, RZ, RZ, -R81 ;  /* 0x000000ffff517224 */ /* 0x000fe400078e0a51 */
[----:B------:R-:W-:Y:S01]  /*9ba0*/  IMAD.MOV R82, RZ, RZ, -R82 ;  /* 0x000000ffff527224 */ /* 0x000fe200078e0a52 */
[----:B------:R-:W-:Y:S01]  /*9bb0*/  IABS R83, R0 ;  /* 0x0000000000537213 */ /* 0x000fe20000000000 */
[----:B------:R-:W-:Y:S01]  /*9bc0*/  IMAD.HI.U32 R84, R245, R79, RZ ;  /* 0x0000004ff5547227 */ /* 0x000fe200078e00ff */
[----:B------:R1:W-:Y:S03]  /*9bd0*/  STL [R1+0x2314], R0 ;  /* 0x0023140001007387 */ /* 0x0003e60000100800 */
[----:B------:R-:W-:-:S02]  /*9be0*/  IMAD R77, R247, R81, R77 ;  /* 0x00000051f74d7224 */ /* 0x000fc400078e024d */
[----:B------:R-:W-:Y:S02]  /*9bf0*/  IMAD.MOV.U32 R81, RZ, RZ, R83 ;  /* 0x000000ffff517224 */ /* 0x000fe400078e0053 */
[C---:B--2---:R-:W-:Y:S02]  /*9c00*/  VIADD R2, R6.reuse, 0x15c ;  /* 0x0000015c06027836 */ /* 0x044fe40000000000 */
[----:B------:R-:W-:Y:S01]  /*9c10*/  IMAD.HI.U32 R83, R245, R80, RZ ;  /* 0x00000050f5537227 */ /* 0x000fe200078e00ff */
[----:B-1----:R-:W-:Y:S02]  /*9c20*/  IADD3 R0, R6, 0x15d, RZ ;  /* 0x0000015d06007810 */ /* 0x002fe40007ffe0ff */
[----:B------:R-:W-:Y:S01]  /*9c30*/  STL [R1+0x2310], R2 ;  /* 0x0023100201007387 */ /* 0x000fe20000100800 */
        /* <DEDUP_REMOVED lines=17> */
[----:B-1----:R-:W-:Y:S02]  /*9d50*/  VIADD R0, R6, 0x160 ;  /* 0x0000016006007836 */ /* 0x002fe40000000000 */
[----:B------:R-:W-:Y:S01]  /*9d60*/  IMAD R81, R247, R85, R81 ;  /* 0x00000055f7517224 */ /* 0x000fe200078e0251 */
[----:B------:R-:W-:Y:S01]  /*9d70*/  IABS R85, R2 ;  /* 0x0000000200557213 */ /* 0x000fe20000000000 */
[----:B------:R-:W-:Y:S01]  /*9d80*/  IMAD.MOV R86, RZ, RZ, -R86 ;  /* 0x000000ffff567224 */ /* 0x000fe200078e0a56 */
[----:B------:R-:W-:Y:S01]  /*9d90*/  IABS R88, R0 ;  /* 0x0000000000587213 */ /* 0x000fe20000000000 */
[----:B------:R-:W-:Y:S01]  /*9da0*/  IMAD.MOV R87, RZ, RZ, -R87 ;  /* 0x000000ffff577224 */ /* 0x000fe200078e0a57 */
[----:B------:R1:W-:Y:S01]  /*9db0*/  STL [R1+0x2300], R0 ;  /* 0x0023000001007387 */ /* 0x0003e20000100800 */
[----:B------:R-:W-:-:S04]  /*9dc0*/  IMAD.HI.U32 R89, R245, R84, RZ ;  /* 0x00000054f5597227 */ /* 0x000fc800078e00ff */
[----:B------:R-:W-:Y:S01]  /*9dd0*/  IMAD R82, R247, R86, R82 ;  /* 0x00000056f7527224 */ /* 0x000fe200078e0252 */
[----:B------:R-:W-:Y:S01]  /*9de0*/  MOV R86, R88 ;  /* 0x0000005800567202 */ /* 0x000fe20000000f00 */
[----:B--2---:R-:W-:Y:S02]  /*9df0*/  VIADD R2, R6, 0x161 ;  /* 0x0000016106027836 */ /* 0x004fe40000000000 */
[----:B------:R-:W-:-:S03]  /*9e00*/  IMAD.HI.U32 R88, R245, R85, RZ ;  /* 0x00000055f5587227 */ /* 0x000fc600078e00ff */
[----:B------:R-:W-:Y:S01]  /*9e10*/  STL [R1+0x22fc], R2 ;  /* 0x0022fc0201007387 */ /* 0x000fe20000100800 */
        /* <DEDUP_REMOVED lines=12> */
[C---:B------:R-:W-:Y:S01]  /*9ee0*/  VIADD R2, R6.reuse, 0x164 ;  /* 0x0000016406027836 */ /* 0x040fe20000000000 */
[----:B------:R1:W-:Y:S01]  /*9ef0*/  STL [R1+0x22f4], R0 ;  /* 0x0022f40001007387 */ /* 0x0003e20000100800 */
[----:B------:R-:W-:Y:S01]  /*9f00*/  IABS R89, R0 ;  /* 0x0000000000597213 */ /* 0x000fe20000000000 */
[----:B------:R-:W-:Y:S02]  /*9f10*/  IMAD.HI.U32 R91, R245, R87, RZ ;  /* 0x00000057f55b7227 */ /* 0x000fe400078e00ff */
[----:B------:R2:W-:Y:S02]  /*9f20*/  STL [R1+0x22f0], R2 ;  /* 0x0022f00201007387 */ /* 0x0005e40000100800 */
[----:B------:R-:W-:Y:S01]  /*9f30*/  IMAD R86, R247, R90, R86 ;  /* 0x0000005af7567224 */ /* 0x000fe200078e0256 */
[----:B------:R-:W-:Y:S01]  /*9f40*/  IABS R90, R2 ;  /* 0x00000002005a7213 */ /* 0x000fe20000000000 */
[----:B------:R-:W-:Y:S01]  /*9f50*/  IMAD.HI.U32 R92, R245, R88, RZ ;  /* 0x00000058f55c7227 */ /* 0x000fe200078e00ff */
[----:B-1----:R-:W-:-:S03]  /*9f60*/  IADD3 R0, R6, 0x165, RZ ;  /* 0x0000016506007810 */ /* 0x002fc60007ffe0ff */
[----:B------:R-:W-:Y:S01]  /*9f70*/  IMAD.MOV R91, RZ, RZ, -R91 ;  /* 0x000000ffff5b7224 */ /* 0x000fe200078e0a5b */
[----:B------:R-:W-:Y:S01]  /*9f80*/  IABS R93, R0 ;  /* 0x00000000005d7213 */ /* 0x000fe20000000000 */
[----:B------:R-:W-:Y:S01]  /*9f90*/  IMAD.MOV R92, RZ, RZ, -R92 ;  /* 0x000000ffff5c7224 */ /* 0x000fe200078e0a5c */
[----:B------:R1:W-:Y:S01]  /*9fa0*/  STL [R1+0x22ec], R0 ;  /* 0x0022ec0001007387 */ /* 0x0003e20000100800 */
[----:B------:R-:W-:Y:S02]  /*9fb0*/  IMAD R87, R247, R91, R87 ;  /* 0x0000005bf7577224 */ /* 0x000fe400078e0257 */
        /* <DEDUP_REMOVED lines=673> */
[----:B------:R-:W-:Y:S01]  /*c9d0*/  IMAD R196, R247, R200, R196 ;  /* 0x000000c8f7c47224 */ /* 0x000fe200078e02c4 */
[----:B------:R-:W-:Y:S01]  /*c9e0*/  IABS R200, R2 ;  /* 0x0000000200c87213 */ /* 0x000fe20000000000 */
[----:B------:R-:W-:-:S04]  /*c9f0*/  IMAD.HI.U32 R202, R245, R198, RZ ;  /* 0x000000c6f5ca7227 */ /* 0x000fc800078e00ff */
[----:B-1----:R-:W-:Y:S02]  /*ca00*/  VIADD R0, R6, 0x1d3 ;  /* 0x000001d306007836 */ /* 0x002fe40000000000 */
[----:B------:R-:W-:Y:S02]  /*ca10*/  IMAD.MOV R201, RZ, RZ, -R201 ;  /* 0x000000ffffc97224 */ /* 0x000fe400078e0ac9 */
[----:B------:R-:W-:Y:S01]  /*ca20*/  IMAD.MOV R202, RZ, RZ, -R202 ;  /* 0x000000ffffca7224 */ /* 0x000fe200078e0aca */
[----:B------:R-:W-:Y:S01]  /*ca30*/  IABS R203, R0 ;  /* 0x0000000000cb7213 */ /* 0x000fe20000000000 */
[----:B------:R-:W-:Y:S01]  /*ca40*/  IMAD R197, R247, R201, R197 ;  /* 0x000000c9f7c57224 */ /* 0x000fe200078e02c5 */
[----:B------:R1:W-:Y:S01]  /*ca50*/  STL [R1+0x209c], R0 ;  /* 0x00209c0001007387 */ /* 0x0003e20000100800 */
[----:B------:R-:W-:-:S04]  /*ca60*/  IMAD.HI.U32 R204, R245, R199, RZ ;  /* 0x000000c7f5cc7227 */ /* 0x000fc800078e00ff */
        /* <DEDUP_REMOVED lines=17> */
[C---:B------:R-:W-:Y:S01]  /*cb80*/  IMAD.HI.U32 R206, R245.reuse, R202, RZ ;  /* 0x000000caf5ce7227 */ /* 0x040fe200078e00ff */
[----:B------:R1:W-:Y:S01]  /*cb90*/  STL [R1+0x2088], R0 ;  /* 0x0020880001007387 */ /* 0x0003e20000100800 */
[----:B------:R-:W-:Y:S02]  /*cba0*/  IABS R204, R0 ;  /* 0x0000000000cc7213 */ /* 0x000fe40000000000 */
[----:B------:R-:W-:Y:S01]  /*cbb0*/  IMAD.HI.U32 R207, R245, R203, RZ ;  /* 0x000000cbf5cf7227 */ /* 0x000fe200078e00ff */
[----:B------:R-:W-:Y:S03]  /*cbc0*/  STL [R1+0x2080], R2 ;  /* 0x0020800201007387 */ /* 0x000fe60000100800 */
[----:B------:R-:W-:Y:S01]  /*cbd0*/  IMAD R201, R247, R205, R201 ;  /* 0x000000cdf7c97224 */ /* 0x000fe200078e02c9 */
[----:B------:R-:W-:Y:S01]  /*cbe0*/  IABS R205, R2 ;  /* 0x0000000200cd7213 */ /* 0x000fe20000000000 */
[----:B------:R-:W-:-:S02]  /*cbf0*/  IMAD.MOV R206, RZ, RZ, -R206 ;  /* 0x000000ffffce7224 */ /* 0x000fc400078e0ace */
[----:B-1----:R-:W-:Y:S02]  /*cc00*/  VIADD R0, R6, 0x1d8 ;  /* 0x000001d806007836 */ /* 0x002fe40000000000 */
[----:B------:R-:W-:Y:S02]  /*cc10*/  IMAD.MOV R207, RZ, RZ, -R207 ;  /* 0x000000ffffcf7224 */ /* 0x000fe400078e0acf */
[----:B------:R-:W-:Y:S01]  /*cc20*/  IMAD.MOV.U32 R239, RZ, RZ, R209 ;  /* 0x000000ffffef7224 */ /* 0x000fe200078e00d1 */
[----:B------:R-:W-:Y:S01]  /*cc30*/  IABS R208, R0 ;  /* 0x0000000000d07213 */ /* 0x000fe20000000000 */
[----:B------:R-:W-:Y:S01]  /*cc40*/  IMAD.HI.U32 R209, R245, R204, RZ ;  /* 0x000000ccf5d17227 */ /* 0x000fe200078e00ff */
[----:B------:R-:W-:Y:S03]  /*cc50*/  STL [R1+0x207c], R0 ;  /* 0x00207c0001007387 */ /* 0x000fe60000100800 */
[----:B------:R-:W-:-:S02]  /*cc60*/  IMAD R202, R247, R206, R202 ;  /* 0x000000cef7ca7224 */ /* 0x000fc400078e02ca */
[----:B------:R-:W-:Y:S02]  /*cc70*/  IMAD.MOV.U32 R206, RZ, RZ, R208 ;  /* 0x000000ffffce7224 */ /* 0x000fe400078e00d0 */
[C---:B------:R-:W-:Y:S02]  /*cc80*/  VIADD R4, R6.reuse, 0x1d9 ;  /* 0x000001d906047836 */ /* 0x040fe40000000000 */
[----:B------:R-:W-:Y:S02]  /*cc90*/  IMAD R203, R247, R207, R203 ;  /* 0x000000cff7cb7224 */ /* 0x000fe400078e02cb */
[----:B------:R-:W-:Y:S01]  /*cca0*/  IMAD.HI.U32 R208, R245, R205, RZ ;  /* 0x000000cdf5d07227 */ /* 0x000fe200078e00ff */
[----:B------:R1:W-:Y:S03]  /*ccb0*/  STL [R1+0x2078], R4 ;  /* 0x0020780401007387 */ /* 0x0003e60000100800 */
[----:B------:R-:W-:-:S02]  /*ccc0*/  VIADD R3, R6, 0x1da ;  /* 0x000001da06037836 */ /* 0x000fc40000000000 */
[----:B------:R-:W-:Y:S02]  /*ccd0*/  IMAD.MOV R207, RZ, RZ, -R209 ;  /* 0x000000ffffcf7224 */ /* 0x000fe400078e0ad1 */
[----:B------:R-:W-:Y:S01]  /*cce0*/  IMAD.HI.U32 R210, R245, R206, RZ ;  /* 0x000000cef5d27227 */ /* 0x000fe200078e00ff */
[----:B------:R2:W-:Y:S03]  /*ccf0*/  STL [R1+0x2074], R3 ;  /* 0x0020740301007387 */ /* 0x0005e60000100800 */
[----:B------:R-:W-:Y:S01]  /*cd00*/  IMAD.MOV R209, RZ, RZ, -R208 ;  /* 0x000000ffffd17224 */ /* 0x000fe200078e0ad0 */
[----:B------:R-:W-:Y:S01]  /*cd10*/  IABS R208, R3 ;  /* 0x0000000300d07213 */ /* 0x000fe20000000000 */
[----:B------:R-:W-:Y:S01]  /*cd20*/  IMAD R204, R247, R207, R204 ;  /* 0x000000cff7cc7224 */ /* 0x000fe200078e02cc */
[----:B------:R-:W-:Y:S01]  /*cd30*/  IABS R207, R4 ;  /* 0x0000000400cf7213 */ /* 0x000fe20000000000 */
[----:B------:R-:W-:-:S02]  /*cd40*/  IMAD.MOV R210, RZ, RZ, -R210 ;  /* 0x000000ffffd27224 */ /* 0x000fc400078e0ad2 */
[C---:B-1----:R-:W-:Y:S01]  /*cd50*/  VIADD R4, R6.reuse, 0x1dc ;  /* 0x000001dc06047836 */ /* 0x042fe20000000000 */
[----:B--2---:R-:W-:Y:S01]  /*cd60*/  IADD3 R3, R6, 0x1db, RZ ;  /* 0x000001db06037810 */ /* 0x004fe20007ffe0ff */
[C---:B------:R-:W-:Y:S02]  /*cd70*/  IMAD R205, R247.reuse, R209, R205 ;  /* 0x000000d1f7cd7224 */ /* 0x040fe400078e02cd */
[----:B------:R-:W-:Y:S01]  /*cd80*/  IMAD.MOV.U32 R241, RZ, RZ, R212 ;  /* 0x000000fffff17224 */ /* 0x000fe200078e00d4 */
[----:B------:R-:W-:Y:S01]  /*cd90*/  IABS R209, R3 ;  /* 0x0000000300d17213 */ /* 0x000fe20000000000 */
[----:B------:R-:W-:Y:S01]  /*cda0*/  IMAD R206, R247, R210, R206 ;  /* 0x000000d2f7ce7224 */ /* 0x000fe200078e02ce */
[----:B------:R1:W-:Y:S01]  /*cdb0*/  STL [R1+0x2068], R3 ;  /* 0x0020680301007387 */ /* 0x0003e20000100800 */
[----:B------:R-:W-:Y:S01]  /*cdc0*/  IMAD.HI.U32 R212, R245, R208, RZ ;  /* 0x000000d0f5d47227 */ /* 0x000fe200078e00ff */
[----:B------:R-:W-:Y:S02]  /*cdd0*/  IABS R210, R4 ;  /* 0x0000000400d27213 */ /* 0x000fe40000000000 */
[----:B------:R2:W-:Y:S01]  /*cde0*/  STL [R1+0x2060], R4 ;  /* 0x0020600401007387 */ /* 0x0005e20000100800 */
[----:B------:R-:W-:-:S02]  /*cdf0*/  IMAD.MOV R212, RZ, RZ, -R212 ;  /* 0x000000ffffd47224 */ /* 0x000fc400078e0ad4 */
[----:B------:R-:W-:Y:S02]  /*ce00*/  IMAD.MOV.U32 R2, RZ, RZ, R211 ;  /* 0x000000ffff027224 */ /* 0x000fe400078e00d3 */
[----:B------:R-:W-:-:S04]  /*ce10*/  IMAD.HI.U32 R211, R245, R207, RZ ;  /* 0x000000cff5d37227 */ /* 0x000fc800078e00ff */
[----:B-1----:R-:W-:Y:S02]  /*ce20*/  VIADD R3, R6, 0x1dd ;  /* 0x000001dd06037836 */ /* 0x002fe40000000000 */
[----:B--2---:R-:W-:Y:S02]  /*ce30*/  IMAD.MOV.U32 R4, RZ, RZ, R242 ;  /* 0x000000ffff047224 */ /* 0x004fe400078e00f2 */
[----:B------:R-:W-:Y:S01]  /*ce40*/  IMAD.MOV.U32 R242, RZ, RZ, R214 ;  /* 0x000000fffff27224 */ /* 0x000fe200078e00d6 */
[----:B------:R1:W-:Y:S01]  /*ce50*/  STL [R1+0x205c], R3 ;  /* 0x00205c0301007387 */ /* 0x0003e20000100800 */
[----:B------:R-:W-:-:S04]  /*ce60*/  IMAD.HI.U32 R214, R245, R209, RZ ;  /* 0x000000d1f5d67227 */ /* 0x000fc800078e00ff */
[C---:B------:R-:W-:Y:S01]  /*ce70*/  IMAD R208, R247.reuse, R212, R208 ;  /* 0x000000d4f7d07224 */ /* 0x040fe200078e02d0 */
[----:B------:R-:W-:Y:S01]  /*ce80*/  IADD3 R212, -R214, RZ, RZ ;  /* 0x000000ffd6d47210 */ /* 0x000fe20007ffe1ff */
[----:B------:R-:W-:Y:S01]  /*ce90*/  IMAD.MOV.U32 R0, RZ, RZ, R213 ;  /* 0x000000ffff007224 */ /* 0x000fe200078e00d5 */
[----:B------:R-:W-:Y:S01]  /*cea0*/  IABS R213, R3 ;  /* 0x0000000300d57213 */ /* 0x000fe20000000000 */
[----:B------:R-:W-:Y:S02]  /*ceb0*/  IMAD.MOV R211, RZ, RZ, -R211 ;  /* 0x000000ffffd37224 */ /* 0x000fe400078e0ad3 */
[----:B------:R-:W-:Y:S02]  /*cec0*/  VIADD R10, R6, 0x1de ;  /* 0x000001de060a7836 */ /* 0x000fe40000000000 */
[C---:B------:R-:W-:Y:S02]  /*ced0*/  IMAD R207, R247.reuse, R211, R207 ;  /* 0x000000d3f7cf7224 */ /* 0x040fe400078e02cf */
[----:B------:R-:W-:Y:S01]  /*cee0*/  IMAD R209, R247, R212, R209 ;  /* 0x000000d4f7d17224 */ /* 0x000fe200078e02d1 */
[----:B------:R-:W-:Y:S01]  /*cef0*/  IABS R212, R10 ;  /* 0x0000000a00d47213 */ /* 0x000fe20000000000 */
[----:B------:R-:W-:Y:S01]  /*cf00*/  IMAD.MOV.U32 R211, RZ, RZ, R213 ;  /* 0x000000ffffd37224 */ /* 0x000fe200078e00d5 */
[----:B------:R2:W-:Y:S01]  /*cf10*/  STL [R1+0x2058], R10 ;  /* 0x0020580a01007387 */ /* 0x0005e20000100800 */
[----:B------:R-:W-:-:S04]  /*cf20*/  IMAD.HI.U32 R213, R245, R210, RZ ;  /* 0x000000d2f5d57227 */ /* 0x000fc800078e00ff */
[----:B------:R-:W-:Y:S02]  /*cf30*/  VIADD R9, R6, 0x1df ;  /* 0x000001df06097836 */ /* 0x000fe40000000000 */
[----:B-1----:R-:W-:Y:S02]  /*cf40*/  IMAD.MOV.U32 R3, RZ, RZ, R2 ;  /* 0x000000ffff037224 */ /* 0x002fe400078e0002 */
[----:B------:R-:W-:Y:S01]  /*cf50*/  IMAD.MOV.U32 R244, RZ, RZ, R240 ;  /* 0x000000fffff47224 */ /* 0x000fe200078e00f0 */
[----:B------:R1:W-:Y:S01]  /*cf60*/  STL [R1+0x2054], R9 ;  /* 0x0020540901007387 */ /* 0x0003e20000100800 */
[----:B------:R-:W-:Y:S02]  /*cf70*/  IMAD.MOV.U32 R2, RZ, RZ, R0 ;  /* 0x000000ffff027224 */ /* 0x000fe400078e0000 */
[----:B------:R-:W-:Y:S02]  /*cf80*/  IMAD.MOV.U32 R240, RZ, RZ, R215 ;  /* 0x000000fffff07224 */ /* 0x000fe400078e00d7 */
[----:B------:R-:W-:-:S02]  /*cf90*/  IMAD.MOV.U32 R0, RZ, RZ, R216 ;  /* 0x000000ffff007224 */ /* 0x000fc400078e00d8 */
[----:B------:R-:W-:-:S04]  /*cfa0*/  IMAD.HI.U32 R215, R245, R211, RZ ;  /* 0x000000d3f5d77227 */ /* 0x000fc800078e00ff */
[----:B------:R-:W-:Y:S01]  /*cfb0*/  IMAD.MOV R214, RZ, RZ, -R213 ;  /* 0x000000ffffd67224 */ /* 0x000fe200078e0ad5 */
[----:B------:R-:W-:Y:S01]  /*cfc0*/  IABS R213, R9 ;  /* 0x0000000900d57213 */ /* 0x000fe20000000000 */
[----:B------:R-:W-:-:S04]  /*cfd0*/  IMAD.HI.U32 R216, R245, R212, RZ ;  /* 0x000000d4f5d87227 */ /* 0x000fc800078e00ff */
[----:B--2---:R-:W-:Y:S01]  /*cfe0*/  VIADD R10, R6, 0x1e0 ;  /* 0x000001e0060a7836 */ /* 0x004fe20000000000 */
[----:B------:R-:W-:Y:S01]  /*cff0*/  IADD3 R216, -R216, RZ, RZ ;  /* 0x000000ffd8d87210 */ /* 0x000fe20007ffe1ff */
[C---:B------:R-:W-:Y:S02]  /*d000*/  VIADD R12, R6.reuse, 0x1e2 ;  /* 0x000001e2060c7836 */ /* 0x040fe40000000000 */
[----:B------:R-:W-:Y:S01]  /*d010*/  IMAD.MOV R215, RZ, RZ, -R215 ;  /* 0x000000ffffd77224 */ /* 0x000fe200078e0ad7 */
[----:B------:R-:W-:Y:S01]  /*d020*/  STL [R1+0x204c], R10 ;  /* 0x00204c0a01007387 */ /* 0x000fe20000100800 */
[----:B-1----:R-:W-:Y:S02]  /*d030*/  VIADD R9, R6, 0x1e1 ;  /* 0x000001e106097836 */ /* 0x002fe40000000000 */
[----:B------:R-:W-:Y:S02]  /*d040*/  IMAD.MOV.U32 R5, RZ, RZ, R3 ;  /* 0x000000ffff057224 */ /* 0x000fe400078e0003 */
[----:B------:R-:W-:Y:S01]  /*d050*/  IMAD.MOV.U32 R8, RZ, RZ, R252 ;  /* 0x000000ffff087224 */ /* 0x000fe200078e00fc */
[----:B------:R1:W-:Y:S01]  /*d060*/  STL [R1+0x2048], R9 ;  /* 0x0020480901007387 */ /* 0x0003e20000100800 */
[----:B------:R-:W-:-:S02]  /*d070*/  IMAD.MOV.U32 R3, RZ, RZ, R239 ;  /* 0x000000ffff037224 */ /* 0x000fc400078e00ef */
[----:B------:R-:W-:Y:S01]  /*d080*/  IMAD.MOV.U32 R252, RZ, RZ, R217 ;  /* 0x000000fffffc7224 */ /* 0x000fe200078e00d9 */
[----:B------:R2:W-:Y:S01]  /*d090*/  STL [R1+0x2044], R12 ;  /* 0x0020440c01007387 */ /* 0x0005e20000100800 */
[----:B------:R-:W-:Y:S01]  /*d0a0*/  IMAD R210, R247, R214, R210 ;  /* 0x000000d6f7d27224 */ /* 0x000fe200078e02d2 */
[----:B------:R-:W-:Y:S01]  /*d0b0*/  IABS R214, R10 ;  /* 0x0000000a00d67213 */ /* 0x000fe20000000000 */
[----:B------:R-:W-:Y:S01]  /*d0c0*/  IMAD.MOV.U32 R239, RZ, RZ, R218 ;  /* 0x000000ffffef7224 */ /* 0x000fe200078e00da */
[----:B------:R-:W-:Y:S01]  /*d0d0*/  IABS R218, R12 ;  /* 0x0000000c00da7213 */ /* 0x000fe20000000000 */
[----:B------:R-:W-:-:S04]  /*d0e0*/  IMAD.HI.U32 R217, R245, R213, RZ ;  /* 0x000000d5f5d97227 */ /* 0x000fc800078e00ff */
[C---:B------:R-:W-:Y:S01]  /*d0f0*/  IMAD R211, R247.reuse, R215, R211 ;  /* 0x000000d7f7d37224 */ /* 0x040fe200078e02d3 */
[----:B------:R-:W-:Y:S01]  /*d100*/  IABS R215, R9 ;  /* 0x0000000900d77213 */ /* 0x000fe20000000000 */
[----:B-1----:R-:W-:Y:S02]  /*d110*/  IMAD.MOV.U32 R9, RZ, RZ, R243 ;  /* 0x000000ffff097224 */ /* 0x002fe400078e00f3 */
[----:B------:R-:W-:Y:S02]  /*d120*/  IMAD.MOV.U32 R243, RZ, RZ, R219 ;  /* 0x000000fffff37224 */ /* 0x000fe400078e00db */
[----:B------:R-:W-:Y:S02]  /*d130*/  IMAD.MOV R217, RZ, RZ, -R217 ;  /* 0x000000ffffd97224 */ /* 0x000fe400078e0ad9 */
[----:B------:R-:W-:Y:S02]  /*d140*/  IMAD R212, R247, R216, R212 ;  /* 0x000000d8f7d47224 */ /* 0x000fe400078e02d4 */
[----:B------:R-:W-:-:S04]  /*d150*/  IMAD.HI.U32 R219, R245, R214, RZ ;  /* 0x000000d6f5db7227 */ /* 0x000fc800078e00ff */
[----:B------:R-:W-:Y:S02]  /*d160*/  IMAD.MOV.U32 R216, RZ, RZ, R218 ;  /* 0x000000ffffd87224 */ /* 0x000fe400078e00da */
[----:B------:R-:W-:Y:S02]  /*d170*/  IMAD.MOV.U32 R10, RZ, RZ, R4 ;  /* 0x000000ffff0a7224 */ /* 0x000fe400078e0004 */
[----:B------:R-:W-:Y:S02]  /*d180*/  IMAD.MOV.U32 R4, RZ, RZ, R220 ;  /* 0x000000ffff047224 */ /* 0x000fe400078e00dc */
[----:B------:R-:W-:Y:S01]  /*d190*/  IMAD R213, R247, R217, R213 ;  /* 0x000000d9f7d57224 */ /* 0x000fe200078e02d5 */
[----:B------:R-:W-:Y:S01]  /*d1a0*/  MOV R14, R10 ;  /* 0x0000000a000e7202 */ /* 0x000fe20000000f00 */
[----:B------:R-:W-:Y:S02]  /*d1b0*/  IMAD.MOV R217, RZ, RZ, -R219 ;  /* 0x000000ffffd97224 */ /* 0x000fe400078e0adb */
[----:B------:R-:W-:-:S02]  /*d1c0*/  VIADD R13, R6, 0x1e3 ;  /* 0x000001e3060d7836 */ /* 0x000fc40000000000 */
[----:B------:R-:W-:-:S03]  /*d1d0*/  IMAD.HI.U32 R220, R245, R216, RZ ;  /* 0x000000d8f5dc7227 */ /* 0x000fc600078e00ff */
[----:B------:R-:W-:Y:S01]  /*d1e0*/  STL [R1+0x203c], R13 ;  /* 0x00203c0d01007387 */ /* 0x000fe20000100800 */
[----:B------:R-:W-:Y:S01]  /*d1f0*/  IMAD.HI.U32 R218, R245, R215, RZ ;  /* 0x000000d7f5da7227 */ /* 0x000fe200078e00ff */
[----:B------:R-:W-:-:S03]  /*d200*/  IADD3 R220, -R220, RZ, RZ ;  /* 0x000000ffdcdc7210 */ /* 0x000fc60007ffe1ff */
[C---:B--2---:R-:W-:Y:S02]  /*d210*/  VIADD R12, R6.reuse, 0x1e4 ;  /* 0x000001e4060c7836 */ /* 0x044fe40000000000 */
[C---:B------:R-:W-:Y:S01]  /*d220*/  IMAD R214, R247.reuse, R217, R214 ;  /* 0x000000d9f7d67224 */ /* 0x040fe200078e02d6 */
[----:B------:R-:W-:Y:S01]  /*d230*/  IABS R217, R13 ;  /* 0x0000000d00d97213 */ /* 0x000fe20000000000 */
[----:B------:R-:W-:Y:S01]  /*d240*/  IMAD.MOV R219, RZ, RZ, -R218 ;  /* 0x000000ffffdb7224 */ /* 0x000fe200078e0ada */
[----:B------:R-:W-:Y:S01]  /*d250*/  IABS R218, R12 ;  /* 0x0000000c00da7213 */ /* 0x000fe20000000000 */
[----:B------:R-:W-:Y:S01]  /*d260*/  VIADD R17, R6, 0x1e6 ;  /* 0x000001e606117836 */ /* 0x000fe20000000000 */
[----:B------:R1:W-:Y:S01]  /*d270*/  STL [R1+0x2038], R12 ;  /* 0x0020380c01007387 */ /* 0x0003e20000100800 */
[----:B------:R-:W-:Y:S02]  /*d280*/  IMAD.MOV.U32 R15, RZ, RZ, R221 ;  /* 0x000000ffff0f7224 */ /* 0x000fe400078e00dd */
[----:B------:R-:W-:-:S02]  /*d290*/  IMAD R216, R247, R220, R216 ;  /* 0x000000dcf7d87224 */ /* 0x000fc400078e02d8 */
[----:B------:R-:W-:Y:S02]  /*d2a0*/  VIADD R19, R6, 0x1e5 ;  /* 0x000001e506137836 */ /* 0x000fe40000000000 */
[----:B------:R-:W-:-:S03]  /*d2b0*/  IMAD.HI.U32 R221, R245, R217, RZ ;  /* 0x000000d9f5dd7227 */ /* 0x000fc600078e00ff */
[----:B------:R2:W-:Y:S01]  /*d2c0*/  STL [R1+0x202c], R19 ;  /* 0x00202c1301007387 */ /* 0x0005e20000100800 */
[----:B-1----:R-:W-:Y:S01]  /*d2d0*/  IMAD.MOV.U32 R12, RZ, RZ, R222 ;  /* 0x000000ffff0c7224 */ /* 0x002fe200078e00de */
[----:B------:R-:W-:Y:S01]  /*d2e0*/  IABS R222, R17 ;  /* 0x0000001100de7213 */ /* 0x000fe20000000000 */
[----:B------:R-:W-:Y:S01]  /*d2f0*/  VIADD R16, R6, 0x1e7 ;  /* 0x000001e706107836 */ /* 0x000fe20000000000 */
[----:B------:R1:W-:Y:S01]  /*d300*/  STL [R1+0x2028], R17 ;  /* 0x0020281101007387 */ /* 0x0003e20000100800 */
[----:B------:R-:W-:Y:S02]  /*d310*/  IMAD.MOV.U32 R10, RZ, RZ, R9 ;  /* 0x000000ffff0a7224 */ /* 0x000fe400078e0009 */
[----:B------:R-:W-:Y:S01]  /*d320*/  IMAD.HI.U32 R220, R245, R218, RZ ;  /* 0x000000daf5dc7227 */ /* 0x000fe200078e00ff */
[----:B------:R4:W-:Y:S03]  /*d330*/  STL [R1+0x2024], R16 ;  /* 0x0020241001007387 */ /* 0x0009e60000100800 */
[----:B------:R-:W-:Y:S01]  /*d340*/  IMAD.MOV.U32 R13, RZ, RZ, R11 ;  /* 0x000000ffff0d7224 */ /* 0x000fe200078e000b */
[----:B------:R-:W-:Y:S01]  /*d350*/  STL [R1+0x2018], R20 ;  /* 0x0020181401007387 */ /* 0x000fe20000100800 */
[----:B------:R-:W-:-:S02]  /*d360*/  IMAD.MOV.U32 R9, RZ, RZ, R4 ;  /* 0x000000ffff097224 */ /* 0x000fc400078e0004 */
[----:B------:R-:W-:Y:S02]  /*d370*/  IMAD.MOV.U32 R4, RZ, RZ, R243 ;  /* 0x000000ffff047224 */ /* 0x000fe400078e00f3 */
[----:B------:R-:W-:Y:S02]  /*d380*/  IMAD.MOV.U32 R11, RZ, RZ, R223 ;  /* 0x000000ffff0b7224 */ /* 0x000fe400078e00df */
[----:B------:R-:W-:Y:S01]  /*d390*/  IMAD.MOV.U32 R243, RZ, RZ, R224 ;  /* 0x000000fffff37224 */ /* 0x000fe200078e00e0 */
[----:B------:R-:W-:Y:S01]  /*d3a0*/  IABS R224, R16 ;  /* 0x0000001000e07213 */ /* 0x000fe20000000000 */
[----:B------:R-:W-:Y:S01]  /*d3b0*/  IMAD R215, R247, R219, R215 ;  /* 0x000000dbf7d77224 */ /* 0x000fe200078e02d7 */
[----:B------:R-:W-:Y:S01]  /*d3c0*/  IABS R219, R19 ;  /* 0x0000001300db7213 */ /* 0x000fe20000000000 */
[----:B------:R-:W-:Y:S02]  /*d3d0*/  IMAD.MOV R223, RZ, RZ, -R221 ;  /* 0x000000ffffdf7224 */ /* 0x000fe400078e0add */
[----:B------:R-:W-:-:S02]  /*d3e0*/  IMAD.MOV R221, RZ, RZ, -R220 ;  /* 0x000000ffffdd7224 */ /* 0x000fc400078e0adc */
[----:B------:R-:W-:Y:S02]  /*d3f0*/  IMAD.MOV.U32 R220, RZ, RZ, R222 ;  /* 0x000000ffffdc7224 */ /* 0x000fe400078e00de */
[----:B--2---:R-:W-:Y:S02]  /*d400*/  VIADD R19, R6, 0x1e9 ;  /* 0x000001e906137836 */ /* 0x004fe40000000000 */
[----:B-1----:R-:W-:Y:S01]  /*d410*/  IMAD.MOV.U32 R17, RZ, RZ, R15 ;  /* 0x000000ffff117224 */ /* 0x002fe200078e000f */
[----:B------:R-:W-:Y:S01]  /*d420*/  MOV R15, R13 ;  /* 0x0000000d000f7202 */ /* 0x000fe20000000f00 */
[----:B------:R-:W-:Y:S01]  /*d430*/  IMAD.MOV.U32 R13, RZ, RZ, R0 ;  /* 0x000000ffff0d7224 */ /* 0x000fe200078e0000 */
[----:B------:R3:W-:Y:S01]  /*d440*/  STL [R1+0x2014], R19 ;  /* 0x0020141301007387 */ /* 0x0007e20000100800 */
[C---:B------:R-:W-:Y:S02]  /*d450*/  IMAD R217, R247.reuse, R223, R217 ;  /* 0x000000dff7d97224 */ /* 0x040fe400078e02d9 */
[----:B------:R-:W-:-:S02]  /*d460*/  IMAD R218, R247, R221, R218 ;  /* 0x000000ddf7da7224 */ /* 0x000fc400078e02da */
[----:B----4-:R-:W-:Y:S02]  /*d470*/  IMAD.MOV.U32 R16, RZ, RZ, R14 ;  /* 0x000000ffff107224 */ /* 0x010fe400078e000e */
[----:B------:R-:W-:Y:S01]  /*d480*/  IMAD.MOV.U32 R0, RZ, RZ, R226 ;  /* 0x000000ffff007224 */ /* 0x000fe200078e00e2 */
[----:B------:R-:W-:Y:S01]  /*d490*/  IABS R226, R19 ;  /* 0x0000001300e27213 */ /* 0x000fe20000000000 */
[----:B------:R-:W-:Y:S01]  /*d4a0*/  IMAD.MOV.U32 R221, RZ, RZ, R224 ;  /* 0x000000ffffdd7224 */ /* 0x000fe200078e00e0 */
[----:B------:R-:W-:Y:S01]  /*d4b0*/  IABS R224, R20 ;  /* 0x0000001400e07213 */ /* 0x000fe20000000000 */
[----:B------:R-:W-:Y:S01]  /*d4c0*/  IMAD.HI.U32 R223, R245, R220, RZ ;  /* 0x000000dcf5df7227 */ /* 0x000fe200078e00ff */
[----:B---3--:R-:W-:Y:S02]  /*d4d0*/  LOP3.LUT R19, R18, 0x7f, RZ, 0xc0, !PT ;  /* 0x0000007f12137812 */ /* 0x008fe400078ec0ff */
[----:B------:R-:W-:Y:S01]  /*d4e0*/  IADD3 R18, R6, 0x1eb, RZ ;  /* 0x000001eb06127810 */ /* 0x000fe20007ffe0ff */
[----:B------:R-:W-:-:S02]  /*d4f0*/  IMAD.MOV.U32 R14, RZ, RZ, R8 ;  /* 0x000000ffff0e7224 */ /* 0x000fc400078e0008 */
[----:B------:R-:W-:Y:S02]  /*d500*/  IMAD.MOV.U32 R8, RZ, RZ, R242 ;  /* 0x000000ffff087224 */ /* 0x000fe400078e00f2 */
[----:B------:R-:W-:-:S04]  /*d510*/  IMAD.HI.U32 R222, R245, R219, RZ ;  /* 0x000000dbf5de7227 */ /* 0x000fc800078e00ff */
[----:B------:R-:W-:Y:S02]  /*d520*/  IMAD.MOV.U32 R242, RZ, RZ, R225 ;  /* 0x000000fffff27224 */ /* 0x000fe400078e00e1 */
[----:B------:R-:W-:Y:S02]  /*d530*/  VIADD R20, R6, 0x1ea ;  /* 0x000001ea06147836 */ /* 0x000fe40000000000 */
[----:B------:R-:W-:-:S03]  /*d540*/  IMAD.HI.U32 R225, R245, R221, RZ ;  /* 0x000000ddf5e17227 */ /* 0x000fc600078e00ff */
[----:B------:R-:W-:Y:S01]  /*d550*/  STL [R1+0x200c], R20 ;  /* 0x00200c1401007387 */ /* 0x000fe20000100800 */
[----:B------:R-:W-:Y:S02]  /*d560*/  IMAD.MOV R223, RZ, RZ, -R223 ;  /* 0x000000ffffdf7224 */ /* 0x000fe400078e0adf */
[----:B------:R-:W-:Y:S01]  /*d570*/  IMAD.MOV R222, RZ, RZ, -R222 ;  /* 0x000000ffffde7224 */ /* 0x000fe200078e0ade */
[----:B------:R1:W-:Y:S01]  /*d580*/  STL [R1+0x2008], R18 ;  /* 0x0020081201007387 */ /* 0x0003e20000100800 */
[----:B------:R-:W-:Y:S01]  /*d590*/  IMAD R27, R227, 0x80, R19 ;  /* 0x00000080e31b7824 */ /* 0x000fe200078e0213 */
[----:B------:R-:W-:Y:S01]  /*d5a0*/  IABS R227, R18 ;  /* 0x0000001200e37213 */ /* 0x000fe20000000000 */
[----:B------:R-:W-:Y:S02]  /*d5b0*/  IMAD.MOV R225, RZ, RZ, -R225 ;  /* 0x000000ffffe17224 */ /* 0x000fe400078e0ae1 */
[----:B------:R-:W-:Y:S01]  /*d5c0*/  IMAD R220, R247, R223, R220 ;  /* 0x000000dff7dc7224 */ /* 0x000fe200078e02dc */
[----:B------:R-:W-:Y:S01]  /*d5d0*/  STL [R1+0x18d4], R27 ;  /* 0x0018d41b01007387 */ /* 0x000fe20000100800 */
[----:B------:R-:W-:Y:S01]  /*d5e0*/  IMAD.MOV.U32 R223, RZ, RZ, R226 ;  /* 0x000000ffffdf7224 */ /* 0x000fe200078e00e2 */
[----:B------:R-:W-:Y:S01]  /*d5f0*/  ISETP.GE.AND P3, PT, R27, RZ, PT ;  /* 0x000000ff1b00720c */ /* 0x000fe20003f66270 */
[----:B------:R-:W-:-:S02]  /*d600*/  IMAD R219, R247, R222, R219 ;  /* 0x000000def7db7224 */ /* 0x000fc400078e02db */
[----:B-1----:R-:W-:Y:S02]  /*d610*/  IMAD.MOV.U32 R18, RZ, RZ, R15 ;  /* 0x000000ffff127224 */ /* 0x002fe400078e000f */
[----:B------:R-:W-:Y:S01]  /*d620*/  IMAD.MOV.U32 R222, RZ, RZ, R224 ;  /* 0x000000ffffde7224 */ /* 0x000fe200078e00e0 */
[----:B------:R-:W-:Y:S01]  /*d630*/  IABS R224, R20 ;  /* 0x0000001400e07213 */ /* 0x000fe20000000000 */
[----:B------:R-:W-:Y:S01]  /*d640*/  IMAD.MOV.U32 R15, RZ, RZ, R231 ;  /* 0x000000ffff0f7224 */ /* 0x000fe200078e00e7 */
[----:B------:R-:W-:Y:S01]  /*d650*/  IABS R231, R27 ;  /* 0x0000001b00e77213 */ /* 0x000fe20000000000 */
[----:B------:R-:W-:Y:S02]  /*d660*/  IMAD R221, R247, R225, R221 ;  /* 0x000000e1f7dd7224 */ /* 0x000fe400078e02dd */
[----:B------:R-:W-:-:S04]  /*d670*/  IMAD.HI.U32 R225, R245, R223, RZ ;  /* 0x000000dff5e17227 */ /* 0x000fc800078e00ff */
[----:B------:R-:W-:-:S04]  /*d680*/  IMAD.HI.U32 R226, R245, R222, RZ ;  /* 0x000000def5e27227 */ /* 0x000fc800078e00ff */
[----:B------:R-:W-:Y:S02]  /*d690*/  IMAD.MOV R225, RZ, RZ, -R225 ;  /* 0x000000ffffe17224 */ /* 0x000fe400078e0ae1 */
[----:B------:R-:W-:-:S04]  /*d6a0*/  IMAD.HI.U32 R229, R229, R231, RZ ;  /* 0x000000e7e5e57227 */ /* 0x000fc800078e00ff */
[----:B------:R-:W-:Y:S02]  /*d6b0*/  IMAD.MOV R226, RZ, RZ, -R226 ;  /* 0x000000ffffe27224 */ /* 0x000fe400078e0ae2 */
[C---:B------:R-:W-:Y:S02]  /*d6c0*/  IMAD R223, R247.reuse, R225, R223 ;  /* 0x000000e1f7df7224 */ /* 0x040fe400078e02df */
[----:B------:R-:W-:Y:S02]  /*d6d0*/  IMAD.MOV R229, RZ, RZ, -R229 ;  /* 0x000000ffffe57224 */ /* 0x000fe400078e0ae5 */
[----:B------:R-:W-:Y:S02]  /*d6e0*/  IMAD.MOV.U32 R225, RZ, RZ, R227 ;  /* 0x000000ffffe17224 */ /* 0x000fe400078e00e3 */
[----:B------:R-:W-:Y:S01]  /*d6f0*/  IMAD.MOV.U32 R19, RZ, RZ, R16 ;  /* 0x000000ffff137224 */ /* 0x000fe200078e0010 */
[----:B------:R-:W-:Y:S01]  /*d700*/  MOV R16, R13 ;  /* 0x0000000d00107202 */ /* 0x000fe20000000f00 */
[----:B------:R-:W-:-:S02]  /*d710*/  IMAD R222, R247, R226, R222 ;  /* 0x000000e2f7de7224 */ /* 0x000fc400078e02de */
[----:B------:R-:W-:Y:S02]  /*d720*/  VIADD R22, R6, 0x1ec ;  /* 0x000001ec06167836 */ /* 0x000fe40000000000 */
[----:B------:R-:W-:-:S03]  /*d730*/  IMAD.HI.U32 R226, R245, R224, RZ ;  /* 0x000000e0f5e27227 */ /* 0x000fc600078e00ff */
[----:B------:R-:W-:Y:S01]  /*d740*/  IABS R227, R22 ;  /* 0x0000001600e37213 */ /* 0x000fe20000000000 */
[----:B------:R-:W-:Y:S01]  /*d750*/  VIADD R21, R6, 0x1ed ;  /* 0x000001ed06157836 */ /* 0x000fe20000000000 */
[----:B------:R-:W-:Y:S01]  /*d760*/  STL [R1+0x2000], R22 ;  /* 0x0020001601007387 */ /* 0x000fe20000100800 */
[----:B------:R-:W-:Y:S02]  /*d770*/  IMAD.MOV.U32 R13, RZ, RZ, R228 ;  /* 0x000000ffff0d7224 */ /* 0x000fe400078e00e4 */
[C---:B------:R-:W-:Y:S01]  /*d780*/  IMAD R231, R232.reuse, R229, R231 ;  /* 0x000000e5e8e77224 */ /* 0x040fe200078e02e7 */
[----:B------:R1:W-:Y:S01]  /*d790*/  STL [R1+0x1ffc], R21 ;  /* 0x001ffc1501007387 */ /* 0x0003e20000100800 */
[----:B------:R-:W-:Y:S02]  /*d7a0*/  IMAD.MOV.U32 R20, RZ, RZ, R17 ;  /* 0x000000ffff147224 */ /* 0x000fe400078e0011 */
[----:B------:R-:W-:Y:S01]  /*d7b0*/  IMAD.HI.U32 R228, R245, R225, RZ ;  /* 0x000000e1f5e47227 */ /* 0x000fe200078e00ff */
[----:B------:R-:W-:-:S03]  /*d7c0*/  ISETP.GT.U32.AND P0, PT, R232, R231, PT ;  /* 0x000000e7e800720c */ /* 0x000fc60003f04070 */
[----:B------:R-:W-:Y:S01]  /*d7d0*/  IMAD.MOV.U32 R17, RZ, RZ, R14 ;  /* 0x000000ffff117224 */ /* 0x000fe200078e000e */
[----:B------:R-:W-:Y:S01]  /*d7e0*/  IADD3 R228, -R228, RZ, RZ ;  /* 0x000000ffe4e47210 */ /* 0x000fe20007ffe1ff */
[----:B------:R-:W-:Y:S01]  /*d7f0*/  IMAD.MOV.U32 R14, RZ, RZ, R230 ;  /* 0x000000ffff0e7224 */ /* 0x000fe200078e00e6 */
[----:B------:R-:W-:Y:S01]  /*d800*/  IABS R230, R21 ;  /* 0x0000001500e67213 */ /* 0x000fe20000000000 */
[----:B------:R-:W-:Y:S02]  /*d810*/  IMAD.MOV R226, RZ, RZ, -R226 ;  /* 0x000000ffffe27224 */ /* 0x000fe400078e0ae2 */
[----:B-1----:R-:W-:Y:S02]  /*d820*/  VIADD R21, R6, 0x1ee ;  /* 0x000001ee06157836 */ /* 0x002fe40000000000 */
[----:B------:R-:W-:Y:S02]  /*d830*/  IMAD R224, R247, R226, R224 ;  /* 0x000000e2f7e07224 */ /* 0x000fe400078e02e0 */
[----:B------:R-:W-:Y:S01]  /*d840*/  IMAD.MOV.U32 R226, RZ, RZ, R227 ;  /* 0x000000ffffe27224 */ /* 0x000fe200078e00e3 */
[----:B------:R1:W-:Y:S01]  /*d850*/  STL [R1+0x1fec], R21 ;  /* 0x001fec1501007387 */ /* 0x0003e20000100800 */
[----:B------:R-:W-:-:S02]  /*d860*/  IMAD.MOV.U32 R227, RZ, RZ, R230 ;  /* 0x000000ffffe37224 */ /* 0x000fc400078e00e6 */
[----:B------:R-:W-:Y:S01]  /*d870*/  IMAD R225, R247, R228, R225 ;  /* 0x000000e4f7e17224 */ /* 0x000fe200078e02e1 */
[----:B------:R-:W-:Y:S01]  /*d880*/  IABS R228, R21 ;  /* 0x0000001500e47213 */ /* 0x000fe20000000000 */
[----:B------:R-:W-:Y:S02]  /*d890*/  VIADD R23, R6, 0x1ef ;  /* 0x000001ef06177836 */ /* 0x000fe40000000000 */
[----:B------:R-:W-:-:S03]  /*d8a0*/  IMAD.HI.U32 R229, R245, R227, RZ ;  /* 0x000000e3f5e57227 */ /* 0x000fc600078e00ff */
[----:B------:R2:W-:Y:S01]  /*d8b0*/  STL [R1+0x1fe8], R23 ;  /* 0x001fe81701007387 */ /* 0x0005e20000100800 */
[----:B-1----:R-:W-:Y:S02]  /*d8c0*/  IMAD.MOV.U32 R21, RZ, RZ, R12 ;  /* 0x000000ffff157224 */ /* 0x002fe400078e000c */
[----:B------:R-:W-:Y:S01]  /*d8d0*/  IMAD.MOV.U32 R12, RZ, RZ, R11 ;  /* 0x000000ffff0c7224 */ /* 0x000fe200078e000b */
[----:B------:R-:W-:Y:S01]  /*d8e0*/  MOV R11, R3 ;  /* 0x00000003000b7202 */ /* 0x000fe20000000f00 */
[----:B------:R-:W-:Y:S01]  /*d8f0*/  IMAD.MOV.U32 R3, RZ, RZ, R233 ;  /* 0x000000ffff037224 */ /* 0x000fe200078e00e9 */
[----:B------:R-:W-:Y:S01]  /*d900*/  IABS R233, R23 ;  /* 0x0000001700e97213 */ /* 0x000fe20000000000 */
[----:B------:R-:W-:-:S04]  /*d910*/  IMAD.HI.U32 R230, R245, R226, RZ ;  /* 0x000000e2f5e67227 */ /* 0x000fc800078e00ff */
[----:B------:R-:W-:Y:S02]  /*d920*/  IMAD.MOV R229, RZ, RZ, -R229 ;  /* 0x000000ffffe57224 */ /* 0x000fe400078e0ae5 */
[----:B------:R-:W-:Y:S02]  /*d930*/  @!P0 IMAD.IADD R231, R231, 0x1, -R232 ;  /* 0x00000001e7e78824 */ /* 0x000fe400078e0ae8 */
[----:B------:R-:W-:Y:S02]  /*d940*/  IMAD.MOV R230, RZ, RZ, -R230 ;  /* 0x000000ffffe67224 */ /* 0x000fe400078e0ae6 */
[----:B------:R-:W-:Y:S01]  /*d950*/  VIADD R22, R6, 0x1f0 ;  /* 0x000001f006167836 */ /* 0x000fe20000000000 */
[----:B------:R-:W-:Y:S01]  /*d960*/  ISETP.GT.U32.AND P1, PT, R232, R231, PT ;  /* 0x000000e7e800720c */ /* 0x000fe20003f24070 */
[----:B------:R-:W-:Y:S02]  /*d970*/  IMAD R227, R247, R229, R227 ;  /* 0x000000e5f7e37224 */ /* 0x000fe400078e02e3 */
[----:B------:R-:W-:Y:S01]  /*d980*/  IMAD.MOV.U32 R229, RZ, RZ, R233 ;  /* 0x000000ffffe57224 */ /* 0x000fe200078e00e9 */
[----:B------:R1:W-:Y:S01]  /*d990*/  STL [R1+0x1fe4], R22 ;  /* 0x001fe41601007387 */ /* 0x0003e20000100800 */
[----:B------:R-:W-:-:S02]  /*d9a0*/  VIADD R24, R6, 0x1f1 ;  /* 0x000001f106187836 */ /* 0x000fc40000000000 */
[----:B--2---:R-:W-:Y:S02]  /*d9b0*/  IMAD.MOV.U32 R23, RZ, RZ, R11 ;  /* 0x000000ffff177224 */ /* 0x004fe400078e000b */
[----:B------:R-:W-:Y:S01]  /*d9c0*/  IMAD.HI.U32 R233, R245, R228, RZ ;  /* 0x000000e4f5e97227 */ /* 0x000fe200078e00ff */
[----:B------:R2:W-:Y:S03]  /*d9d0*/  STL [R1+0x1fdc], R24 ;  /* 0x001fdc1801007387 */ /* 0x0005e60000100800 */
[----:B------:R-:W-:Y:S01]  /*d9e0*/  IMAD.MOV.U32 R11, RZ, RZ, R9 ;  /* 0x000000ffff0b7224 */ /* 0x000fe200078e0009 */
[----:B------:R-:W-:Y:S01]  /*d9f0*/  MOV R9, R4 ;  /* 0x0000000400097202 */ /* 0x000fe20000000f00 */
[----:B------:R-:W-:Y:S01]  /*da00*/  IMAD R226, R247, R230, R226 ;  /* 0x000000e6f7e27224 */ /* 0x000fe200078e02e2 */
[----:B------:R-:W-:Y:S01]  /*da10*/  IABS R230, R22 ;  /* 0x0000001600e67213 */ /* 0x000fe20000000000 */
[----:B------:R-:W-:Y:S01]  /*da20*/  IMAD.MOV.U32 R4, RZ, RZ, R235 ;  /* 0x000000ffff047224 */ /* 0x000fe200078e00eb */
[----:B------:R-:W-:Y:S01]  /*da30*/  IABS R235, R24 ;  /* 0x0000001800eb7213 */ /* 0x000fe20000000000 */
[----:B-1----:R-:W-:Y:S01]  /*da40*/  IMAD.MOV.U32 R22, RZ, RZ, R12 ;  /* 0x000000ffff167224 */ /* 0x002fe200078e000c */
[----:B--2---:R-:W-:Y:S01]  /*da50*/  MOV R24, R238 ;  /* 0x000000ee00187202 */ /* 0x004fe20000000f00 */
[----:B------:R-:W-:-:S02]  /*da60*/  IMAD.MOV R233, RZ, RZ, -R233 ;  /* 0x000000ffffe97224 */ /* 0x000fc400078e0ae9 */
[----:B------:R-:W-:Y:S02]  /*da70*/  IMAD.MOV.U32 R12, RZ, RZ, R236 ;  /* 0x000000ffff0c7224 */ /* 0x000fe400078e00ec */
[----:B------:R-:W-:Y:S02]  /*da80*/  VIADD R26, R6, 0x1f2 ;  /* 0x000001f2061a7836 */ /* 0x000fe40000000000 */
[----:B------:R-:W-:Y:S01]  /*da90*/  IMAD.HI.U32 R236, R245, R229, RZ ;  /* 0x000000e5f5ec7227 */ /* 0x000fe200078e00ff */
[----:B------:R-:W-:Y:S02]  /*daa0*/  ISETP.NE.AND P0, PT, R234, RZ, PT ;  /* 0x000000ffea00720c */ /* 0x000fe40003f05270 */
[----:B------:R1:W-:Y:S01]  /*dab0*/  STL [R1+0x1fd8], R26 ;  /* 0x001fd81a01007387 */ /* 0x0003e20000100800 */
[----:B------:R-:W-:Y:S02]  /*dac0*/  IMAD.MOV.U32 R25, RZ, RZ, R23 ;  /* 0x000000ffff197224 */ /* 0x000fe400078e0017 */
[----:B------:R-:W-:-:S02]  /*dad0*/  IMAD.MOV.U32 R23, RZ, RZ, R237 ;  /* 0x000000ffff177224 */ /* 0x000fc400078e00ed */
[----:B------:R-:W-:Y:S02]  /*dae0*/  IMAD R228, R247, R233, R228 ;  /* 0x000000e9f7e47224 */ /* 0x000fe400078e02e4 */
[----:B------:R-:W-:Y:S01]  /*daf0*/  IMAD.MOV.U32 R233, RZ, RZ, R235 ;  /* 0x000000ffffe97224 */ /* 0x000fe200078e00eb */
[----:B------:R-:W-:Y:S01]  /*db00*/  IABS R235, R26 ;  /* 0x0000001a00eb7213 */ /* 0x000fe20000000000 */
[----:B------:R-:W-:Y:S02]  /*db10*/  IMAD.MOV R237, RZ, RZ, -R236 ;  /* 0x000000ffffed7224 */ /* 0x000fe400078e0aec */
[----:B-1----:R-:W-:Y:S02]  /*db20*/  IMAD.MOV.U32 R26, RZ, RZ, R25 ;  /* 0x000000ffff1a7224 */ /* 0x002fe400078e0019 */
[----:B------:R-:W-:Y:S01]  /*db30*/  IMAD.MOV.U32 R25, RZ, RZ, R24 ;  /* 0x000000ffff197224 */ /* 0x000fe200078e0018 */
[----:B------:R-:W-:Y:S01]  /*db40*/  MOV R24, R23 ;  /* 0x0000001700187202 */ /* 0x000fe20000000f00 */
[----:B------:R-:W-:-:S02]  /*db50*/  @!P1 IMAD.IADD R231, R231, 0x1, -R232 ;  /* 0x00000001e7e79824 */ /* 0x000fc400078e0ae8 */
[----:B------:R-:W-:Y:S02]  /*db60*/  IMAD R229, R247, R237, R229 ;  /* 0x000000edf7e57224 */ /* 0x000fe400078e02e5 */
[----:B------:R-:W-:Y:S02]  /*db70*/  IMAD.MOV.U32 R23, RZ, RZ, R22 ;  /* 0x000000ffff177224 */ /* 0x000fe400078e0016 */
[----:B------:R-:W-:Y:S02]  /*db80*/  IMAD.MOV.U32 R22, RZ, RZ, R21 ;  /* 0x000000ffff167224 */ /* 0x000fe400078e0015 */
[----:B------:R-:W-:-:S04]  /*db90*/  IMAD.HI.U32 R237, R245, R233, RZ ;  /* 0x000000e9f5ed7227 */ /* 0x000fc800078e00ff */
[----:B------:R-:W-:Y:S02]  /*dba0*/  IMAD.MOV.U32 R21, RZ, RZ, R20 ;  /* 0x000000ffff157224 */ /* 0x000fe400078e0014 */
[----:B------:R-:W-:Y:S02]  /*dbb0*/  IMAD.MOV.U32 R20, RZ, RZ, R19 ;  /* 0x000000ffff147224 */ /* 0x000fe400078e0013 */
[----:B------:R-:W-:Y:S02]  /*dbc0*/  IMAD.MOV.U32 R27, RZ, RZ, R231 ;  /* 0x000000ffff1b7224 */ /* 0x000fe400078e00e7 */
[----:B------:R-:W-:Y:S02]  /*dbd0*/  IMAD.MOV.U32 R19, RZ, RZ, R18 ;  /* 0x000000ffff137224 */ /* 0x000fe400078e0012 */
[----:B------:R-:W-:Y:S02]  /*dbe0*/  IMAD.MOV.U32 R232, RZ, RZ, R235 ;  /* 0x000000ffffe87224 */ /* 0x000fe400078e00eb */
[----:B------:R-:W-:-:S02]  /*dbf0*/  IMAD.MOV.U32 R18, RZ, RZ, R17 ;  /* 0x000000ffff127224 */ /* 0x000fc400078e0011 */
[----:B------:R-:W-:Y:S02]  /*dc00*/  IMAD.MOV R235, RZ, RZ, -R237 ;  /* 0x000000ffffeb7224 */ /* 0x000fe400078e0aed */
[----:B------:R-:W-:Y:S01]  /*dc10*/  IMAD.MOV.U32 R17, RZ, RZ, R16 ;  /* 0x000000ffff117224 */ /* 0x000fe200078e0010 */
[----:B------:R-:W-:Y:S01]  /*dc20*/  MOV R16, R8 ;  /* 0x0000000800107202 */ /* 0x000fe20000000f00 */
[----:B------:R-:W-:Y:S01]  /*dc30*/  @!P3 IMAD.MOV R27, RZ, RZ, -R27 ;  /* 0x000000ffff1bb224 */ /* 0x000fe200078e0a1b */
[----:B------:R-:W-:Y:S01]  /*dc40*/  @!P0 LOP3.LUT R27, RZ, R234, RZ, 0x33, !PT ;  /* 0x000000eaff1b8212 */ /* 0x000fe200078e33ff */
[----:B------:R-:W-:Y:S02]  /*dc50*/  IMAD.MOV.U32 R8, RZ, RZ, R250 ;  /* 0x000000ffff087224 */ /* 0x000fe400078e00fa */
[----:B------:R-:W2:Y:S01]  /*dc60*/  LDL.LU R250, [R1+0x2a8c] ;  /* 0x002a8c0001fa7983 */ /* 0x000ea20000300800 */
[----:B------:R-:W-:Y:S02]  /*dc70*/  IMAD R231, R247, R235, R233 ;  /* 0x000000ebf7e77224 */ /* 0x000fe400078e02e9 */
[----:B------:R-:W-:Y:S01]  /*dc80*/  IMAD.MOV.U32 R235, RZ, RZ, R19 ;  /* 0x000000ffffeb7224 */ /* 0x000fe200078e0013 */
[----:B------:R-:W3:Y:S01]  /*dc90*/  LDL.LU R41, [R1+0x414] ;  /* 0x0004140001297983 */ /* 0x000ee20000300800 */
[----:B------:R-:W-:-:S02]  /*dca0*/  IMAD.MOV.U32 R19, RZ, RZ, R11 ;  /* 0x000000ffff137224 */ /* 0x000fc400078e000b */
[----:B------:R-:W-:Y:S01]  /*dcb0*/  IMAD.MOV.U32 R11, RZ, RZ, R243 ;  /* 0x000000ffff0b7224 */ /* 0x000fe200078e00f3 */
[----:B------:R-:W4:Y:S01]  /*dcc0*/  LDL.LU R40, [R1+0x410] ;  /* 0x0004100001287983 */ /* 0x000f220000300800 */
[----:B------:R-:W-:Y:S02]  /*dcd0*/  IMAD.MOV.U32 R243, RZ, RZ, R7 ;  /* 0x000000fffff37224 */ /* 0x000fe400078e0007 */
[----:B------:R-:W-:Y:S01]  /*dce0*/  IMAD.HI.U32 R238, R245, R230, RZ ;  /* 0x000000e6f5ee7227 */ /* 0x000fe200078e00ff */
[----:B------:R-:W4:Y:S03]  /*dcf0*/  LDL.LU R36, [R1+0x40c] ;  /* 0x00040c0001247983 */ /* 0x000f260000300800 */
[----:B------:R-:W-:Y:S01]  /*dd00*/  IMAD.MOV.U32 R31, RZ, RZ, R18 ;  /* 0x000000ffff1f7224 */ /* 0x000fe200078e0012 */
[----:B------:R1:W-:Y:S01]  /*dd10*/  STL [R1+0x41c], R27 ;  /* 0x00041c1b01007387 */ /* 0x0003e20000100800 */
[----:B------:R-:W-:Y:S01]  /*dd20*/  IMAD.MOV.U32 R33, RZ, RZ, R21 ;  /* 0x000000ffff217224 */ /* 0x000fe200078e0015 */
[----:B------:R-:W-:Y:S01]  /*dd30*/  MOV R28, R24 ;  /* 0x00000018001c7202 */ /* 0x000fe20000000f00 */
[----:B------:R-:W-:Y:S01]  /*dd40*/  IMAD.MOV.U32 R29, RZ, RZ, R23 ;  /* 0x000000ffff1d7224 */ /* 0x000fe200078e0017 */
[----:B------:R-:W2:Y:S01]  /*dd50*/  LDL.LU R7, [R1+0x2a88] ;  /* 0x002a880001077983 */ /* 0x000ea20000300800 */
[----:B------:R-:W-:Y:S01]  /*dd60*/  MOV R18, R16 ;  /* 0x0000001000127202 */ /* 0x000fe20000000f00 */
[----:B------:R-:W-:-:S02]  /*dd70*/  IMAD.MOV.U32 R16, RZ, RZ, R5 ;  /* 0x000000ffff107224 */ /* 0x000fc400078e0005 */
[----:B------:R-:W-:Y:S02]  /*dd80*/  IMAD.MOV.U32 R5, RZ, RZ, R252 ;  /* 0x000000ffff057224 */ /* 0x000fe400078e00fc */
[----:B-1----:R-:W-:Y:S02]  /*dd90*/  IMAD.MOV.U32 R27, RZ, RZ, R25 ;  /* 0x000000ffff1b7224 */ /* 0x002fe400078e0019 */
[----:B------:R-:W4:Y:S01]  /*dda0*/  LDL.LU R25, [R1+0x3c4] ;  /* 0x0003c40001197983 */ /* 0x000f220000300800 */
[----:B------:R-:W-:Y:S02]  /*ddb0*/  IMAD.MOV.U32 R34, RZ, RZ, R17 ;  /* 0x000000ffff227224 */ /* 0x000fe400078e0011 */
[----:B------:R-:W-:Y:S01]  /*ddc0*/  IMAD.MOV.U32 R21, RZ, RZ, R15 ;  /* 0x000000ffff157224 */ /* 0x000fe200078e000f */
[----:B------:R-:W4:Y:S01]  /*ddd0*/  LDL.LU R252, [R1+0x35c] ;  /* 0x00035c0001fc7983 */ /* 0x000f220000300800 */
[----:B------:R-:W-:Y:S02]  /*dde0*/  IMAD.MOV.U32 R17, RZ, RZ, R14 ;  /* 0x000000ffff117224 */ /* 0x000fe400078e000e */
[----:B------:R-:W-:Y:S01]  /*ddf0*/  IMAD.MOV.U32 R15, RZ, RZ, R12 ;  /* 0x000000ffff0f7224 */ /* 0x000fe200078e000c */
[----:B------:R-:W4:Y:S01]  /*de00*/  LDL.LU R23, [R1+0x3bc] ;  /* 0x0003bc0001177983 */ /* 0x000f220000300800 */
[----:B------:R-:W-:Y:S01]  /*de10*/  IMAD.MOV.U32 R30, RZ, RZ, R22 ;  /* 0x000000ffff1e7224 */ /* 0x000fe200078e0016 */
[----:B------:R-:W-:Y:S01]  /*de20*/  MOV R12, R242 ;  /* 0x000000f2000c7202 */ /* 0x000fe20000000f00 */
[----:B------:R-:W-:Y:S01]  /*de30*/  IMAD.MOV.U32 R14, RZ, RZ, R3 ;  /* 0x000000ffff0e7224 */ /* 0x000fe200078e0003 */
[----:B------:R-:W4:Y:S01]  /*de40*/  LDL.LU R24, [R1+0x3c0] ;  /* 0x0003c00001187983 */ /* 0x000f220000300800 */
[----:B------:R-:W-:-:S02]  /*de50*/  IMAD.MOV.U32 R22, RZ, RZ, R10 ;  /* 0x000000ffff167224 */ /* 0x000fc400078e000a */
[----:B------:R-:W-:Y:S01]  /*de60*/  IMAD.MOV.U32 R3, RZ, RZ, R240 ;  /* 0x000000ffff037224 */ /* 0x000fe200078e00f0 */
[----:B------:R-:W4:Y:S01]  /*de70*/  LDL.LU R242, [R1+0xe8] ;  /* 0x0000e80001f27983 */ /* 0x000f220000300800 */
[----:B------:R-:W-:Y:S02]  /*de80*/  IMAD.MOV.U32 R42, RZ, RZ, R20 ;  /* 0x000000ffff2a7224 */ /* 0x000fe400078e0014 */
[----:B------:R-:W-:Y:S01]  /*de90*/  IMAD.MOV.U32 R10, RZ, RZ, R244 ;  /* 0x000000ffff0a7224 */ /* 0x000fe200078e00f4 */
[----:B------:R-:W4:Y:S01]  /*dea0*/  LDL.LU R240, [R1+0xb8] ;  /* 0x0000b80001f07983 */ /* 0x000f220000300800 */
[----:B------:R-:W-:-:S03]  /*deb0*/  IMAD.MOV R236, RZ, RZ, -R238 ;  /* 0x000000ffffec7224 */ /* 0x000fc600078e0aee */
[----:B------:R-:W4:Y:S01]  /*dec0*/  LDL.LU R244, [R1+0xb4] ;  /* 0x0000b40001f47983 */ /* 0x000f220000300800 */
[----:B--2---:R-:W-:-:S03]  /*ded0*/  IMAD.MOV.U32 R20, RZ, RZ, R7 ;  /* 0x000000ffff147224 */ /* 0x004fc600078e0007 */
[----:B------:R-:W2:Y:S04]  /*dee0*/  LDL.LU R7, [R1+0x2a84] ;  /* 0x002a840001077983 */ /* 0x000ea80000300800 */
[----:B------:R-:W2:Y:S04]  /*def0*/  LDL.LU R238, [R1+0x418] ;  /* 0x0004180001ee7983 */ /* 0x000ea80000300800 */
[----:B------:R-:W2:Y:S04]  /*df00*/  LDL.LU R39, [R1+0x400] ;  /* 0x0004000001277983 */ /* 0x000ea80000300800 */
[----:B------:R-:W2:Y:S04]  /*df10*/  LDL.LU R38, [R1+0x3fc] ;  /* 0x0003fc0001267983 */ /* 0x000ea80000300800 */
[----:B------:R-:W2:Y:S04]  /*df20*/  LDL.LU R37, [R1+0x3f8] ;  /* 0x0003f80001257983 */ /* 0x000ea80000300800 */
[----:B------:R-:W2:Y:S01]  /*df30*/  LDL.LU R32, [R1+0x3f4] ;  /* 0x0003f40001207983 */ /* 0x000ea20000300800 */
[----:B------:R-:W-:-:S02]  /*df40*/  ISETP.GT.U32.AND P2, PT, R247, R251, PT ;  /* 0x000000fbf700720c */ /* 0x000fc40003f44070 */
[C---:B------:R-:W-:Y:S02]  /*df50*/  ISETP.GT.U32.AND P1, PT, R247.reuse, R250, PT ;  /* 0x000000faf700720c */ /* 0x040fe40003f24070 */
[C---:B------:R-:W-:Y:S02]  /*df60*/  ISETP.GT.U32.AND P5, PT, R247.reuse, R249, PT ;  /* 0x000000f9f700720c */ /* 0x040fe40003fa4070 */
[C---:B------:R-:W-:Y:S02]  /*df70*/  ISETP.GT.U32.AND P4, PT, R247.reuse, R246, PT ;  /* 0x000000f6f700720c */ /* 0x040fe40003f84070 */
[C---:B------:R-:W-:Y:S02]  /*df80*/  ISETP.GT.U32.AND P6, PT, R247.reuse, R248, PT ;  /* 0x000000f8f700720c */ /* 0x040fe40003fc4070 */
[----:B---3--:R-:W-:-:S03]  /*df90*/  ISETP.GT.U32.AND P0, PT, R247, R41, PT ;  /* 0x00000029f700720c */ /* 0x008fc60003f04070 */
[----:B------:R-:W-:Y:S02]  /*dfa0*/  @!P2 IADD3 R251, R251, -R247, RZ ;  /* 0x800000f7fbfba210 */ /* 0x000fe40007ffe0ff */
[--C-:B------:R-:W-:Y:S01]  /*dfb0*/  @!P1 IMAD.IADD R250, R250, 0x1, -R247.reuse ;  /* 0x00000001fafa9824 */ /* 0x100fe200078e0af7 */
[----:B----4-:R-:W-:Y:S01]  /*dfc0*/  ISETP.GT.U32.AND P1, PT, R247, R36, PT ;  /* 0x00000024f700720c */ /* 0x010fe20003f24070 */
[--C-:B------:R-:W-:Y:S02]  /*dfd0*/  @!P5 IMAD.IADD R249, R249, 0x1, -R247.reuse ;  /* 0x00000001f9f9d824 */ /* 0x100fe400078e0af7 */
[--C-:B------:R-:W-:Y:S01]  /*dfe0*/  @!P4 IMAD.IADD R246, R246, 0x1, -R247.reuse ;  /* 0x00000001f6f6c824 */ /* 0x100fe200078e0af7 */
[C---:B------:R-:W-:Y:S02]  /*dff0*/  ISETP.GT.U32.AND P4, PT, R247.reuse, R251, PT ;  /* 0x000000fbf700720c */ /* 0x040fe40003f84070 */
[C---:B------:R-:W-:Y:S01]  /*e000*/  ISETP.GT.U32.AND P2, PT, R247.reuse, R40, PT ;  /* 0x00000028f700720c */ /* 0x040fe20003f44070 */
[--C-:B------:R-:W-:Y:S01]  /*e010*/  @!P6 IMAD.IADD R248, R248, 0x1, -R247.reuse ;  /* 0x00000001f8f8e824 */ /* 0x100fe200078e0af7 */
[----:B------:R-:W-:Y:S01]  /*e020*/  ISETP.GT.U32.AND P6, PT, R247, R26, PT ;  /* 0x0000001af700720c */ /* 0x000fe20003fc4070 */
[----:B------:R-:W-:Y:S01]  /*e030*/  @!P0 IMAD.IADD R41, R41, 0x1, -R247 ;  /* 0x0000000129298824 */ /* 0x000fe200078e0af7 */
[----:B------:R-:W-:-:S03]  /*e040*/  ISETP.GT.U32.AND P0, PT, R247, R249, PT ;  /* 0x000000f9f700720c */ /* 0x000fc60003f04070 */
[----:B------:R-:W-:Y:S02]  /*e050*/  @!P1 IADD3 R36, R36, -R247, RZ ;  /* 0x800000f724249210 */ /* 0x000fe40007ffe0ff */
[----:B------:R-:W-:Y:S02]  /*e060*/  ISETP.GT.U32.AND P1, PT, R247, R246, PT ;  /* 0x000000f6f700720c */ /* 0x000fe40003f24070 */
[--C-:B------:R-:W-:Y:S01]  /*e070*/  @!P4 IMAD.IADD R251, R251, 0x1, -R247.reuse ;  /* 0x00000001fbfbc824 */ /* 0x100fe200078e0af7 */
[C---:B------:R-:W-:Y:S01]  /*e080*/  ISETP.GT.U32.AND P4, PT, R247.reuse, R41, PT ;  /* 0x00000029f700720c */ /* 0x040fe20003f84070 */
[--C-:B------:R-:W-:Y:S02]  /*e090*/  @!P2 IMAD.IADD R40, R40, 0x1, -R247.reuse ;  /* 0x000000012828a824 */ /* 0x100fe400078e0af7 */
[--C-:B------:R-:W-:Y:S01]  /*e0a0*/  @!P6 IMAD.IADD R26, R26, 0x1, -R247.reuse ;  /* 0x000000011a1ae824 */ /* 0x100fe200078e0af7 */
[C---:B------:R-:W-:Y:S02]  /*e0b0*/  ISETP.GT.U32.AND P6, PT, R247.reuse, R34, PT ;  /* 0x00000022f700720c */ /* 0x040fe40003fc4070 */
[----:B------:R-:W-:Y:S01]  /*e0c0*/  ISETP.GT.U32.AND P2, PT, R247, R248, PT ;  /* 0x000000f8f700720c */ /* 0x000fe20003f44070 */
[----:B------:R-:W-:-:S03]  /*e0d0*/  @!P0 IMAD.IADD R249, R249, 0x1, -R247 ;  /* 0x00000001f9f98824 */ /* 0x000fc600078e0af7 */
[--C-:B------:R-:W-:Y:S01]  /*e0e0*/  @!P1 IMAD.IADD R246, R246, 0x1, -R247.reuse ;  /* 0x00000001f6f69824 */ /* 0x100fe200078e0af7 */
[----:B------:R-:W-:Y:S02]  /*e0f0*/  ISETP.GT.U32.AND P0, PT, R247, R36, PT ;  /* 0x00000024f700720c */ /* 0x000fe40003f04070 */
[----:B------:R-:W-:-:S04]  /*e100*/  @!P4 IMAD.IADD R41, R41, 0x1, -R247 ;  /* 0x000000012929c824 */ /* 0x000fc800078e0af7 */
[--C-:B------:R-:W-:Y:S01]  /*e110*/  @!P6 IMAD.IADD R34, R34, 0x1, -R247.reuse ;  /* 0x000000012222e824 */ /* 0x100fe200078e0af7 */
[C---:B------:R-:W-:Y:S01]  /*e120*/  ISETP.GT.U32.AND P6, PT, R247.reuse, R235, PT ;  /* 0x000000ebf700720c */ /* 0x040fe20003fc4070 */
[----:B------:R-:W-:Y:S01]  /*e130*/  @!P2 IMAD.IADD R248, R248, 0x1, -R247 ;  /* 0x00000001f8f8a824 */ /* 0x000fe200078e0af7 */
[----:B------:R-:W-:-:S04]  /*e140*/  ISETP.GT.U32.AND P2, PT, R247, R26, PT ;  /* 0x0000001af700720c */ /* 0x000fc80003f44070 */
[----:B------:R-:W-:Y:S02]  /*e150*/  @!P0 IMAD.IADD R36, R36, 0x1, -R247 ;  /* 0x0000000124248824 */ /* 0x000fe400078e0af7 */
[----:B------:R-:W-:Y:S02]  /*e160*/  IMAD R230, R247, R236, R230 ;  /* 0x000000ecf7e67224 */ /* 0x000fe400078e02e6 */
[----:B------:R-:W-:Y:S01]  /*e170*/  IMAD.HI.U32 R236, R245, R232, RZ ;  /* 0x000000e8f5ec7227 */ /* 0x000fe200078e00ff */
[----:B------:R-:W-:-:S03]  /*e180*/  IADD3 R35, R6, 0x1f3, RZ ;  /* 0x000001f306237810 */ /* 0x000fc60007ffe0ff */
[--C-:B------:R-:W-:Y:S01]  /*e190*/  @!P6 IMAD.IADD R235, R235, 0x1, -R247.reuse ;  /* 0x00000001ebebe824 */ /* 0x100fe200078e0af7 */
[C---:B------:R-:W-:Y:S01]  /*e1a0*/  ISETP.GT.U32.AND P6, PT, R247.reuse, R34, PT ;  /* 0x00000022f700720c */ /* 0x040fe20003fc4070 */
[----:B------:R-:W-:Y:S02]  /*e1b0*/  IMAD.MOV R233, RZ, RZ, -R236 ;  /* 0x000000ffffe97224 */ /* 0x000fe400078e0aec */
[----:B------:R-:W-:Y:S01]  /*e1c0*/  @!P2 IMAD.IADD R26, R26, 0x1, -R247 ;  /* 0x000000011a1aa824 */ /* 0x000fe200078e0af7 */
[C---:B------:R-:W-:Y:S01]  /*e1d0*/  ISETP.GT.U32.AND P2, PT, R247.reuse, R31, PT ;  /* 0x0000001ff700720c */ /* 0x040fe20003f44070 */
[----:B------:R-:W-:Y:S01]  /*e1e0*/  IMAD R232, R247, R233, R232 ;  /* 0x000000e9f7e87224 */ /* 0x000fe200078e02e8 */
[----:B------:R-:W-:-:S07]  /*e1f0*/  IABS R233, R35 ;  /* 0x0000002300e97213 */ /* 0x000fce0000000000 */
[----:B------:R-:W-:-:S04]  /*e200*/  @!P6 IMAD.IADD R34, R34, 0x1, -R247 ;  /* 0x000000012222e824 */ /* 0x000fc800078e0af7 */
[----:B------:R-:W-:Y:S01]  /*e210*/  @!P2 IMAD.IADD R31, R31, 0x1, -R247 ;  /* 0x000000011f1fa824 */ /* 0x000fe200078e0af7 */
[C---:B--2---:R-:W-:Y:S02]  /*e220*/  ISETP.GT.U32.AND P3, PT, R247.reuse, R238, PT ;  /* 0x000000eef700720c */ /* 0x044fe40003f64070 */
[----:B------:R-:W-:-:S11]  /*e230*/  ISETP.GT.U32.AND P5, PT, R247, R7, PT ;  /* 0x00000007f700720c */ /* 0x000fd60003fa4070 */
[--C-:B------:R-:W-:Y:S01]  /*e240*/  @!P3 IMAD.IADD R238, R238, 0x1, -R247.reuse ;  /* 0x00000001eeeeb824 */ /* 0x100fe200078e0af7 */
[----:B------:R-:W-:Y:S01]  /*e250*/  ISETP.GT.U32.AND P3, PT, R247, R250, PT ;  /* 0x000000faf700720c */ /* 0x000fe20003f64070 */
[----:B------:R-:W-:-:S03]  /*e260*/  @!P5 IMAD.IADD R7, R7, 0x1, -R247 ;  /* 0x000000010707d824 */ /* 0x000fc600078e0af7 */
[C---:B------:R-:W-:Y:S02]  /*e270*/  ISETP.GT.U32.AND P5, PT, R247.reuse, R238, PT ;  /* 0x000000eef700720c */ /* 0x040fe40003fa4070 */
[----:B------:R-:W-:-:S07]  /*e280*/  ISETP.GT.U32.AND P1, PT, R247, R7, PT ;  /* 0x00000007f700720c */ /* 0x000fce0003f24070 */
[----:B------:R-:W-:Y:S01]  /*e290*/  @!P3 IMAD.IADD R250, R250, 0x1, -R247 ;  /* 0x00000001fafab824 */ /* 0x000fe200078e0af7 */
[----:B------:R-:W-:-:S03]  /*e2a0*/  ISETP.GT.U32.AND P3, PT, R247, R40, PT ;  /* 0x00000028f700720c */ /* 0x000fc60003f64070 */
[--C-:B------:R-:W-:Y:S01]  /*e2b0*/  @!P5 IMAD.IADD R238, R238, 0x1, -R247.reuse ;  /* 0x00000001eeeed824 */ /* 0x100fe200078e0af7 */
[C---:B------:R-:W-:Y:S02]  /*e2c0*/  ISETP.GT.U32.AND P5, PT, R247.reuse, R39, PT ;  /* 0x00000027f700720c */ /* 0x040fe40003fa4070 */
[----:B------:R-:W-:Y:S01]  /*e2d0*/  ISETP.GT.U32.AND P4, PT, R247, R38, PT ;  /* 0x00000026f700720c */ /* 0x000fe20003f84070 */
[----:B------:R-:W-:-:S06]  /*e2e0*/  @!P1 IMAD.IADD R7, R7, 0x1, -R247 ;  /* 0x0000000107079824 */ /* 0x000fcc00078e0af7 */
[--C-:B------:R-:W-:Y:S01]  /*e2f0*/  @!P3 IMAD.IADD R40, R40, 0x1, -R247.reuse ;  /* 0x000000012828b824 */ /* 0x100fe200078e0af7 */
[C---:B------:R-:W-:Y:S02]  /*e300*/  ISETP.GT.U32.AND P3, PT, R247.reuse, R37, PT ;  /* 0x00000025f700720c */ /* 0x040fe40003f64070 */
[----:B------:R-:W-:Y:S02]  /*e310*/  ISETP.GT.U32.AND P1, PT, R247, R42, PT ;  /* 0x0000002af700720c */ /* 0x000fe40003f24070 */
[----:B------:R-:W-:Y:S01]  /*e320*/  @!P5 IADD3 R39, R39, -R247, RZ ;  /* 0x800000f72727d210 */ /* 0x000fe20007ffe0ff */
[----:B------:R-:W-:Y:S01]  /*e330*/  @!P4 IMAD.IADD R38, R38, 0x1, -R247 ;  /* 0x000000012626c824 */ /* 0x000fe200078e0af7 */
[C---:B------:R-:W-:Y:S02]  /*e340*/  ISETP.GT.U32.AND P5, PT, R247.reuse, R33, PT ;  /* 0x00000021f700720c */ /* 0x040fe40003fa4070 */
[C---:B------:R-:W-:Y:S02]  /*e350*/  ISETP.GT.U32.AND P0, PT, R247.reuse, R32, PT ;  /* 0x00000020f700720c */ /* 0x040fe40003f04070 */
[----:B------:R-:W-:-:S03]  /*e360*/  ISETP.GT.U32.AND P4, PT, R247, R30, PT ;  /* 0x0000001ef700720c */ /* 0x000fc60003f84070 */
[--C-:B------:R-:W-:Y:S01]  /*e370*/  @!P3 IMAD.IADD R37, R37, 0x1, -R247.reuse ;  /* 0x000000012525b824 */ /* 0x100fe200078e0af7 */
[C---:B------:R-:W-:Y:S01]  /*e380*/  ISETP.GT.U32.AND P3, PT, R247.reuse, R29, PT ;  /* 0x0000001df700720c */ /* 0x040fe20003f64070 */
[--C-:B------:R-:W-:Y:S01]  /*e390*/  @!P1 IMAD.IADD R42, R42, 0x1, -R247.reuse ;  /* 0x000000012a2a9824 */ /* 0x100fe200078e0af7 */
[----:B------:R-:W-:Y:S01]  /*e3a0*/  STL [R1+0x418], R238 ;  /* 0x000418ee01007387 */ /* 0x000fe20000100800 */
[----:B------:R-:W-:Y:S02]  /*e3b0*/  ISETP.GT.U32.AND P1, PT, R247, R39, PT ;  /* 0x00000027f700720c */ /* 0x000fe40003f24070 */
[--C-:B------:R-:W-:Y:S01]  /*e3c0*/  @!P5 IMAD.IADD R33, R33, 0x1, -R247.reuse ;  /* 0x000000012121d824 */ /* 0x100fe200078e0af7 */
[----:B------:R1:W-:Y:S01]  /*e3d0*/  STL [R1+0x1eb0], R35 ;  /* 0x001eb02301007387 */ /* 0x0003e20000100800 */
[----:B------:R-:W-:Y:S01]  /*e3e0*/  @!P0 IMAD.IADD R32, R32, 0x1, -R247 ;  /* 0x0000000120208824 */ /* 0x000fe200078e0af7 */
[----:B------:R-:W-:Y:S02]  /*e3f0*/  ISETP.GT.U32.AND P5, PT, R247, R38, PT ;  /* 0x00000026f700720c */ /* 0x000fe40003fa4070 */
[----:B------:R-:W-:-:S02]  /*e400*/  @!P4 IADD3 R30, R30, -R247, RZ ;  /* 0x800000f71e1ec210 */ /* 0x000fc40007ffe0ff */
[C---:B------:R-:W-:Y:S02]  /*e410*/  ISETP.GT.U32.AND P0, PT, R247.reuse, R28, PT ;  /* 0x0000001cf700720c */ /* 0x040fe40003f04070 */
[----:B------:R-:W-:Y:S01]  /*e420*/  ISETP.GT.U32.AND P4, PT, R247, R37, PT ;  /* 0x00000025f700720c */ /* 0x000fe20003f84070 */
[----:B-1----:R-:W-:Y:S02]  /*e430*/  IMAD.MOV.U32 R35, RZ, RZ, R25 ;  /* 0x000000ffff237224 */ /* 0x002fe400078e0019 */
[----:B------:R-:W-:Y:S01]  /*e440*/  IMAD.MOV.U32 R25, RZ, RZ, R24 ;  /* 0x000000ffff197224 */ /* 0x000fe200078e0018 */
[----:B------:R-:W-:Y:S01]  /*e450*/  STL [R1+0x414], R41 ;  /* 0x0004142901007387 */ /* 0x000fe20000100800 */
[----:B------:R-:W-:Y:S02]  /*e460*/  IMAD.MOV.U32 R24, RZ, RZ, R23 ;  /* 0x000000ffff187224 */ /* 0x000fe400078e0017 */
[----:B------:R-:W-:Y:S01]  /*e470*/  IMAD.MOV.U32 R23, RZ, RZ, R16 ;  /* 0x000000ffff177224 */ /* 0x000fe200078e0010 */
[----:B------:R-:W-:Y:S01]  /*e480*/  STL [R1+0x410], R40 ;  /* 0x0004102801007387 */ /* 0x000fe20000100800 */
[----:B------:R-:W-:Y:S01]  /*e490*/  IMAD.MOV.U32 R16, RZ, RZ, R14 ;  /* 0x000000ffff107224 */ /* 0x000fe200078e000e */
[----:B------:R-:W-:Y:S01]  /*e4a0*/  MOV R14, R12 ;  /* 0x0000000c000e7202 */ /* 0x000fe20000000f00 */
[----:B------:R-:W-:Y:S01]  /*e4b0*/  @!P3 IMAD.IADD R29, R29, 0x1, -R247 ;  /* 0x000000011d1db824 */ /* 0x000fe200078e0af7 */
[----:B------:R-:W-:Y:S01]  /*e4c0*/  STL [R1+0x40c], R36 ;  /* 0x00040c2401007387 */ /* 0x000fe20000100800 */
[----:B------:R-:W-:Y:S01]  /*e4d0*/  IMAD.MOV.U32 R12, RZ, RZ, R11 ;  /* 0x000000ffff0c7224 */ /* 0x000fe200078e000b */
[----:B------:R-:W-:Y:S01]  /*e4e0*/  ISETP.GT.U32.AND P3, PT, R247, R32, PT ;  /* 0x00000020f700720c */ /* 0x000fe20003f64070 */
[----:B------:R-:W-:Y:S01]  /*e4f0*/  IMAD.MOV.U32 R11, RZ, RZ, R10 ;  /* 0x000000ffff0b7224 */ /* 0x000fe200078e000a */
[----:B------:R1:W-:Y:S01]  /*e500*/  STL [R1+0x408], R26 ;  /* 0x0004081a01007387 */ /* 0x0003e20000100800 */
[----:B------:R-:W-:-:S02]  /*e510*/  IMAD.MOV.U32 R10, RZ, RZ, R5 ;  /* 0x000000ffff0a7224 */ /* 0x000fc400078e0005 */
[--C-:B------:R-:W-:Y:S02]  /*e520*/  @!P1 IMAD.IADD R39, R39, 0x1, -R247.reuse ;  /* 0x0000000127279824 */ /* 0x100fe400078e0af7 */
[----:B------:R-:W-:Y:S01]  /*e530*/  @!P5 IMAD.IADD R38, R38, 0x1, -R247 ;  /* 0x000000012626d824 */ /* 0x000fe200078e0af7 */
[----:B-1----:R-:W2:Y:S01]  /*e540*/  LDL.LU R26, [R1+0x3d0] ;  /* 0x0003d000011a7983 */ /* 0x002ea20000300800 */
[----:B------:R-:W-:-:S03]  /*e550*/  IMAD.MOV.U32 R36, RZ, RZ, R35 ;  /* 0x000000ffff247224 */ /* 0x000fc600078e0023 */
[----:B------:R-:W3:Y:S01]  /*e560*/  LDL.LU R41, [R1+0x3cc] ;  /* 0x0003cc0001297983 */ /* 0x000ee20000300800 */
[----:B------:R-:W-:-:S03]  /*e570*/  IMAD.MOV.U32 R35, RZ, RZ, R25 ;  /* 0x000000ffff237224 */ /* 0x000fc600078e0019 */
[----:B------:R-:W4:Y:S01]  /*e580*/  LDL.LU R5, [R1+0x188] ;  /* 0x0001880001057983 */ /* 0x000f220000300800 */
[----:B------:R-:W-:-:S03]  /*e590*/  @!P0 IMAD.IADD R28, R28, 0x1, -R247 ;  /* 0x000000011c1c8824 */ /* 0x000fc600078e0af7 */
[----:B------:R-:W4:Y:S01]  /*e5a0*/  LDL.LU R40, [R1+0x3c8] ;  /* 0x0003c80001287983 */ /* 0x000f220000300800 */
[----:B------:R-:W-:-:S03]  /*e5b0*/  IMAD.MOV.U32 R25, RZ, RZ, R12 ;  /* 0x000000ffff197224 */ /* 0x000fc600078e000c */
[----:B------:R1:W-:Y:S01]  /*e5c0*/  STL [R1+0x404], R34 ;  /* 0x0004042201007387 */ /* 0x0003e20000100800 */
[--C-:B------:R-:W-:Y:S01]  /*e5d0*/  @!P4 IMAD.IADD R37, R37, 0x1, -R247.reuse ;  /* 0x000000012525c824 */ /* 0x100fe200078e0af7 */
[----:B------:R-:W-:Y:S01]  /*e5e0*/  ISETP.GT.U32.AND P0, PT, R247, R31, PT ;  /* 0x0000001ff700720c */ /* 0x000fe20003f04070 */
[----:B------:R-:W-:Y:S01]  /*e5f0*/  IMAD.MOV.U32 R12, RZ, RZ, R252 ;  /* 0x000000ffff0c7224 */ /* 0x000fe200078e00fc */
[----:B-1----:R-:W-:Y:S01]  /*e600*/  MOV R34, R24 ;  /* 0x0000001800227202 */ /* 0x002fe20000000f00 */
[----:B------:R-:W-:Y:S02]  /*e610*/  IMAD.MOV.U32 R24, RZ, RZ, R14 ;  /* 0x000000ffff187224 */ /* 0x000fe400078e000e */
[----:B------:R-:W4:Y:S04]  /*e620*/  LDL.LU R14, [R1+0x354] ;  /* 0x00035400010e7983 */ /* 0x000f280000300800 */
[----:B------:R-:W4:Y:S04]  /*e630*/  LDL.LU R252, [R1+0x118] ;  /* 0x0001180001fc7983 */ /* 0x000f280000300800 */
[----:B------:R1:W-:Y:S01]  /*e640*/  STL [R1+0x400], R39 ;  /* 0x0004002701007387 */ /* 0x0003e20000100800 */
[----:B------:R-:W-:-:S03]  /*e650*/  @!P3 IMAD.IADD R32, R32, 0x1, -R247 ;  /* 0x000000012020b824 */ /* 0x000fc600078e0af7 */
[----:B------:R1:W-:Y:S04]  /*e660*/  STL [R1+0x3fc], R38 ;  /* 0x0003fc2601007387 */ /* 0x0003e80000100800 */
[----:B------:R1:W-:Y:S04]  /*e670*/  STL [R1+0x3f8], R37 ;  /* 0x0003f82501007387 */ /* 0x0003e80000100800 */
[----:B------:R-:W4:Y:S01]  /*e680*/  LDL.LU R237, [R1+0x3b8] ;  /* 0x0003b80001ed7983 */ /* 0x000f220000300800 */
[----:B------:R-:W-:-:S03]  /*e690*/  @!P0 IADD3 R31, R31, -R247, RZ ;  /* 0x800000f71f1f8210 */ /* 0x000fc60007ffe0ff */
[----:B------:R-:W4:Y:S04]  /*e6a0*/  LDL.LU R238, [R1+0x3b4] ;  /* 0x0003b40001ee7983 */ /* 0x000f280000300800 */
[----:B------:R1:W-:Y:S04]  /*e6b0*/  STL [R1+0x3f4], R32 ;  /* 0x0003f42001007387 */ /* 0x0003e80000100800 */
[----:B-1----:R-:W4:Y:S04]  /*e6c0*/  LDL.LU R39, [R1+0x3b0] ;  /* 0x0003b00001277983 */ /* 0x002f280000300800 */
[----:B------:R-:W4:Y:S04]  /*e6d0*/  LDL.LU R38, [R1+0x3ac] ;  /* 0x0003ac0001267983 */ /* 0x000f280000300800 */
[----:B------:R1:W-:Y:S04]  /*e6e0*/  STL [R1+0x3f0], R31 ;  /* 0x0003f01f01007387 */ /* 0x0003e80000100800 */
[----:B------:R-:W4:Y:S04]  /*e6f0*/  LDL.LU R37, [R1+0x3a8] ;  /* 0x0003a80001257983 */ /* 0x000f280000300800 */
[----:B------:R-:W4:Y:S04]  /*e700*/  LDL.LU R32, [R1+0x3a4] ;  /* 0x0003a40001207983 */ /* 0x000f280000300800 */
[----:B-1----:R-:W4:Y:S01]  /*e710*/  LDL.LU R31, [R1+0x3a0] ;  /* 0x0003a000011f7983 */ /* 0x002f220000300800 */
[----:B------:R-:W-:-:S02]  /*e720*/  ISETP.GT.U32.AND P2, PT, R247, R27, PT ;  /* 0x0000001bf700720c */ /* 0x000fc40003f44070 */
[C---:B------:R-:W-:Y:S02]  /*e730*/  ISETP.GT.U32.AND P1, PT, R247.reuse, R42, PT ;  /* 0x0000002af700720c */ /* 0x040fe40003f24070 */
[----:B------:R-:W-:-:S09]  /*e740*/  ISETP.GT.U32.AND P5, PT, R247, R33, PT ;  /* 0x00000021f700720c */ /* 0x000fd20003fa4070 */
[--C-:B------:R-:W-:Y:S01]  /*e750*/  @!P2 IMAD.IADD R27, R27, 0x1, -R247.reuse ;  /* 0x000000011b1ba824 */ /* 0x100fe200078e0af7 */
[C---:B------:R-:W-:Y:S02]  /*e760*/  ISETP.GT.U32.AND P2, PT, R247.reuse, R235, PT ;  /* 0x000000ebf700720c */ /* 0x040fe40003f44070 */
[C---:B------:R-:W-:Y:S02]  /*e770*/  ISETP.GT.U32.AND P4, PT, R247.reuse, R30, PT ;  /* 0x0000001ef700720c */ /* 0x040fe40003f84070 */
[C---:B------:R-:W-:Y:S01]  /*e780*/  ISETP.GT.U32.AND P6, PT, R247.reuse, R27, PT ;  /* 0x0000001bf700720c */ /* 0x040fe20003fc4070 */
[--C-:B------:R-:W-:Y:S01]  /*e790*/  @!P1 IMAD.IADD R42, R42, 0x1, -R247.reuse ;  /* 0x000000012a2a9824 */ /* 0x100fe200078e0af7 */
[----:B------:R-:W-:Y:S01]  /*e7a0*/  ISETP.GT.U32.AND P3, PT, R247, R29, PT ;  /* 0x0000001df700720c */ /* 0x000fe20003f64070 */
[----:B------:R-:W-:-:S06]  /*e7b0*/  @!P5 IMAD.IADD R33, R33, 0x1, -R247 ;  /* 0x000000012121d824 */ /* 0x000fcc00078e0af7 */
[--C-:B------:R-:W-:Y:S02]  /*e7c0*/  @!P2 IMAD.IADD R235, R235, 0x1, -R247.reuse ;  /* 0x00000001ebeba824 */ /* 0x100fe400078e0af7 */
[--C-:B------:R-:W-:Y:S01]  /*e7d0*/  @!P4 IMAD.IADD R30, R30, 0x1, -R247.reuse ;  /* 0x000000011e1ec824 */ /* 0x100fe200078e0af7 */
[----:B------:R-:W-:Y:S01]  /*e7e0*/  ISETP.GT.U32.AND P4, PT, R247, R36, PT ;  /* 0x00000024f700720c */ /* 0x000fe20003f84070 */
[--C-:B------:R-:W-:Y:S01]  /*e7f0*/  @!P6 IMAD.IADD R27, R27, 0x1, -R247.reuse ;  /* 0x000000011b1be824 */ /* 0x100fe200078e0af7 */
[----:B------:R-:W-:Y:S01]  /*e800*/  ISETP.GT.U32.AND P0, PT, R247, R28, PT ;  /* 0x0000001cf700720c */ /* 0x000fe20003f04070 */
[--C-:B------:R-:W-:Y:S01]  /*e810*/  @!P3 IMAD.IADD R29, R29, 0x1, -R247.reuse ;  /* 0x000000011d1db824 */ /* 0x100fe200078e0af7 */
[----:B------:R-:W-:Y:S01]  /*e820*/  ISETP.GT.U32.AND P3, PT, R247, R35, PT ;  /* 0x00000023f700720c */ /* 0x000fe20003f64070 */
[----:B------:R-:W-:Y:S08]  /*e830*/  STL [R1+0x3ec], R235 ;  /* 0x0003eceb01007387 */ /* 0x000ff00000100800 */
[----:B------:R-:W-:-:S02]  /*e840*/  @!P4 IMAD.IADD R36, R36, 0x1, -R247 ;  /* 0x000000012424c824 */ /* 0x000fc400078e0af7 */
[--C-:B------:R-:W-:Y:S01]  /*e850*/  @!P0 IMAD.IADD R28, R28, 0x1, -R247.reuse ;  /* 0x000000011c1c8824 */ /* 0x100fe200078e0af7 */
[----:B------:R-:W-:Y:S01]  /*e860*/  ISETP.GT.U32.AND P0, PT, R247, R34, PT ;  /* 0x00000022f700720c */ /* 0x000fe20003f04070 */
[--C-:B------:R-:W-:Y:S01]  /*e870*/  @!P3 IMAD.IADD R35, R35, 0x1, -R247.reuse ;  /* 0x000000012323b824 */ /* 0x100fe200078e0af7 */
[----:B------:R-:W-:Y:S04]  /*e880*/  STL [R1+0x3e8], R42 ;  /* 0x0003e82a01007387 */ /* 0x000fe80000100800 */
[----:B------:R-:W-:Y:S04]  /*e890*/  STL [R1+0x3e4], R33 ;  /* 0x0003e42101007387 */ /* 0x000fe80000100800 */
[----:B------:R-:W-:Y:S04]  /*e8a0*/  STL [R1+0x3e0], R30 ;  /* 0x0003e01e01007387 */ /* 0x000fe80000100800 */
[----:B------:R1:W-:Y:S04]  /*e8b0*/  STL [R1+0x3dc], R29 ;  /* 0x0003dc1d01007387 */ /* 0x0003e80000100800 */
[----:B------:R-:W-:Y:S01]  /*e8c0*/  STL [R1+0x3d8], R28 ;  /* 0x0003d81c01007387 */ /* 0x000fe20000100800 */
[----:B------:R-:W-:-:S03]  /*e8d0*/  @!P0 IMAD.IADD R34, R34, 0x1, -R247 ;  /* 0x0000000122228824 */ /* 0x000fc600078e0af7 */
[----:B------:R1:W-:Y:S02]  /*e8e0*/  STL [R1+0x3d4], R27 ;  /* 0x0003d41b01007387 */ /* 0x0003e40000100800 */
[----:B-1----:R-:W-:Y:S02]  /*e8f0*/  IMAD.MOV.U32 R29, RZ, RZ, R24 ;  /* 0x000000ffff1d7224 */ /* 0x002fe400078e0018 */
[----:B------:R-:W4:Y:S04]  /*e900*/  LDL.LU R27, [R1+0x39c] ;  /* 0x00039c00011b7983 */ /* 0x000f280000300800 */
[----:B------:R-:W4:Y:S04]  /*e910*/  LDL.LU R33, [R1+0x398] ;  /* 0x0003980001217983 */ /* 0x000f280000300800 */
[----:B------:R-:W4:Y:S04]  /*e920*/  LDL.LU R30, [R1+0x394] ;  /* 0x00039400011e7983 */ /* 0x000f280000300800 */
[----:B------:R-:W4:Y:S01]  /*e930*/  LDL.LU R28, [R1+0x390] ;  /* 0x00039000011c7983 */ /* 0x000f220000300800 */
[----:B--2---:R-:W-:-:S02]  /*e940*/  ISETP.GT.U32.AND P2, PT, R247, R26, PT ;  /* 0x0000001af700720c */ /* 0x004fc40003f44070 */
[C---:B---3--:R-:W-:Y:S02]  /*e950*/  ISETP.GT.U32.AND P1, PT, R247.reuse, R41, PT ;  /* 0x00000029f700720c */ /* 0x048fe40003f24070 */
[----:B----4-:R-:W-:-:S09]  /*e960*/  ISETP.GT.U32.AND P5, PT, R247, R40, PT ;  /* 0x00000028f700720c */ /* 0x010fd20003fa4070 */
[----:B------:R-:W-:Y:S02]  /*e970*/  @!P2 IADD3 R26, R26, -R247, RZ ;  /* 0x800000f71a1aa210 */ /* 0x000fe40007ffe0ff */
[--C-:B------:R-:W-:Y:S02]  /*e980*/  @!P1 IMAD.IADD R41, R41, 0x1, -R247.reuse ;  /* 0x0000000129299824 */ /* 0x100fe400078e0af7 */
[----:B------:R-:W-:Y:S01]  /*e990*/  @!P5 IMAD.IADD R40, R40, 0x1, -R247 ;  /* 0x000000012828d824 */ /* 0x000fe200078e0af7 */
[C---:B------:R-:W-:Y:S02]  /*e9a0*/  ISETP.GT.U32.AND P6, PT, R247.reuse, R237, PT ;  /* 0x000000edf700720c */ /* 0x040fe40003fc4070 */
[C---:B------:R-:W-:Y:S02]  /*e9b0*/  ISETP.GT.U32.AND P2, PT, R247.reuse, R238, PT ;  /* 0x000000eef700720c */ /* 0x040fe40003f44070 */
[C---:B------:R-:W-:Y:S02]  /*e9c0*/  ISETP.GT.U32.AND P1, PT, R247.reuse, R39, PT ;  /* 0x00000027f700720c */ /* 0x040fe40003f24070 */
[----:B------:R-:W-:-:S07]  /*e9d0*/  ISETP.GT.U32.AND P5, PT, R247, R38, PT ;  /* 0x00000026f700720c */ /* 0x000fce0003fa4070 */
[--C-:B------:R-:W-:Y:S01]  /*e9e0*/  @!P6 IMAD.IADD R237, R237, 0x1, -R247.reuse ;  /* 0x00000001edede824 */ /* 0x100fe200078e0af7 */
[C---:B------:R-:W-:Y:S01]  /*e9f0*/  ISETP.GT.U32.AND P6, PT, R247.reuse, R26, PT ;  /* 0x0000001af700720c */ /* 0x040fe20003fc4070 */
[--C-:B------:R-:W-:Y:S01]  /*ea00*/  @!P2 IMAD.IADD R238, R238, 0x1, -R247.reuse ;  /* 0x00000001eeeea824 */ /* 0x100fe200078e0af7 */
[C---:B------:R-:W-:Y:S02]  /*ea10*/  ISETP.GT.U32.AND P4, PT, R247.reuse, R37, PT ;  /* 0x00000025f700720c */ /* 0x040fe40003f84070 */
[----:B------:R-:W-:Y:S02]  /*ea20*/  ISETP.GT.U32.AND P2, PT, R247, R41, PT ;  /* 0x00000029f700720c */ /* 0x000fe40003f44070 */
[----:B------:R-:W-:Y:S01]  /*ea30*/  @!P1 IADD3 R39, R39, -R247, RZ ;  /* 0x800000f727279210 */ /* 0x000fe20007ffe0ff */
[----:B------:R-:W-:Y:S01]  /*ea40*/  @!P5 IMAD.IADD R38, R38, 0x1, -R247 ;  /* 0x000000012626d824 */ /* 0x000fe200078e0af7 */
[C---:B------:R-:W-:Y:S02]  /*ea50*/  ISETP.GT.U32.AND P3, PT, R247.reuse, R32, PT ;  /* 0x00000020f700720c */ /* 0x040fe40003f64070 */
[----:B------:R-:W-:-:S02]  /*ea60*/  ISETP.GT.U32.AND P1, PT, R247, R40, PT ;  /* 0x00000028f700720c */ /* 0x000fc40003f24070 */
[----:B------:R-:W-:Y:S01]  /*ea70*/  ISETP.GT.U32.AND P5, PT, R247, R36, PT ;  /* 0x00000024f700720c */ /* 0x000fe20003fa4070 */
[--C-:B------:R-:W-:Y:S02]  /*ea80*/  @!P6 IMAD.IADD R26, R26, 0x1, -R247.reuse ;  /* 0x000000011a1ae824 */ /* 0x100fe400078e0af7 */
[--C-:B------:R-:W-:Y:S01]  /*ea90*/  @!P4 IMAD.IADD R37, R37, 0x1, -R247.reuse ;  /* 0x000000012525c824 */ /* 0x100fe200078e0af7 */
[----:B------:R-:W-:Y:S01]  /*eaa0*/  ISETP.GT.U32.AND P4, PT, R247, R35, PT ;  /* 0x00000023f700720c */ /* 0x000fe20003f84070 */
[--C-:B------:R-:W-:Y:S01]  /*eab0*/  @!P2 IMAD.IADD R41, R41, 0x1, -R247.reuse ;  /* 0x000000012929a824 */ /* 0x100fe200078e0af7 */
[----:B------:R1:W-:Y:S01]  /*eac0*/  STL [R1+0x3d0], R26 ;  /* 0x0003d01a01007387 */ /* 0x0003e20000100800 */
[C---:B------:R-:W-:Y:S02]  /*ead0*/  ISETP.GT.U32.AND P0, PT, R247.reuse, R31, PT ;  /* 0x0000001ff700720c */ /* 0x040fe40003f04070 */
[--C-:B------:R-:W-:Y:S01]  /*eae0*/  @!P3 IMAD.IADD R32, R32, 0x1, -R247.reuse ;  /* 0x000000012020b824 */ /* 0x100fe200078e0af7 */
[----:B------:R-:W-:Y:S01]  /*eaf0*/  ISETP.GT.U32.AND P3, PT, R247, R34, PT ;  /* 0x00000022f700720c */ /* 0x000fe20003f64070 */
[--C-:B------:R-:W-:Y:S01]  /*eb00*/  @!P1 IMAD.IADD R40, R40, 0x1, -R247.reuse ;  /* 0x0000000128289824 */ /* 0x100fe200078e0af7 */
[----:B------:R-:W-:Y:S01]  /*eb10*/  MOV R24, R14 ;  /* 0x0000000e00187202 */ /* 0x000fe20000000f00 */
[----:B------:R-:W-:-:S02]  /*eb20*/  @!P5 IMAD.IADD R36, R36, 0x1, -R247 ;  /* 0x000000012424d824 */ /* 0x000fc400078e0af7 */
[----:B-1----:R-:W-:Y:S02]  /*eb30*/  IMAD.MOV.U32 R26, RZ, RZ, R25 ;  /* 0x000000ffff1a7224 */ /* 0x002fe400078e0019 */
[----:B------:R-:W-:Y:S02]  /*eb40*/  IMAD.MOV.U32 R25, RZ, RZ, R12 ;  /* 0x000000ffff197224 */ /* 0x000fe400078e000c */
[----:B------:R-:W-:Y:S02]  /*eb50*/  IMAD.MOV.U32 R12, RZ, RZ, R11 ;  /* 0x000000ffff0c7224 */ /* 0x000fe400078e000b */
[----:B------:R-:W2:Y:S04]  /*eb60*/  LDL.LU R11, [R1+0x254] ;  /* 0x00025400010b7983 */ /* 0x000ea80000300800 */
[----:B------:R-:W3:Y:S01]  /*eb70*/  LDL.LU R14, [R1+0x2c0] ;  /* 0x0002c000010e7983 */ /* 0x000ee20000300800 */
[----:B------:R-:W-:-:S03]  /*eb80*/  @!P4 IMAD.IADD R35, R35, 0x1, -R247 ;  /* 0x000000012323c824 */ /* 0x000fc600078e0af7 */
[----:B------:R1:W-:Y:S04]  /*eb90*/  STL [R1+0x3cc], R41 ;  /* 0x0003cc2901007387 */ /* 0x0003e80000100800 */
[----:B------:R4:W-:Y:S04]  /*eba0*/  STL [R1+0x3c8], R40 ;  /* 0x0003c82801007387 */ /* 0x0009e80000100800 */
[----:B------:R4:W-:Y:S04]  /*ebb0*/  STL [R1+0x3c4], R36 ;  /* 0x0003c42401007387 */ /* 0x0009e80000100800 */
[----:B------:R-:W2:Y:S01]  /*ebc0*/  LDL.LU R42, [R1+0x384] ;  /* 0x00038400012a7983 */ /* 0x000ea20000300800 */
[----:B------:R-:W-:Y:S01]  /*ebd0*/  @!P0 IMAD.IADD R31, R31, 0x1, -R247 ;  /* 0x000000011f1f8824 */ /* 0x000fe200078e0af7 */
[----:B------:R-:W-:-:S02]  /*ebe0*/  ISETP.GT.U32.AND P0, PT, R247, R237, PT ;  /* 0x000000edf700720c */ /* 0x000fc40003f04070 */
[----:B-1----:R-:W3:Y:S01]  /*ebf0*/  LDL.LU R41, [R1+0x380] ;  /* 0x0003800001297983 */ /* 0x002ee20000300800 */
[C---:B------:R-:W-:Y:S01]  /*ec00*/  ISETP.GT.U32.AND P2, PT, R247.reuse, R238, PT ;  /* 0x000000eef700720c */ /* 0x040fe20003f44070 */
[----:B------:R-:W-:Y:S02]  /*ec10*/  @!P3 IMAD.IADD R34, R34, 0x1, -R247 ;  /* 0x000000012222b824 */ /* 0x000fe400078e0af7 */
[----:B------:R1:W-:Y:S01]  /*ec20*/  STL [R1+0x3c0], R35 ;  /* 0x0003c02301007387 */ /* 0x0003e20000100800 */
[----:B------:R-:W-:-:S03]  /*ec30*/  ISETP.GT.U32.AND P1, PT, R247, R39, PT ;  /* 0x00000027f700720c */ /* 0x000fc60003f24070 */
[----:B----4-:R-:W4:Y:S01]  /*ec40*/  LDL.LU R40, [R1+0x37c] ;  /* 0x00037c0001287983 */ /* 0x010f220000300800 */
[C---:B------:R-:W-:Y:S02]  /*ec50*/  ISETP.GT.U32.AND P5, PT, R247.reuse, R38, PT ;  /* 0x00000026f700720c */ /* 0x040fe40003fa4070 */
[C---:B------:R-:W-:Y:S01]  /*ec60*/  ISETP.GT.U32.AND P4, PT, R247.reuse, R37, PT ;  /* 0x00000025f700720c */ /* 0x040fe20003f84070 */
[----:B------:R-:W4:Y:S01]  /*ec70*/  LDL.LU R236, [R1+0x378] ;  /* 0x0003780001ec7983 */ /* 0x000f220000300800 */
[C---:B------:R-:W-:Y:S02]  /*ec80*/  ISETP.GT.U32.AND P3, PT, R247.reuse, R32, PT ;  /* 0x00000020f700720c */ /* 0x040fe40003f64070 */
[----:B------:R-:W-:Y:S01]  /*ec90*/  ISETP.GT.U32.AND P6, PT, R247, R31, PT ;  /* 0x0000001ff700720c */ /* 0x000fe20003fc4070 */
[----:B------:R1:W-:Y:S04]  /*eca0*/  STL [R1+0x3bc], R34 ;  /* 0x0003bc2201007387 */ /* 0x0003e80000100800 */
[----:B------:R-:W4:Y:S01]  /*ecb0*/  LDL.LU R36, [R1+0x374] ;  /* 0x0003740001247983 */ /* 0x000f220000300800 */
[----:B------:R-:W-:-:S02]  /*ecc0*/  @!P0 IMAD.IADD R237, R237, 0x1, -R247 ;  /* 0x00000001eded8824 */ /* 0x000fc400078e0af7 */
[--C-:B------:R-:W-:Y:S01]  /*ecd0*/  @!P2 IMAD.IADD R238, R238, 0x1, -R247.reuse ;  /* 0x00000001eeeea824 */ /* 0x100fe200078e0af7 */
[----:B-1----:R-:W4:Y:S01]  /*ece0*/  LDL.LU R35, [R1+0x370] ;  /* 0x0003700001237983 */ /* 0x002f220000300800 */
[--C-:B------:R-:W-:Y:S02]  /*ecf0*/  @!P1 IMAD.IADD R39, R39, 0x1, -R247.reuse ;  /* 0x0000000127279824 */ /* 0x100fe400078e0af7 */
[--C-:B------:R-:W-:Y:S01]  /*ed00*/  @!P5 IMAD.IADD R38, R38, 0x1, -R247.reuse ;  /* 0x000000012626d824 */ /* 0x100fe200078e0af7 */
[----:B------:R-:W4:Y:S01]  /*ed10*/  LDL.LU R34, [R1+0x36c] ;  /* 0x00036c0001227983 */ /* 0x000f220000300800 */
[--C-:B------:R-:W-:Y:S02]  /*ed20*/  @!P4 IMAD.IADD R37, R37, 0x1, -R247.reuse ;  /* 0x000000012525c824 */ /* 0x100fe400078e0af7 */
[--C-:B------:R-:W-:Y:S01]  /*ed30*/  @!P3 IMAD.IADD R32, R32, 0x1, -R247.reuse ;  /* 0x000000012020b824 */ /* 0x100fe200078e0af7 */
[----:B------:R-:W-:Y:S01]  /*ed40*/  STL [R1+0x3b8], R237 ;  /* 0x0003b8ed01007387 */ /* 0x000fe20000100800 */
[----:B------:R-:W-:-:S03]  /*ed50*/  @!P6 IMAD.IADD R31, R31, 0x1, -R247 ;  /* 0x000000011f1fe824 */ /* 0x000fc600078e0af7 */
[----:B------:R-:W-:Y:S04]  /*ed60*/  STL [R1+0x3b4], R238 ;  /* 0x0003b4ee01007387 */ /* 0x000fe80000100800 */
[----:B------:R-:W-:Y:S04]  /*ed70*/  STL [R1+0x3b0], R39 ;  /* 0x0003b02701007387 */ /* 0x000fe80000100800 */
[----:B------:R-:W-:Y:S04]  /*ed80*/  STL [R1+0x3ac], R38 ;  /* 0x0003ac2601007387 */ /* 0x000fe80000100800 */
[----:B------:R-:W-:Y:S04]  /*ed90*/  STL [R1+0x3a8], R37 ;  /* 0x0003a82501007387 */ /* 0x000fe80000100800 */
[----:B------:R1:W-:Y:S04]  /*eda0*/  STL [R1+0x3a4], R32 ;  /* 0x0003a42001007387 */ /* 0x0003e80000100800 */
[----:B------:R-:W-:Y:S01]  /*edb0*/  STL [R1+0x3a0], R31 ;  /* 0x0003a01f01007387 */ /* 0x000fe20000100800 */
[----:B-1----:R-:W-:-:S03]  /*edc0*/  MOV R32, R25 ;  /* 0x0000001900207202 */ /* 0x002fc60000000f00 */
[----:B------:R-:W4:Y:S01]  /*edd0*/  LDL.LU R25, [R1+0x358] ;  /* 0x0003580001197983 */ /* 0x000f220000300800 */
[C---:B------:R-:W-:Y:S02]  /*ede0*/  ISETP.GT.U32.AND P0, PT, R247.reuse, R27, PT ;  /* 0x0000001bf700720c */ /* 0x040fe40003f04070 */
[C---:B------:R-:W-:Y:S01]  /*edf0*/  ISETP.GT.U32.AND P2, PT, R247.reuse, R33, PT ;  /* 0x00000021f700720c */ /* 0x040fe20003f44070 */
[----:B------:R-:W4:Y:S01]  /*ee00*/  LDL.LU R238, [R1+0x368] ;  /* 0x0003680001ee7983 */ /* 0x000f220000300800 */
[C---:B------:R-:W-:Y:S02]  /*ee10*/  ISETP.GT.U32.AND P1, PT, R247.reuse, R30, PT ;  /* 0x0000001ef700720c */ /* 0x040fe40003f24070 */
[C---:B------:R-:W-:Y:S01]  /*ee20*/  ISETP.GT.U32.AND P5, PT, R247.reuse, R28, PT ;  /* 0x0000001cf700720c */ /* 0x040fe20003fa4070 */
[----:B------:R-:W4:Y:S01]  /*ee30*/  LDL.LU R38, [R1+0x364] ;  /* 0x0003640001267983 */ /* 0x000f220000300800 */
[----:B------:R-:W-:-:S03]  /*ee40*/  ISETP.GT.U32.AND P4, PT, R247, R26, PT ;  /* 0x0000001af700720c */ /* 0x000fc60003f84070 */
[----:B------:R-:W4:Y:S02]  /*ee50*/  LDL.LU R37, [R1+0x360] ;  /* 0x0003600001257983 */ /* 0x000f240000300800 */
[--C-:B------:R-:W-:Y:S02]  /*ee60*/  @!P0 IMAD.IADD R27, R27, 0x1, -R247.reuse ;  /* 0x000000011b1b8824 */ /* 0x100fe400078e0af7 */
[--C-:B------:R-:W-:Y:S02]  /*ee70*/  @!P2 IMAD.IADD R33, R33, 0x1, -R247.reuse ;  /* 0x000000012121a824 */ /* 0x100fe400078e0af7 */
[--C-:B------:R-:W-:Y:S02]  /*ee80*/  @!P1 IMAD.IADD R30, R30, 0x1, -R247.reuse ;  /* 0x000000011e1e9824 */ /* 0x100fe400078e0af7 */
[--C-:B------:R-:W-:Y:S02]  /*ee90*/  @!P5 IMAD.IADD R28, R28, 0x1, -R247.reuse ;  /* 0x000000011c1cd824 */ /* 0x100fe400078e0af7 */
[----:B------:R-:W-:Y:S01]  /*eea0*/  @!P4 IMAD.IADD R26, R26, 0x1, -R247 ;  /* 0x000000011a1ac824 */ /* 0x000fe200078e0af7 */
[----:B--2---:R-:W-:-:S02]  /*eeb0*/  ISETP.GT.U32.AND P6, PT, R247, R42, PT ;  /* 0x0000002af700720c */ /* 0x004fc40003fc4070 */
[C---:B---3--:R-:W-:Y:S02]  /*eec0*/  ISETP.GT.U32.AND P0, PT, R247.reuse, R41, PT ;  /* 0x00000029f700720c */ /* 0x048fe40003f04070 */
[C---:B----4-:R-:W-:Y:S02]  /*eed0*/  ISETP.GT.U32.AND P2, PT, R247.reuse, R40, PT ;  /* 0x00000028f700720c */ /* 0x050fe40003f44070 */
[----:B------:R-:W-:-:S07]  /*eee0*/  ISETP.GT.U32.AND P1, PT, R247, R236, PT ;  /* 0x000000ecf700720c */ /* 0x000fce0003f24070 */
[--C-:B------:R-:W-:Y:S01]  /*eef0*/  @!P6 IMAD.IADD R42, R42, 0x1, -R247.reuse ;  /* 0x000000012a2ae824 */ /* 0x100fe200078e0af7 */
[C---:B------:R-:W-:Y:S02]  /*ef00*/  ISETP.GT.U32.AND P6, PT, R247.reuse, R27, PT ;  /* 0x0000001bf700720c */ /* 0x040fe40003fc4070 */
[----:B------:R-:W-:Y:S01]  /*ef10*/  ISETP.GT.U32.AND P5, PT, R247, R36, PT ;  /* 0x00000024f700720c */ /* 0x000fe20003fa4070 */
[--C-:B------:R-:W-:Y:S01]  /*ef20*/  @!P2 IMAD.IADD R40, R40, 0x1, -R247.reuse ;  /* 0x000000012828a824 */ /* 0x100fe200078e0af7 */
[----:B------:R-:W-:Y:S02]  /*ef30*/  @!P0 IADD3 R41, R41, -R247, RZ ;  /* 0x800000f729298210 */ /* 0x000fe40007ffe0ff */
[C---:B------:R-:W-:Y:S02]  /*ef40*/  ISETP.GT.U32.AND P0, PT, R247.reuse, R33, PT ;  /* 0x00000021f700720c */ /* 0x040fe40003f04070 */
[C---:B------:R-:W-:Y:S01]  /*ef50*/  ISETP.GT.U32.AND P2, PT, R247.reuse, R30, PT ;  /* 0x0000001ef700720c */ /* 0x040fe20003f44070 */
[----:B------:R-:W-:Y:S01]  /*ef60*/  @!P1 IMAD.IADD R236, R236, 0x1, -R247 ;  /* 0x00000001ecec9824 */ /* 0x000fe200078e0af7 */
[----:B------:R-:W-:-:S03]  /*ef70*/  ISETP.GT.U32.AND P1, PT, R247, R28, PT ;  /* 0x0000001cf700720c */ /* 0x000fc60003f24070 */
[--C-:B------:R-:W-:Y:S02]  /*ef80*/  @!P6 IMAD.IADD R27, R27, 0x1, -R247.reuse ;  /* 0x000000011b1be824 */ /* 0x100fe400078e0af7 */
[--C-:B------:R-:W-:Y:S01]  /*ef90*/  @!P5 IMAD.IADD R36, R36, 0x1, -R247.reuse ;  /* 0x000000012424d824 */ /* 0x100fe200078e0af7 */
[----:B------:R-:W-:Y:S02]  /*efa0*/  ISETP.GT.U32.AND P5, PT, R247, R26, PT ;  /* 0x0000001af700720c */ /* 0x000fe40003fa4070 */
[----:B------:R1:W-:Y:S01]  /*efb0*/  STL [R1+0x39c], R27 ;  /* 0x00039c1b01007387 */ /* 0x0003e20000100800 */
[--C-:B------:R-:W-:Y:S02]  /*efc0*/  @!P0 IMAD.IADD R33, R33, 0x1, -R247.reuse ;  /* 0x0000000121218824 */ /* 0x100fe400078e0af7 */
[----:B------:R-:W-:Y:S02]  /*efd0*/  @!P2 IMAD.IADD R30, R30, 0x1, -R247 ;  /* 0x000000011e1ea824 */ /* 0x000fe400078e0af7 */
[----:B------:R-:W-:-:S02]  /*efe0*/  @!P1 IADD3 R28, R28, -R247, RZ ;  /* 0x800000f71c1c9210 */ /* 0x000fc40007ffe0ff */
[----:B-1----:R-:W-:Y:S01]  /*eff0*/  MOV R27, R24 ;  /* 0x00000018001b7202 */ /* 0x002fe20000000f00 */
[----:B------:R-:W-:Y:S02]  /*f000*/  IMAD.MOV.U32 R24, RZ, RZ, R16 ;  /* 0x000000ffff187224 */ /* 0x000fe400078e0010 */
[----:B------:R-:W-:Y:S02]  /*f010*/  IMAD.MOV.U32 R16, RZ, RZ, R243 ;  /* 0x000000ffff107224 */ /* 0x000fe400078e00f3 */
[----:B------:R-:W-:Y:S02]  /*f020*/  @!P5 IMAD.IADD R26, R26, 0x1, -R247 ;  /* 0x000000011a1ad824 */ /* 0x000fe400078e0af7 */
[----:B------:R-:W-:Y:S02]  /*f030*/  IMAD.MOV.U32 R31, RZ, RZ, R25 ;  /* 0x000000ffff1f7224 */ /* 0x000fe400078e0019 */
[----:B------:R-:W-:Y:S02]  /*f040*/  IMAD.MOV.U32 R25, RZ, RZ, R23 ;  /* 0x000000ffff197224 */ /* 0x000fe400078e0017 */
[----:B------:R-:W-:-:S02]  /*f050*/  IMAD.MOV.U32 R23, RZ, RZ, R14 ;  /* 0x000000ffff177224 */ /* 0x000fc400078e000e */
[----:B------:R-:W-:Y:S02]  /*f060*/  IMAD.MOV.U32 R14, RZ, RZ, R10 ;  /* 0x000000ffff0e7224 */ /* 0x000fe400078e000a */
[----:B------:R-:W2:Y:S04]  /*f070*/  LDL.LU R10, [R1+0x1ec] ;  /* 0x0001ec00010a7983 */ /* 0x000ea80000300800 */
[----:B------:R-:W3:Y:S04]  /*f080*/  LDL.LU R243, [R1+0x11c] ;  /* 0x00011c0001f37983 */ /* 0x000ee80000300800 */
[----:B------:R1:W-:Y:S04]  /*f090*/  STL [R1+0x398], R33 ;  /* 0x0003982101007387 */ /* 0x0003e80000100800 */
[----:B------:R-:W-:Y:S04]  /*f0a0*/  STL [R1+0x394], R30 ;  /* 0x0003941e01007387 */ /* 0x000fe80000100800 */
[----:B------:R-:W4:Y:S04]  /*f0b0*/  LDL.LU R39, [R1+0x350] ;  /* 0x0003500001277983 */ /* 0x000f280000300800 */
[----:B------:R-:W2:Y:S04]  /*f0c0*/  LDL.LU R235, [R1+0x34c] ;  /* 0x00034c0001eb7983 */ /* 0x000ea80000300800 */
[----:B------:R-:W-:Y:S04]  /*f0d0*/  STL [R1+0x390], R28 ;  /* 0x0003901c01007387 */ /* 0x000fe80000100800 */
[----:B------:R-:W3:Y:S04]  /*f0e0*/  LDL.LU R237, [R1+0x348] ;  /* 0x0003480001ed7983 */ /* 0x000ee80000300800 */
[----:B-1----:R-:W3:Y:S04]  /*f0f0*/  LDL.LU R33, [R1+0x344] ;  /* 0x0003440001217983 */ /* 0x002ee80000300800 */
[----:B------:R1:W-:Y:S04]  /*f100*/  STL [R1+0x38c], R26 ;  /* 0x00038c1a01007387 */ /* 0x0003e80000100800 */
[----:B-1----:R-:W3:Y:S01]  /*f110*/  LDL.LU R26, [R1+0x340] ;  /* 0x00034000011a7983 */ /* 0x002ee20000300800 */
[----:B------:R-:W-:-:S02]  /*f120*/  ISETP.GT.U32.AND P3, PT, R247, R29, PT ;  /* 0x0000001df700720c */ /* 0x000fc40003f64070 */
[----:B------:R-:W-:-:S11]  /*f130*/  ISETP.GT.U32.AND P4, PT, R247, R35, PT ;  /* 0x00000023f700720c */ /* 0x000fd60003f84070 */
[--C-:B------:R-:W-:Y:S01]  /*f140*/  @!P3 IMAD.IADD R29, R29, 0x1, -R247.reuse ;  /* 0x000000011d1db824 */ /* 0x100fe200078e0af7 */
[----:B------:R-:W-:Y:S01]  /*f150*/  ISETP.GT.U32.AND P3, PT, R247, R34, PT ;  /* 0x00000022f700720c */ /* 0x000fe20003f64070 */
[----:B------:R-:W-:Y:S01]  /*f160*/  @!P4 IMAD.IADD R35, R35, 0x1, -R247 ;  /* 0x000000012323c824 */ /* 0x000fe200078e0af7 */
[C---:B------:R-:W-:Y:S02]  /*f170*/  ISETP.GT.U32.AND P0, PT, R247.reuse, R41, PT ;  /* 0x00000029f700720c */ /* 0x040fe40003f04070 */
[C---:B------:R-:W-:Y:S02]  /*f180*/  ISETP.GT.U32.AND P4, PT, R247.reuse, R29, PT ;  /* 0x0000001df700720c */ /* 0x040fe40003f84070 */
[----:B------:R-:W-:-:S07]  /*f190*/  ISETP.GT.U32.AND P2, PT, R247, R40, PT ;  /* 0x00000028f700720c */ /* 0x000fce0003f44070 */
[--C-:B------:R-:W-:Y:S01]  /*f1a0*/  @!P3 IMAD.IADD R34, R34, 0x1, -R247.reuse ;  /* 0x000000012222b824 */ /* 0x100fe200078e0af7 */
[C---:B------:R-:W-:Y:S02]  /*f1b0*/  ISETP.GT.U32.AND P3, PT, R247.reuse, R42, PT ;  /* 0x0000002af700720c */ /* 0x040fe40003f64070 */
[C---:B------:R-:W-:Y:S02]  /*f1c0*/  ISETP.GT.U32.AND P1, PT, R247.reuse, R236, PT ;  /* 0x000000ecf700720c */ /* 0x040fe40003f24070 */
[----:B------:R-:W-:Y:S01]  /*f1d0*/  ISETP.GT.U32.AND P6, PT, R247, R34, PT ;  /* 0x00000022f700720c */ /* 0x000fe20003fc4070 */
[--C-:B------:R-:W-:Y:S01]  /*f1e0*/  @!P4 IMAD.IADD R29, R29, 0x1, -R247.reuse ;  /* 0x000000011d1dc824 */ /* 0x100fe200078e0af7 */
[----:B------:R-:W-:Y:S01]  /*f1f0*/  @!P0 IADD3 R41, R41, -R247, RZ ;  /* 0x800000f729298210 */ /* 0x000fe20007ffe0ff */
[----:B------:R-:W-:Y:S01]  /*f200*/  @!P2 IMAD.IADD R40, R40, 0x1, -R247 ;  /* 0x000000012828a824 */ /* 0x000fe200078e0af7 */
[C---:B------:R-:W-:Y:S02]  /*f210*/  ISETP.GT.U32.AND P5, PT, R247.reuse, R36, PT ;  /* 0x00000024f700720c */ /* 0x040fe40003fa4070 */
[----:B------:R-:W-:-:S03]  /*f220*/  ISETP.GT.U32.AND P0, PT, R247, R38, PT ;  /* 0x00000026f700720c */ /* 0x000fc60003f04070 */
[----:B------:R-:W-:Y:S01]  /*f230*/  @!P3 IMAD.IADD R42, R42, 0x1, -R247 ;  /* 0x000000012a2ab824 */ /* 0x000fe200078e0af7 */
[C---:B------:R-:W-:Y:S01]  /*f240*/  ISETP.GT.U32.AND P3, PT, R247.reuse, R238, PT ;  /* 0x000000eef700720c */ /* 0x040fe20003f64070 */
[----:B------:R-:W-:Y:S01]  /*f250*/  IMAD.MOV.U32 R28, RZ, RZ, R25 ;  /* 0x000000ffff1c7224 */ /* 0x000fe200078e0019 */
[C---:B------:R-:W-:Y:S01]  /*f260*/  ISETP.GT.U32.AND P2, PT, R247.reuse, R37, PT ;  /* 0x00000025f700720c */ /* 0x040fe20003f44070 */
[----:B------:R-:W-:Y:S01]  /*f270*/  @!P1 IMAD.IADD R236, R236, 0x1, -R247 ;  /* 0x00000001ecec9824 */ /* 0x000fe200078e0af7 */
[----:B------:R-:W3:Y:S01]  /*f280*/  LDL.LU R25, [R1+0x33c] ;  /* 0x00033c0001197983 */ /* 0x000ee20000300800 */
[----:B------:R-:W-:-:S03]  /*f290*/  ISETP.GT.U32.AND P1, PT, R247, R32, PT ;  /* 0x00000020f700720c */ /* 0x000fc60003f24070 */
[----:B------:R1:W-:Y:S01]  /*f2a0*/  STL [R1+0x388], R29 ;  /* 0x0003881d01007387 */ /* 0x0003e20000100800 */
[--C-:B------:R-:W-:Y:S02]  /*f2b0*/  @!P6 IMAD.IADD R34, R34, 0x1, -R247.reuse ;  /* 0x000000012222e824 */ /* 0x100fe400078e0af7 */
[--C-:B------:R-:W-:Y:S02]  /*f2c0*/  @!P5 IMAD.IADD R36, R36, 0x1, -R247.reuse ;  /* 0x000000012424d824 */ /* 0x100fe400078e0af7 */
[----:B-1----:R-:W-:Y:S02]  /*f2d0*/  IMAD.MOV.U32 R29, RZ, RZ, R28 ;  /* 0x000000ffff1d7224 */ /* 0x002fe400078e001c */
[----:B------:R-:W-:Y:S02]  /*f2e0*/  IMAD.MOV.U32 R28, RZ, RZ, R24 ;  /* 0x000000ffff1c7224 */ /* 0x000fe400078e0018 */
[----:B------:R-:W3:Y:S01]  /*f2f0*/  LDL.LU R24, [R1+0x338] ;  /* 0x0003380001187983 */ /* 0x000ee20000300800 */
[--C-:B------:R-:W-:Y:S01]  /*f300*/  @!P3 IMAD.IADD R238, R238, 0x1, -R247.reuse ;  /* 0x00000001eeeeb824 */ /* 0x100fe200078e0af7 */
[----:B------:R-:W-:Y:S01]  /*f310*/  ISETP.GT.U32.AND P5, PT, R247, R31, PT ;  /* 0x0000001ff700720c */ /* 0x000fe20003fa4070 */
[--C-:B------:R-:W-:Y:S01]  /*f320*/  @!P0 IMAD.IADD R38, R38, 0x1, -R247.reuse ;  /* 0x0000000126268824 */ /* 0x100fe200078e0af7 */
[----:B------:R-:W-:Y:S01]  /*f330*/  @!P2 IADD3 R37, R37, -R247, RZ ;  /* 0x800000f72525a210 */ /* 0x000fe20007ffe0ff */
[----:B------:R-:W-:Y:S01]  /*f340*/  @!P1 IMAD.IADD R32, R32, 0x1, -R247 ;  /* 0x0000000120209824 */ /* 0x000fe200078e0af7 */
[----:B------:R-:W-:Y:S01]  /*f350*/  ISETP.GT.U32.AND P4, PT, R247, R35, PT ;  /* 0x00000023f700720c */ /* 0x000fe20003f84070 */
[----:B------:R-:W-:Y:S01]  /*f360*/  VIADD R30, R6, 0x1f4 ;  /* 0x000001f4061e7836 */ /* 0x000fe20000000000 */
[----:B------:R1:W-:Y:S01]  /*f370*/  STL [R1+0x384], R42 ;  /* 0x0003842a01007387 */ /* 0x0003e20000100800 */
[----:B------:R-:W-:-:S06]  /*f380*/  IMAD.HI.U32 R234, R245, R233, RZ ;  /* 0x000000e9f5ea7227 */ /* 0x000fcc00078e00ff */
[--C-:B------:R-:W-:Y:S01]  /*f390*/  @!P5 IMAD.IADD R31, R31, 0x1, -R247.reuse ;  /* 0x000000011f1fd824 */ /* 0x100fe200078e0af7 */
[----:B-1----:R-:W3:Y:S03]  /*f3a0*/  LDL.LU R42, [R1+0x2a80] ;  /* 0x002a8000012a7983 */ /* 0x002ee60000300800 */
[----:B------:R-:W-:Y:S01]  /*f3b0*/  @!P4 IMAD.IADD R35, R35, 0x1, -R247 ;  /* 0x000000012323c824 */ /* 0x000fe200078e0af7 */
[----:B------:R-:W-:Y:S04]  /*f3c0*/  STL [R1+0x1fc4], R30 ;  /* 0x001fc41e01007387 */ /* 0x000fe80000100800 */
[----:B------:R1:W-:Y:S01]  /*f3d0*/  STL [R1+0x380], R41 ;  /* 0x0003802901007387 */ /* 0x0003e20000100800 */
[----:B------:R-:W-:-:S03]  /*f3e0*/  IADD3 R234, -R234, RZ, RZ ;  /* 0x000000ffeaea7210 */ /* 0x000fc60007ffe1ff */
[----:B-1----:R-:W3:Y:S04]  /*f3f0*/  LDL.LU R41, [R1+0x2a7c] ;  /* 0x002a7c0001297983 */ /* 0x002ee80000300800 */
[----:B------:R1:W-:Y:S04]  /*f400*/  STL [R1+0x37c], R40 ;  /* 0x00037c2801007387 */ /* 0x0003e80000100800 */
[----:B-1----:R-:W3:Y:S04]  /*f410*/  LDL.LU R40, [R1+0x2a78] ;  /* 0x002a780001287983 */ /* 0x002ee80000300800 */
[----:B------:R-:W-:Y:S04]  /*f420*/  STL [R1+0x378], R236 ;  /* 0x000378ec01007387 */ /* 0x000fe80000100800 */
[----:B------:R1:W-:Y:S04]  /*f430*/  STL [R1+0x374], R36 ;  /* 0x0003742401007387 */ /* 0x0003e80000100800 */
[----:B------:R1:W-:Y:S04]  /*f440*/  STL [R1+0x370], R35 ;  /* 0x0003702301007387 */ /* 0x0003e80000100800 */
[----:B------:R1:W-:Y:S04]  /*f450*/  STL [R1+0x36c], R34 ;  /* 0x00036c2201007387 */ /* 0x0003e80000100800 */
[----:B-1----:R-:W3:Y:S04]  /*f460*/  LDL.LU R36, [R1+0x334] ;  /* 0x0003340001247983 */ /* 0x002ee80000300800 */
[----:B------:R-:W3:Y:S01]  /*f470*/  LDL.LU R35, [R1+0x330] ;  /* 0x0003300001237983 */ /* 0x000ee20000300800 */
[----:B------:R-:W-:-:S03]  /*f480*/  IMAD R233, R247, R234, R233 ;  /* 0x000000eaf7e97224 */ /* 0x000fc600078e02e9 */
[----:B------:R-:W3:Y:S01]  /*f490*/  LDL.LU R34, [R1+0x32c] ;  /* 0x00032c0001227983 */ /* 0x000ee20000300800 */
[----:B------:R-:W-:-:S03]  /*f4a0*/  IABS R234, R30 ;  /* 0x0000001e00ea7213 */ /* 0x000fc60000000000 */
[----:B------:R-:W3:Y:S01]  /*f4b0*/  LDL.LU R30, [R1+0x328] ;  /* 0x00032800011e7983 */ /* 0x000ee20000300800 */
[C---:B----4-:R-:W-:Y:S02]  /*f4c0*/  ISETP.GT.U32.AND P6, PT, R247.reuse, R39, PT ;  /* 0x00000027f700720c */ /* 0x050fe40003fc4070 */
[C---:B--2---:R-:W-:Y:S02]  /*f4d0*/  ISETP.GT.U32.AND P3, PT, R247.reuse, R235, PT ;  /* 0x000000ebf700720c */ /* 0x044fe40003f64070 */
[C---:B---3--:R-:W-:Y:S02]  /*f4e0*/  ISETP.GT.U32.AND P0, PT, R247.reuse, R237, PT ;  /* 0x000000edf700720c */ /* 0x048fe40003f04070 */
[----:B------:R-:W-:-:S07]  /*f4f0*/  ISETP.GT.U32.AND P2, PT, R247, R33, PT ;  /* 0x00000021f700720c */ /* 0x000fce0003f44070 */
[--C-:B------:R-:W-:Y:S01]  /*f500*/  @!P6 IMAD.IADD R39, R39, 0x1, -R247.reuse ;  /* 0x000000012727e824 */ /* 0x100fe200078e0af7 */
[----:B------:R-:W-:Y:S01]  /*f510*/  ISETP.GT.U32.AND P6, PT, R247, R238, PT ;  /* 0x000000eef700720c */ /* 0x000fe20003fc4070 */
[--C-:B------:R-:W-:Y:S01]  /*f520*/  @!P3 IMAD.IADD R235, R235, 0x1, -R247.reuse ;  /* 0x00000001ebebb824 */ /* 0x100fe200078e0af7 */
[C---:B------:R-:W-:Y:S02]  /*f530*/  ISETP.GT.U32.AND P3, PT, R247.reuse, R38, PT ;  /* 0x00000026f700720c */ /* 0x040fe40003f64070 */
[----:B------:R-:W-:Y:S01]  /*f540*/  ISETP.GT.U32.AND P1, PT, R247, R26, PT ;  /* 0x0000001af700720c */ /* 0x000fe20003f24070 */
[--C-:B------:R-:W-:Y:S01]  /*f550*/  @!P0 IMAD.IADD R237, R237, 0x1, -R247.reuse ;  /* 0x00000001eded8824 */ /* 0x100fe200078e0af7 */
[----:B------:R-:W-:Y:S01]  /*f560*/  ISETP.GT.U32.AND P0, PT, R247, R37, PT ;  /* 0x00000025f700720c */ /* 0x000fe20003f04070 */
[----:B------:R-:W-:Y:S01]  /*f570*/  @!P2 IMAD.IADD R33, R33, 0x1, -R247 ;  /* 0x000000012121a824 */ /* 0x000fe200078e0af7 */
[----:B------:R-:W-:-:S05]  /*f580*/  ISETP.GT.U32.AND P2, PT, R247, R32, PT ;  /* 0x00000020f700720c */ /* 0x000fca0003f44070 */
[----:B------:R-:W-:-:S04]  /*f590*/  @!P6 IMAD.IADD R238, R238, 0x1, -R247 ;  /* 0x00000001eeeee824 */ /* 0x000fc800078e0af7 */
[----:B------:R-:W-:Y:S02]  /*f5a0*/  @!P1 IADD3 R26, R26, -R247, RZ ;  /* 0x800000f71a1a9210 */ /* 0x000fe40007ffe0ff */
[----:B------:R-:W-:Y:S01]  /*f5b0*/  ISETP.GT.U32.AND P1, PT, R247, R31, PT ;  /* 0x0000001ff700720c */ /* 0x000fe20003f24070 */
[--C-:B------:R-:W-:Y:S02]  /*f5c0*/  @!P3 IMAD.IADD R38, R38, 0x1, -R247.reuse ;  /* 0x000000012626b824 */ /* 0x100fe400078e0af7 */
[--C-:B------:R-:W-:Y:S02]  /*f5d0*/  @!P0 IMAD.IADD R37, R37, 0x1, -R247.reuse ;  /* 0x0000000125258824 */ /* 0x100fe400078e0af7 */
[--C-:B------:R-:W-:Y:S01]  /*f5e0*/  @!P2 IMAD.IADD R32, R32, 0x1, -R247.reuse ;  /* 0x000000012020a824 */ /* 0x100fe200078e0af7 */
[----:B------:R-:W-:Y:S04]  /*f5f0*/  STL [R1+0x368], R238 ;  /* 0x000368ee01007387 */ /* 0x000fe80000100800 */
[----:B------:R1:W-:Y:S03]  /*f600*/  STL [R1+0x364], R38 ;  /* 0x0003642601007387 */ /* 0x0003e60000100800 */
[----:B------:R-:W-:Y:S01]  /*f610*/  @!P1 IMAD.IADD R31, R31, 0x1, -R247 ;  /* 0x000000011f1f9824 */ /* 0x000fe200078e0af7 */
[----:B------:R2:W-:Y:S04]  /*f620*/  STL [R1+0x360], R37 ;  /* 0x0003602501007387 */ /* 0x0005e80000100800 */
[----:B------:R3:W-:Y:S04]  /*f630*/  STL [R1+0x35c], R32 ;  /* 0x00035c2001007387 */ /* 0x0007e80000100800 */
[----:B-1----:R-:W4:Y:S04]  /*f640*/  LDL.LU R38, [R1+0x31c] ;  /* 0x00031c0001267983 */ /* 0x002f280000300800 */
[----:B--2---:R-:W2:Y:S04]  /*f650*/  LDL.LU R37, [R1+0x318] ;  /* 0x0003180001257983 */ /* 0x004ea80000300800 */
[----:B------:R1:W-:Y:S04]  /*f660*/  STL [R1+0x358], R31 ;  /* 0x0003581f01007387 */ /* 0x0003e80000100800 */
[----:B------:R-:W2:Y:S04]  /*f670*/  LDL.LU R236, [R1+0x314] ;  /* 0x0003140001ec7983 */ /* 0x000ea80000300800 */
[----:B------:R-:W2:Y:S01]  /*f680*/  LDL.LU R238, [R1+0x310] ;  /* 0x0003100001ee7983 */ /* 0x000ea20000300800 */
        /* <DEDUP_REMOVED lines=10> */
[----:B------:R-:W-:Y:S01]  /*f730*/  ISETP.GT.U32.AND P2, PT, R247, R33, PT ;  /* 0x00000021f700720c */ /* 0x000fe20003f44070 */
[--C-:B------:R-:W-:Y:S01]  /*f740*/  @!P3 IMAD.IADD R235, R235, 0x1, -R247.reuse ;  /* 0x00000001ebebb824 */ /* 0x100fe200078e0af7 */
[----:B------:R-:W-:Y:S01]  /*f750*/  ISETP.GT.U32.AND P6, PT, R247, R24, PT ;  /* 0x00000018f700720c */ /* 0x000fe20003fc4070 */
[----:B------:R-:W-:Y:S01]  /*f760*/  @!P0 IMAD.IADD R237, R237, 0x1, -R247 ;  /* 0x00000001eded8824 */ /* 0x000fe200078e0af7 */
[----:B------:R-:W-:-:S07]  /*f770*/  @!P5 IADD3 R27, R27, -R247, RZ ;  /* 0x800000f71b1bd210 */ /* 0x000fce0007ffe0ff */
[--C-:B------:R-:W-:Y:S01]  /*f780*/  @!P4 IMAD.IADD R39, R39, 0x1, -R247.reuse ;  /* 0x000000012727c824 */ /* 0x100fe200078e0af7 */
[----:B------:R1:W-:Y:S04]  /*f790*/  STL [R1+0x354], R27 ;  /* 0x0003541b01007387 */ /* 0x0003e80000100800 */
[----:B---3--:R-:W3:Y:S01]  /*f7a0*/  LDL.LU R32, [R1+0x30c] ;  /* 0x00030c0001207983 */ /* 0x008ee20000300800 */
[----:B------:R-:W-:-:S03]  /*f7b0*/  @!P2 IMAD.IADD R33, R33, 0x1, -R247 ;  /* 0x000000012121a824 */ /* 0x000fc600078e0af7 */
[----:B-1----:R-:W3:Y:S01]  /*f7c0*/  LDL.LU R31, [R1+0x308] ;  /* 0x00030800011f7983 */ /* 0x002ee20000300800 */
[----:B------:R-:W-:-:S03]  /*f7d0*/  @!P6 IMAD.IADD R24, R24, 0x1, -R247 ;  /* 0x000000011818e824 */ /* 0x000fc600078e0af7 */
[----:B------:R-:W3:Y:S01]  /*f7e0*/  LDL.LU R27, [R1+0x304] ;  /* 0x00030400011b7983 */ /* 0x000ee20000300800 */
[C---:B------:R-:W-:Y:S02]  /*f7f0*/  ISETP.GT.U32.AND P1, PT, R247.reuse, R26, PT ;  /* 0x0000001af700720c */ /* 0x040fe40003f24070 */
[C---:B------:R-:W-:Y:S02]  /*f800*/  ISETP.GT.U32.AND P5, PT, R247.reuse, R25, PT ;  /* 0x00000019f700720c */ /* 0x040fe40003fa4070 */
[C---:B------:R-:W-:Y:S02]  /*f810*/  ISETP.GT.U32.AND P4, PT, R247.reuse, R36, PT ;  /* 0x00000024f700720c */ /* 0x040fe40003f84070 */
[C---:B------:R-:W-:Y:S02]  /*f820*/  ISETP.GT.U32.AND P3, PT, R247.reuse, R35, PT ;  /* 0x00000023f700720c */ /* 0x040fe40003f64070 */
[C---:B------:R-:W-:Y:S02]  /*f830*/  ISETP.GT.U32.AND P0, PT, R247.reuse, R34, PT ;  /* 0x00000022f700720c */ /* 0x040fe40003f04070 */
[----:B------:R-:W-:-:S07]  /*f840*/  ISETP.GT.U32.AND P2, PT, R247, R30, PT ;  /* 0x0000001ef700720c */ /* 0x000fce0003f44070 */
[--C-:B------:R-:W-:Y:S02]  /*f850*/  @!P4 IMAD.IADD R36, R36, 0x1, -R247.reuse ;  /* 0x000000012424c824 */ /* 0x100fe400078e0af7 */
[--C-:B------:R-:W-:Y:S02]  /*f860*/  @!P3 IMAD.IADD R35, R35, 0x1, -R247.reuse ;  /* 0x000000012323b824 */ /* 0x100fe400078e0af7 */
[--C-:B------:R-:W-:Y:S02]  /*f870*/  @!P0 IMAD.IADD R34, R34, 0x1, -R247.reuse ;  /* 0x0000000122228824 */ /* 0x100fe400078e0af7 */
[--C-:B------:R-:W-:Y:S01]  /*f880*/  @!P2 IMAD.IADD R30, R30, 0x1, -R247.reuse ;  /* 0x000000011e1ea824 */ /* 0x100fe200078e0af7 */
[----:B------:R1:W-:Y:S01]  /*f890*/  STL [R1+0x350], R39 ;  /* 0x0003502701007387 */ /* 0x0003e20000100800 */
[--C-:B------:R-:W-:Y:S02]  /*f8a0*/  @!P1 IMAD.IADD R26, R26, 0x1, -R247.reuse ;  /* 0x000000011a1a9824 */ /* 0x100fe400078e0af7 */
[----:B------:R-:W-:Y:S01]  /*f8b0*/  @!P5 IMAD.IADD R25, R25, 0x1, -R247 ;  /* 0x000000011919d824 */ /* 0x000fe200078e0af7 */
[----:B-1----:R-:W3:Y:S04]  /*f8c0*/  LDL.LU R39, [R1+0x2a74] ;  /* 0x002a740001277983 */ /* 0x002ee80000300800 */
[----:B------:R-:W-:Y:S04]  /*f8d0*/  STL [R1+0x34c], R235 ;  /* 0x00034ceb01007387 */ /* 0x000fe80000100800 */
[----:B------:R-:W-:Y:S04]  /*f8e0*/  STL [R1+0x348], R237 ;  /* 0x000348ed01007387 */ /* 0x000fe80000100800 */
[----:B------:R-:W-:Y:S04]  /*f8f0*/  STL [R1+0x344], R33 ;  /* 0x0003442101007387 */ /* 0x000fe80000100800 */
[----:B------:R1:W-:Y:S04]  /*f900*/  STL [R1+0x340], R26 ;  /* 0x0003401a01007387 */ /* 0x0003e80000100800 */
[----:B------:R1:W-:Y:S04]  /*f910*/  STL [R1+0x33c], R25 ;  /* 0x00033c1901007387 */ /* 0x0003e80000100800 */
[----:B------:R1:W-:Y:S02]  /*f920*/  STL [R1+0x338], R24 ;  /* 0x0003381801007387 */ /* 0x0003e40000100800 */
[----:B-1----:R-:W-:-:S02]  /*f930*/  MOV R26, R23 ;  /* 0x00000017001a7202 */ /* 0x002fc40000000f00 */
[----:B------:R-:W3:Y:S01]  /*f940*/  LDL.LU R33, [R1+0x300] ;  /* 0x0003000001217983 */ /* 0x000ee20000300800 */
[----:B------:R-:W-:-:S03]  /*f950*/  IMAD.MOV.U32 R25, RZ, RZ, R22 ;  /* 0x000000ffff197224 */ /* 0x000fc600078e0016 */
[----:B------:R-:W3:Y:S01]  /*f960*/  LDL.LU R24, [R1+0x2fc] ;  /* 0x0002fc0001187983 */ /* 0x000ee20000300800 */
[----:B------:R-:W-:-:S03]  /*f970*/  IMAD.MOV.U32 R22, RZ, RZ, R20 ;  /* 0x000000ffff167224 */ /* 0x000fc600078e0014 */
[----:B------:R-:W3:Y:S04]  /*f980*/  LDL.LU R23, [R1+0x2f8] ;  /* 0x0002f80001177983 */ /* 0x000ee80000300800 */
[----:B------:R-:W3:Y:S01]  /*f990*/  LDL.LU R20, [R1+0x2f4] ;  /* 0x0002f40001147983 */ /* 0x000ee20000300800 */
[C---:B----4-:R-:W-:Y:S02]  /*f9a0*/  ISETP.GT.U32.AND P6, PT, R247.reuse, R38, PT ;  /* 0x00000026f700720c */ /* 0x050fe40003fc4070 */
[C---:B--2---:R-:W-:Y:S02]  /*f9b0*/  ISETP.GT.U32.AND P4, PT, R247.reuse, R37, PT ;  /* 0x00000025f700720c */ /* 0x044fe40003f84070 */
[C---:B------:R-:W-:Y:S02]  /*f9c0*/  ISETP.GT.U32.AND P3, PT, R247.reuse, R236, PT ;  /* 0x000000ecf700720c */ /* 0x040fe40003f64070 */
[----:B------:R-:W-:-:S07]  /*f9d0*/  ISETP.GT.U32.AND P0, PT, R247, R238, PT ;  /* 0x000000eef700720c */ /* 0x000fce0003f04070 */
[--C-:B------:R-:W-:Y:S01]  /*f9e0*/  @!P6 IMAD.IADD R38, R38, 0x1, -R247.reuse ;  /* 0x000000012626e824 */ /* 0x100fe200078e0af7 */
[----:B------:R-:W-:Y:S01]  /*f9f0*/  ISETP.GT.U32.AND P6, PT, R247, R36, PT ;  /* 0x00000024f700720c */ /* 0x000fe20003fc4070 */
[--C-:B------:R-:W-:Y:S01]  /*fa00*/  @!P4 IMAD.IADD R37, R37, 0x1, -R247.reuse ;  /* 0x000000012525c824 */ /* 0x100fe200078e0af7 */
[C---:B------:R-:W-:Y:S01]  /*fa10*/  ISETP.GT.U32.AND P4, PT, R247.reuse, R35, PT ;  /* 0x00000023f700720c */ /* 0x040fe20003f84070 */
[--C-:B------:R-:W-:Y:S01]  /*fa20*/  @!P3 IMAD.IADD R236, R236, 0x1, -R247.reuse ;  /* 0x00000001ececb824 */ /* 0x100fe200078e0af7 */
[C---:B------:R-:W-:Y:S01]  /*fa30*/  ISETP.GT.U32.AND P3, PT, R247.reuse, R34, PT ;  /* 0x00000022f700720c */ /* 0x040fe20003f64070 */
[----:B------:R-:W-:Y:S01]  /*fa40*/  @!P0 IMAD.IADD R238, R238, 0x1, -R247 ;  /* 0x00000001eeee8824 */ /* 0x000fe200078e0af7 */
[----:B------:R-:W-:-:S07]  /*fa50*/  ISETP.GT.U32.AND P0, PT, R247, R30, PT ;  /* 0x0000001ef700720c */ /* 0x000fce0003f04070 */
[----:B------:R-:W-:Y:S02]  /*fa60*/  @!P6 IADD3 R36, R36, -R247, RZ ;  /* 0x800000f72424e210 */ /* 0x000fe40007ffe0ff */
[--C-:B------:R-:W-:Y:S02]  /*fa70*/  @!P4 IMAD.IADD R35, R35, 0x1, -R247.reuse ;  /* 0x000000012323c824 */ /* 0x100fe400078e0af7 */
[--C-:B------:R-:W-:Y:S01]  /*fa80*/  @!P3 IMAD.IADD R34, R34, 0x1, -R247.reuse ;  /* 0x000000012222b824 */ /* 0x100fe200078e0af7 */
[----:B------:R1:W-:Y:S01]  /*fa90*/  STL [R1+0x334], R36 ;  /* 0x0003342401007387 */ /* 0x0003e20000100800 */
[----:B------:R-:W-:-:S03]  /*faa0*/  @!P0 IMAD.IADD R30, R30, 0x1, -R247 ;  /* 0x000000011e1e8824 */ /* 0x000fc600078e0af7 */
[----:B------:R2:W-:Y:S04]  /*fab0*/  STL [R1+0x330], R35 ;  /* 0x0003302301007387 */ /* 0x0005e80000100800 */
[----:B------:R4:W-:Y:S04]  /*fac0*/  STL [R1+0x32c], R34 ;  /* 0x00032c2201007387 */ /* 0x0009e80000100800 */
[----:B------:R3:W-:Y:S04]  /*fad0*/  STL [R1+0x328], R30 ;  /* 0x0003281e01007387 */ /* 0x0007e80000100800 */
[----:B-1----:R-:W3:Y:S04]  /*fae0*/  LDL.LU R36, [R1+0x2e8] ;  /* 0x0002e80001247983 */ /* 0x002ee80000300800 */
[----:B--2---:R-:W2:Y:S04]  /*faf0*/  LDL.LU R35, [R1+0x2e4] ;  /* 0x0002e40001237983 */ /* 0x004ea80000300800 */
[----:B----4-:R-:W4:Y:S04]  /*fb00*/  LDL.LU R34, [R1+0x2e0] ;  /* 0x0002e00001227983 */ /* 0x010f280000300800 */
[----:B------:R-:W4:Y:S01]  /*fb10*/  LDL.LU R237, [R1+0x2dc] ;  /* 0x0002dc0001ed7983 */ /* 0x000f220000300800 */
[----:B------:R-:W-:-:S02]  /*fb20*/  ISETP.GT.U32.AND P1, PT, R247, R29, PT ;  /* 0x0000001df700720c */ /* 0x000fc40003f24070 */
[C---:B------:R-:W-:Y:S02]  /*fb30*/  ISETP.GT.U32.AND P5, PT, R247.reuse, R28, PT ;  /* 0x0000001cf700720c */ /* 0x040fe40003fa4070 */
[----:B---3--:R-:W-:-:S09]  /*fb40*/  ISETP.GT.U32.AND P2, PT, R247, R32, PT ;  /* 0x00000020f700720c */ /* 0x008fd20003f44070 */
[--C-:B------:R-:W-:Y:S01]  /*fb50*/  @!P1 IMAD.IADD R29, R29, 0x1, -R247.reuse ;  /* 0x000000011d1d9824 */ /* 0x100fe200078e0af7 */
[C---:B------:R-:W-:Y:S02]  /*fb60*/  ISETP.GT.U32.AND P1, PT, R247.reuse, R31, PT ;  /* 0x0000001ff700720c */ /* 0x040fe40003f24070 */
[----:B------:R-:W-:Y:S02]  /*fb70*/  @!P5 IADD3 R28, R28, -R247, RZ ;  /* 0x800000f71c1cd210 */ /* 0x000fe40007ffe0ff */
[C---:B------:R-:W-:Y:S01]  /*fb80*/  ISETP.GT.U32.AND P5, PT, R247.reuse, R27, PT ;  /* 0x0000001bf700720c */ /* 0x040fe20003fa4070 */
[----:B------:R-:W-:Y:S01]  /*fb90*/  @!P2 IMAD.IADD R32, R32, 0x1, -R247 ;  /* 0x000000012020a824 */ /* 0x000fe200078e0af7 */
[C---:B------:R-:W-:Y:S02]  /*fba0*/  ISETP.GT.U32.AND P2, PT, R247.reuse, R29, PT ;  /* 0x0000001df700720c */ /* 0x040fe40003f44070 */
[----:B------:R-:W-:-:S05]  /*fbb0*/  ISETP.GT.U32.AND P4, PT, R247, R37, PT ;  /* 0x00000025f700720c */ /* 0x000fca0003f84070 */
[----:B------:R-:W-:Y:S01]  /*fbc0*/  @!P1 IMAD.IADD R31, R31, 0x1, -R247 ;  /* 0x000000011f1f9824 */ /* 0x000fe200078e0af7 */
[----:B------:R-:W-:-:S03]  /*fbd0*/  ISETP.GT.U32.AND P1, PT, R247, R28, PT ;  /* 0x0000001cf700720c */ /* 0x000fc60003f24070 */
[--C-:B------:R-:W-:Y:S01]  /*fbe0*/  @!P5 IMAD.IADD R27, R27, 0x1, -R247.reuse ;  /* 0x000000011b1bd824 */ /* 0x100fe200078e0af7 */
[C---:B------:R-:W-:Y:S02]  /*fbf0*/  ISETP.GT.U32.AND P5, PT, R247.reuse, R38, PT ;  /* 0x00000026f700720c */ /* 0x040fe40003fa4070 */
[----:B------:R-:W-:Y:S01]  /*fc00*/  ISETP.GT.U32.AND P3, PT, R247, R236, PT ;  /* 0x000000ecf700720c */ /* 0x000fe20003f64070 */
[----:B------:R-:W-:Y:S01]  /*fc10*/  @!P2 IMAD.IADD R29, R29, 0x1, -R247 ;  /* 0x000000011d1da824 */ /* 0x000fe200078e0af7 */
[C---:B------:R-:W-:Y:S02]  /*fc20*/  ISETP.GT.U32.AND P6, PT, R247.reuse, R27, PT ;  /* 0x0000001bf700720c */ /* 0x040fe40003fc4070 */
[----:B------:R-:W-:-:S03]  /*fc30*/  ISETP.GT.U32.AND P0, PT, R247, R238, PT ;  /* 0x000000eef700720c */ /* 0x000fc60003f04070 */
[----:B------:R-:W-:Y:S01]  /*fc40*/  @!P1 IMAD.IADD R28, R28, 0x1, -R247 ;  /* 0x000000011c1c9824 */ /* 0x000fe200078e0af7 */
[----:B------:R-:W-:-:S03]  /*fc50*/  @!P4 IADD3 R37, R37, -R247, RZ ;  /* 0x800000f72525c210 */ /* 0x000fc60007ffe0ff */
[--C-:B------:R-:W-:Y:S01]  /*fc60*/  @!P5 IMAD.IADD R38, R38, 0x1, -R247.reuse ;  /* 0x000000012626d824 */ /* 0x100fe200078e0af7 */
[----:B------:R1:W-:Y:S01]  /*fc70*/  STL [R1+0x324], R29 ;  /* 0x0003241d01007387 */ /* 0x0003e20000100800 */
[----:B------:R-:W-:-:S03]  /*fc80*/  @!P3 IMAD.IADD R236, R236, 0x1, -R247 ;  /* 0x00000001ececb824 */ /* 0x000fc600078e0af7 */
[----:B------:R3:W-:Y:S04]  /*fc90*/  STL [R1+0x320], R28 ;  /* 0x0003201c01007387 */ /* 0x0007e80000100800 */
[----:B------:R-:W4:Y:S04]  /*fca0*/  LDL.LU R30, [R1+0x2d8] ;  /* 0x0002d800011e7983 */ /* 0x000f280000300800 */
[----:B-1----:R-:W4:Y:S04]  /*fcb0*/  LDL.LU R29, [R1+0x2d4] ;  /* 0x0002d400011d7983 */ /* 0x002f280000300800 */
[----:B---3--:R-:W3:Y:S01]  /*fcc0*/  LDL.LU R28, [R1+0x2d0] ;  /* 0x0002d000011c7983 */ /* 0x008ee20000300800 */
[--C-:B------:R-:W-:Y:S01]  /*fcd0*/  @!P6 IMAD.IADD R27, R27, 0x1, -R247.reuse ;  /* 0x000000011b1be824 */ /* 0x100fe200078e0af7 */
[C---:B------:R-:W-:Y:S01]  /*fce0*/  ISETP.GT.U32.AND P2, PT, R247.reuse, R32, PT ;  /* 0x00000020f700720c */ /* 0x040fe20003f44070 */
[----:B------:R-:W-:Y:S01]  /*fcf0*/  @!P0 IMAD.IADD R238, R238, 0x1, -R247 ;  /* 0x00000001eeee8824 */ /* 0x000fe200078e0af7 */
[C---:B------:R-:W-:Y:S01]  /*fd00*/  ISETP.GT.U32.AND P1, PT, R247.reuse, R31, PT ;  /* 0x0000001ff700720c */ /* 0x040fe20003f24070 */
[----:B------:R1:W-:Y:S04]  /*fd10*/  STL [R1+0x31c], R38 ;  /* 0x00031c2601007387 */ /* 0x0003e80000100800 */
[----:B-1----:R-:W3:Y:S01]  /*fd20*/  LDL.LU R38, [R1+0x2a70] ;  /* 0x002a700001267983 */ /* 0x002ee20000300800 */
[----:B------:R-:W-:-:S02]  /*fd30*/  ISETP.GT.U32.AND P5, PT, R247, R33, PT ;  /* 0x00000021f700720c */ /* 0x000fc40003fa4070 */
[C---:B------:R-:W-:Y:S02]  /*fd40*/  ISETP.GT.U32.AND P4, PT, R247.reuse, R24, PT ;  /* 0x00000018f700720c */ /* 0x040fe40003f84070 */
[----:B------:R-:W-:-:S09]  /*fd50*/  ISETP.GT.U32.AND P3, PT, R247, R23, PT ;  /* 0x00000017f700720c */ /* 0x000fd20003f64070 */
[--C-:B------:R-:W-:Y:S01]  /*fd60*/  @!P5 IMAD.IADD R33, R33, 0x1, -R247.reuse ;  /* 0x000000012121d824 */ /* 0x100fe200078e0af7 */
[----:B------:R-:W-:Y:S01]  /*fd70*/  ISETP.GT.U32.AND P0, PT, R247, R20, PT ;  /* 0x00000014f700720c */ /* 0x000fe20003f04070 */
[--C-:B------:R-:W-:Y:S02]  /*fd80*/  @!P4 IMAD.IADD R24, R24, 0x1, -R247.reuse ;  /* 0x000000011818c824 */ /* 0x100fe400078e0af7 */
[----:B------:R-:W-:Y:S01]  /*fd90*/  @!P3 IADD3 R23, R23, -R247, RZ ;  /* 0x800000f71717b210 */ /* 0x000fe20007ffe0ff */
[--C-:B------:R-:W-:Y:S01]  /*fda0*/  @!P2 IMAD.IADD R32, R32, 0x1, -R247.reuse ;  /* 0x000000012020a824 */ /* 0x100fe200078e0af7 */
[----:B------:R1:W-:Y:S01]  /*fdb0*/  STL [R1+0x318], R37 ;  /* 0x0003182501007387 */ /* 0x0003e20000100800 */
[----:B------:R-:W-:-:S07]  /*fdc0*/  @!P1 IMAD.IADD R31, R31, 0x1, -R247 ;  /* 0x000000011f1f9824 */ /* 0x000fce00078e0af7 */
[----:B------:R-:W-:Y:S01]  /*fdd0*/  @!P0 IMAD.IADD R20, R20, 0x1, -R247 ;  /* 0x0000000114148824 */ /* 0x000fe200078e0af7 */
[----:B-1----:R-:W3:Y:S04]  /*fde0*/  LDL.LU R37, [R1+0x2a6c] ;  /* 0x002a6c0001257983 */ /* 0x002ee80000300800 */
[----:B------:R-:W-:Y:S04]  /*fdf0*/  STL [R1+0x314], R236 ;  /* 0x000314ec01007387 */ /* 0x000fe80000100800 */
[----:B------:R-:W-:Y:S04]  /*fe00*/  STL [R1+0x310], R238 ;  /* 0x000310ee01007387 */ /* 0x000fe80000100800 */
[----:B------:R1:W-:Y:S04]  /*fe10*/  STL [R1+0x30c], R32 ;  /* 0x00030c2001007387 */ /* 0x0003e80000100800 */
[----:B------:R1:W-:Y:S04]  /*fe20*/  STL [R1+0x308], R31 ;  /* 0x0003081f01007387 */ /* 0x0003e80000100800 */
[----:B------:R1:W-:Y:S04]  /*fe30*/  STL [R1+0x304], R27 ;  /* 0x0003041b01007387 */ /* 0x0003e80000100800 */
[----:B-1----:R-:W3:Y:S04]  /*fe40*/  LDL.LU R32, [R1+0x2cc] ;  /* 0x0002cc0001207983 */ /* 0x002ee80000300800 */
[----:B------:R-:W3:Y:S04]  /*fe50*/  LDL.LU R31, [R1+0x2c8] ;  /* 0x0002c800011f7983 */ /* 0x000ee80000300800 */
[----:B------:R-:W3:Y:S01]  /*fe60*/  LDL.LU R27, [R1+0x2c4] ;  /* 0x0002c400011b7983 */ /* 0x000ee20000300800 */
[----:B------:R-:W-:-:S02]  /*fe70*/  ISETP.GT.U32.AND P6, PT, R247, R36, PT ;  /* 0x00000024f700720c */ /* 0x000fc40003fc4070 */
[C---:B--2---:R-:W-:Y:S02]  /*fe80*/  ISETP.GT.U32.AND P5, PT, R247.reuse, R35, PT ;  /* 0x00000023f700720c */ /* 0x044fe40003fa4070 */
[C---:B----4-:R-:W-:Y:S02]  /*fe90*/  ISETP.GT.U32.AND P4, PT, R247.reuse, R34, PT ;  /* 0x00000022f700720c */ /* 0x050fe40003f84070 */
[----:B------:R-:W-:-:S07]  /*fea0*/  ISETP.GT.U32.AND P3, PT, R247, R237, PT ;  /* 0x000000edf700720c */ /* 0x000fce0003f64070 */
[--C-:B------:R-:W-:Y:S01]  /*feb0*/  @!P6 IMAD.IADD R36, R36, 0x1, -R247.reuse ;  /* 0x000000012424e824 */ /* 0x100fe200078e0af7 */
[----:B------:R-:W-:Y:S01]  /*fec0*/  ISETP.GT.U32.AND P6, PT, R247, R33, PT ;  /* 0x00000021f700720c */ /* 0x000fe20003fc4070 */
[--C-:B------:R-:W-:Y:S01]  /*fed0*/  @!P5 IMAD.IADD R35, R35, 0x1, -R247.reuse ;  /* 0x000000012323d824 */ /* 0x100fe200078e0af7 */
[C---:B------:R-:W-:Y:S01]  /*fee0*/  ISETP.GT.U32.AND P5, PT, R247.reuse, R24, PT ;  /* 0x00000018f700720c */ /* 0x040fe20003fa4070 */
[--C-:B------:R-:W-:Y:S01]  /*fef0*/  @!P4 IMAD.IADD R34, R34, 0x1, -R247.reuse ;  /* 0x000000012222c824 */ /* 0x100fe200078e0af7 */
[----:B------:R-:W-:Y:S01]  /*ff00*/  ISETP.GT.U32.AND P4, PT, R247, R23, PT ;  /* 0x00000017f700720c */ /* 0x000fe20003f84070 */
[----:B------:R-:W-:Y:S01]  /*ff10*/  @!P3 IMAD.IADD R237, R237, 0x1, -R247 ;  /* 0x00000001ededb824 */ /* 0x000fe200078e0af7 */
[----:B------:R-:W-:-:S07]  /*ff20*/  ISETP.GT.U32.AND P3, PT, R247, R20, PT ;  /* 0x00000014f700720c */ /* 0x000fce0003f64070 */
[--C-:B------:R-:W-:Y:S02]  /*ff30*/  @!P6 IMAD.IADD R33, R33, 0x1, -R247.reuse ;  /* 0x000000012121e824 */ /* 0x100fe400078e0af7 */
[----:B------:R-:W-:-:S03]  /*ff40*/  @!P5 IMAD.IADD R24, R24, 0x1, -R247 ;  /* 0x000000011818d824 */ /* 0x000fc600078e0af7 */
[----:B------:R1:W-:Y:S01]  /*ff50*/  STL [R1+0x300], R33 ;  /* 0x0003002101007387 */ /* 0x0003e20000100800 */
[--C-:B------:R-:W-:Y:S02]  /*ff60*/  @!P4 IMAD.IADD R23, R23, 0x1, -R247.reuse ;  /* 0x000000011717c824 */ /* 0x100fe400078e0af7 */
[----:B------:R-:W-:Y:S01]  /*ff70*/  @!P3 IMAD.IADD R20, R20, 0x1, -R247 ;  /* 0x000000011414b824 */ /* 0x000fe200078e0af7 */
[----:B-1----:R-:W2:Y:S04]  /*ff80*/  LDL.LU R33, [R1+0x2b4] ;  /* 0x0002b40001217983 */ /* 0x002ea80000300800 */
[----:B------:R1:W-:Y:S04]  /*ff90*/  STL [R1+0x2fc], R24 ;  /* 0x0002fc1801007387 */ /* 0x0003e80000100800 */
[----:B------:R-:W4:Y:S04]  /*ffa0*/  LDL.LU R236, [R1+0x2b0] ;  /* 0x0002b00001ec7983 */ /* 0x000f280000300800 */
[----:B------:R-:W-:Y:S04]  /*ffb0*/  STL [R1+0x2f8], R23 ;  /* 0x0002f81701007387 */ /* 0x000fe80000100800 */
[----:B------:R1:W-:Y:S04]  /*ffc0*/  STL [R1+0x2f4], R20 ;  /* 0x0002f41401007387 */ /* 0x0003e80000100800 */
[----:B------:R-:W4:Y:S04]  /*ffd0*/  LDL.LU R238, [R1+0x2ac] ;  /* 0x0002ac0001ee7983 */ /* 0x000f280000300800 */
[----:B-1----:R-:W4:Y:S01]  /*ffe0*/  LDL.LU R24, [R1+0x2a8] ;  /* 0x0002a80001187983 */ /* 0x002f220000300800 */
[----:B------:R-:W-:-:S03]  /*fff0*/  IMAD.MOV.U32 R20, RZ, RZ, R19 ;  /* 0x000000ffff147224 */ /* 0x000fc600078e0013 */
[----:B------:R-:W4:Y:S01]  /*10000*/  LDL.LU R19, [R1+0x2a4] ;  /* 0x0002a40001137983 */ /* 0x000f220000300800 */
[C---:B------:R-:W-:Y:S02]  /*10010*/  ISETP.GT.U32.AND P1, PT, R247.reuse, R22, PT ;  /* 0x00000016f700720c */ /* 0x040fe40003f24070 */
[C---:B------:R-:W-:Y:S02]  /*10020*/  ISETP.GT.U32.AND P2, PT, R247.reuse, R18, PT ;  /* 0x00000012f700720c */ /* 0x040fe40003f44070 */
[----:B------:R-:W-:-:S09]  /*10030*/  ISETP.GT.U32.AND P0, PT, R247, R30, PT ;  /* 0x0000001ef700720c */ /* 0x000fd20003f04070 */
[--C-:B------:R-:W-:Y:S01]  /*10040*/  @!P1 IMAD.IADD R22, R22, 0x1, -R247.reuse ;  /* 0x0000000116169824 */ /* 0x100fe200078e0af7 */
[C---:B---3--:R-:W-:Y:S01]  /*10050*/  ISETP.GT.U32.AND P1, PT, R247.reuse, R28, PT ;  /* 0x0000001cf700720c */ /* 0x048fe20003f24070 */
[----:B------:R-:W-:Y:S01]  /*10060*/  @!P2 IMAD.IADD R18, R18, 0x1, -R247 ;  /* 0x000000011212a824 */ /* 0x000fe200078e0af7 */
[C---:B------:R-:W-:Y:S02]  /*10070*/  ISETP.GT.U32.AND P2, PT, R247.reuse, R29, PT ;  /* 0x0000001df700720c */ /* 0x040fe40003f44070 */
[----:B------:R-:W-:Y:S02]  /*10080*/  @!P0 IADD3 R30, R30, -R247, RZ ;  /* 0x800000f71e1e8210 */ /* 0x000fe40007ffe0ff */
[C---:B------:R-:W-:Y:S02]  /*10090*/  ISETP.GT.U32.AND P0, PT, R247.reuse, R18, PT ;  /* 0x00000012f700720c */ /* 0x040fe40003f04070 */
[----:B------:R-:W-:-:S05]  /*100a0*/  ISETP.GT.U32.AND P5, PT, R247, R35, PT ;  /* 0x00000023f700720c */ /* 0x000fca0003fa4070 */
[--C-:B------:R-:W-:Y:S01]  /*100b0*/  @!P1 IMAD.IADD R28, R28, 0x1, -R247.reuse ;  /* 0x000000011c1c9824 */ /* 0x100fe200078e0af7 */
[----:B------:R-:W-:Y:S01]  /*100c0*/  ISETP.GT.U32.AND P1, PT, R247, R36, PT ;  /* 0x00000024f700720c */ /* 0x000fe20003f24070 */
[--C-:B------:R-:W-:Y:S01]  /*100d0*/  @!P2 IMAD.IADD R29, R29, 0x1, -R247.reuse ;  /* 0x000000011d1da824 */ /* 0x100fe200078e0af7 */
[C---:B------:R-:W-:Y:S02]  /*100e0*/  ISETP.GT.U32.AND P2, PT, R247.reuse, R22, PT ;  /* 0x00000016f700720c */ /* 0x040fe40003f44070 */
[C---:B------:R-:W-:Y:S02]  /*100f0*/  ISETP.GT.U32.AND P4, PT, R247.reuse, R34, PT ;  /* 0x00000022f700720c */ /* 0x040fe40003f84070 */
[C---:B------:R-:W-:Y:S02]  /*10100*/  ISETP.GT.U32.AND P3, PT, R247.reuse, R237, PT ;  /* 0x000000edf700720c */ /* 0x040fe40003f64070 */
[----:B------:R-:W-:Y:S02]  /*10110*/  @!P0 IADD3 R18, R18, -R247, RZ ;  /* 0x800000f712128210 */ /* 0x000fe40007ffe0ff */
[----:B------:R-:W-:Y:S01]  /*10120*/  ISETP.GT.U32.AND P6, PT, R247, R28, PT ;  /* 0x0000001cf700720c */ /* 0x000fe20003fc4070 */
[----:B------:R-:W-:-:S02]  /*10130*/  @!P5 IMAD.IADD R35, R35, 0x1, -R247 ;  /* 0x000000012323d824 */ /* 0x000fc400078e0af7 */
[--C-:B------:R-:W-:Y:S01]  /*10140*/  @!P1 IMAD.IADD R36, R36, 0x1, -R247.reuse ;  /* 0x0000000124249824 */ /* 0x100fe200078e0af7 */
[----:B------:R-:W-:Y:S01]  /*10150*/  ISETP.GT.U32.AND P0, PT, R247, R30, PT ;  /* 0x0000001ef700720c */ /* 0x000fe20003f04070 */
[--C-:B------:R-:W-:Y:S01]  /*10160*/  @!P2 IMAD.IADD R22, R22, 0x1, -R247.reuse ;  /* 0x000000011616a824 */ /* 0x100fe200078e0af7 */
[----:B------:R1:W-:Y:S01]  /*10170*/  STL [R1+0x2f0], R18 ;  /* 0x0002f01201007387 */ /* 0x0003e20000100800 */
[--C-:B------:R-:W-:Y:S02]  /*10180*/  @!P4 IMAD.IADD R34, R34, 0x1, -R247.reuse ;  /* 0x000000012222c824 */ /* 0x100fe400078e0af7 */
[----:B------:R-:W-:Y:S02]  /*10190*/  @!P3 IADD3 R237, R237, -R247, RZ ;  /* 0x800000f7ededb210 */ /* 0x000fe40007ffe0ff */
[----:B------:R-:W-:Y:S01]  /*101a0*/  ISETP.GT.U32.AND P3, PT, R247, R26, PT ;  /* 0x0000001af700720c */ /* 0x000fe20003f64070 */
[----:B-1----:R-:W3:Y:S04]  /*101b0*/  LDL.LU R18, [R1+0x2a0] ;  /* 0x0002a00001127983 */ /* 0x002ee80000300800 */
[----:B------:R1:W-:Y:S01]  /*101c0*/  STL [R1+0x2ec], R22 ;  /* 0x0002ec1601007387 */ /* 0x0003e20000100800 */
[----:B------:R-:W-:-:S02]  /*101d0*/  @!P6 IMAD.IADD R28, R28, 0x1, -R247 ;  /* 0x000000011c1ce824 */ /* 0x000fc400078e0af7 */
[----:B-1----:R-:W-:Y:S02]  /*101e0*/  IMAD.MOV.U32 R22, RZ, RZ, R20 ;  /* 0x000000ffff167224 */ /* 0x002fe400078e0014 */
[----:B------:R-:W-:Y:S02]  /*101f0*/  IMAD.MOV.U32 R20, RZ, RZ, R17 ;  /* 0x000000ffff147224 */ /* 0x000fe400078e0011 */
[----:B------:R-:W3:Y:S01]  /*10200*/  LDL.LU R17, [R1+0x29c] ;  /* 0x00029c0001117983 */ /* 0x000ee20000300800 */
[--C-:B------:R-:W-:Y:S01]  /*10210*/  @!P0 IMAD.IADD R30, R30, 0x1, -R247.reuse ;  /* 0x000000011e1e8824 */ /* 0x100fe200078e0af7 */
[C---:B------:R-:W-:Y:S01]  /*10220*/  ISETP.GT.U32.AND P0, PT, R247.reuse, R25, PT ;  /* 0x00000019f700720c */ /* 0x040fe20003f04070 */
[----:B------:R-:W-:Y:S01]  /*10230*/  @!P3 IMAD.IADD R26, R26, 0x1, -R247 ;  /* 0x000000011a1ab824 */ /* 0x000fe200078e0af7 */
[C---:B------:R-:W-:Y:S02]  /*10240*/  ISETP.GT.U32.AND P2, PT, R247.reuse, R29, PT ;  /* 0x0000001df700720c */ /* 0x040fe40003f44070 */
[----:B------:R-:W-:-:S02]  /*10250*/  ISETP.GT.U32.AND P1, PT, R247, R32, PT ;  /* 0x00000020f700720c */ /* 0x000fc40003f24070 */
[C---:B------:R-:W-:Y:S02]  /*10260*/  ISETP.GT.U32.AND P5, PT, R247.reuse, R31, PT ;  /* 0x0000001ff700720c */ /* 0x040fe40003fa4070 */
[----:B------:R-:W-:-:S09]  /*10270*/  ISETP.GT.U32.AND P4, PT, R247, R27, PT ;  /* 0x0000001bf700720c */ /* 0x000fd20003f84070 */
[--C-:B------:R-:W-:Y:S02]  /*10280*/  @!P1 IMAD.IADD R32, R32, 0x1, -R247.reuse ;  /* 0x0000000120209824 */ /* 0x100fe400078e0af7 */
[--C-:B------:R-:W-:Y:S02]  /*10290*/  @!P5 IMAD.IADD R31, R31, 0x1, -R247.reuse ;  /* 0x000000011f1fd824 */ /* 0x100fe400078e0af7 */
[--C-:B------:R-:W-:Y:S02]  /*102a0*/  @!P4 IMAD.IADD R27, R27, 0x1, -R247.reuse ;  /* 0x000000011b1bc824 */ /* 0x100fe400078e0af7 */
[----:B------:R-:W-:Y:S01]  /*102b0*/  VIADD R23, R6, 0x1f5 ;  /* 0x000001f506177836 */ /* 0x000fe20000000000 */
[----:B------:R1:W-:Y:S01]  /*102c0*/  STL [R1+0x2e8], R36 ;  /* 0x0002e82401007387 */ /* 0x0003e20000100800 */
[----:B------:R-:W-:Y:S01]  /*102d0*/  @!P0 IADD3 R25, R25, -R247, RZ ;  /* 0x800000f719198210 */ /* 0x000fe20007ffe0ff */
[----:B------:R-:W-:Y:S02]  /*102e0*/  @!P2 IMAD.IADD R29, R29, 0x1, -R247 ;  /* 0x000000011d1da824 */ /* 0x000fe400078e0af7 */
[----:B-1----:R-:W3:Y:S04]  /*102f0*/  LDL.LU R36, [R1+0x2a68] ;  /* 0x002a680001247983 */ /* 0x002ee80000300800 */
[----:B------:R-:W-:Y:S04]  /*10300*/  STL [R1+0x1fc0], R23 ;  /* 0x001fc01701007387 */ /* 0x000fe80000100800 */
[----:B------:R1:W-:Y:S01]  /*10310*/  STL [R1+0x2e4], R35 ;  /* 0x0002e42301007387 */ /* 0x0003e20000100800 */
[----:B------:R-:W-:-:S03]  /*10320*/  IMAD.HI.U32 R235, R245, R234, RZ ;  /* 0x000000eaf5eb7227 */ /* 0x000fc600078e00ff */
[----:B-1----:R-:W3:Y:S04]  /*10330*/  LDL.LU R35, [R1+0x2a64] ;  /* 0x002a640001237983 */ /* 0x002ee80000300800 */
[----:B------:R1:W-:Y:S01]  /*10340*/  STL [R1+0x2e0], R34 ;  /* 0x0002e02201007387 */ /* 0x0003e20000100800 */
[----:B------:R-:W-:-:S03]  /*10350*/  IMAD.MOV R235, RZ, RZ, -R235 ;  /* 0x000000ffffeb7224 */ /* 0x000fc600078e0aeb */
        /* <DEDUP_REMOVED lines=11> */
[C---:B--2---:R-:W-:Y:S02]  /*10410*/  ISETP.GT.U32.AND P6, PT, R247.reuse, R33, PT ;  /* 0x00000021f700720c */ /* 0x044fe40003fc4070 */
[C---:B----4-:R-:W-:Y:S02]  /*10420*/  ISETP.GT.U32.AND P1, PT, R247.reuse, R236, PT ;  /* 0x000000ecf700720c */ /* 0x050fe40003f24070 */
[C---:B------:R-:W-:Y:S02]  /*10430*/  ISETP.GT.U32.AND P5, PT, R247.reuse, R238, PT ;  /* 0x000000eef700720c */ /* 0x040fe40003fa4070 */
[C---:B------:R-:W-:Y:S02]  /*10440*/  ISETP.GT.U32.AND P4, PT, R247.reuse, R24, PT ;  /* 0x00000018f700720c */ /* 0x040fe40003f84070 */
[----:B------:R-:W-:-:S05]  /*10450*/  ISETP.GT.U32.AND P3, PT, R247, R19, PT ;  /* 0x00000013f700720c */ /* 0x000fca0003f64070 */
[--C-:B------:R-:W-:Y:S01]  /*10460*/  @!P6 IMAD.IADD R33, R33, 0x1, -R247.reuse ;  /* 0x000000012121e824 */ /* 0x100fe200078e0af7 */
[C---:B------:R-:W-:Y:S01]  /*10470*/  ISETP.GT.U32.AND P6, PT, R247.reuse, R32, PT ;  /* 0x00000020f700720c */ /* 0x040fe20003fc4070 */
[--C-:B------:R-:W-:Y:S01]  /*10480*/  @!P1 IMAD.IADD R236, R236, 0x1, -R247.reuse ;  /* 0x00000001ecec9824 */ /* 0x100fe200078e0af7 */
[C---:B------:R-:W-:Y:S01]  /*10490*/  ISETP.GT.U32.AND P1, PT, R247.reuse, R31, PT ;  /* 0x0000001ff700720c */ /* 0x040fe20003f24070 */
[--C-:B------:R-:W-:Y:S01]  /*104a0*/  @!P5 IMAD.IADD R238, R238, 0x1, -R247.reuse ;  /* 0x00000001eeeed824 */ /* 0x100fe200078e0af7 */
[C---:B------:R-:W-:Y:S01]  /*104b0*/  ISETP.GT.U32.AND P5, PT, R247.reuse, R27, PT ;  /* 0x0000001bf700720c */ /* 0x040fe20003fa4070 */
[--C-:B------:R-:W-:Y:S01]  /*104c0*/  @!P4 IMAD.IADD R24, R24, 0x1, -R247.reuse ;  /* 0x000000011818c824 */ /* 0x100fe200078e0af7 */
[----:B------:R-:W-:Y:S01]  /*104d0*/  ISETP.GT.U32.AND P4, PT, R247, R26, PT ;  /* 0x0000001af700720c */ /* 0x000fe20003f84070 */
[----:B------:R-:W-:Y:S01]  /*104e0*/  @!P3 IMAD.IADD R19, R19, 0x1, -R247 ;  /* 0x000000011313b824 */ /* 0x000fe200078e0af7 */
[----:B------:R-:W-:-:S05]  /*104f0*/  ISETP.GT.U32.AND P3, PT, R247, R25, PT ;  /* 0x00000019f700720c */ /* 0x000fca0003f64070 */
[--C-:B------:R-:W-:Y:S02]  /*10500*/  @!P6 IMAD.IADD R32, R32, 0x1, -R247.reuse ;  /* 0x000000012020e824 */ /* 0x100fe400078e0af7 */
[--C-:B------:R-:W-:Y:S02]  /*10510*/  @!P1 IMAD.IADD R31, R31, 0x1, -R247.reuse ;  /* 0x000000011f1f9824 */ /* 0x100fe400078e0af7 */
[--C-:B------:R-:W-:Y:S01]  /*10520*/  @!P5 IMAD.IADD R27, R27, 0x1, -R247.reuse ;  /* 0x000000011b1bd824 */ /* 0x100fe200078e0af7 */
[----:B------:R1:W-:Y:S01]  /*10530*/  STL [R1+0x2cc], R32 ;  /* 0x0002cc2001007387 */ /* 0x0003e20000100800 */
[----:B------:R-:W-:-:S03]  /*10540*/  @!P4 IMAD.IADD R26, R26, 0x1, -R247 ;  /* 0x000000011a1ac824 */ /* 0x000fc600078e0af7 */
[----:B------:R2:W-:Y:S01]  /*10550*/  STL [R1+0x2c8], R31 ;  /* 0x0002c81f01007387 */ /* 0x0005e20000100800 */
[----:B------:R-:W-:-:S03]  /*10560*/  @!P3 IMAD.IADD R25, R25, 0x1, -R247 ;  /* 0x000000011919b824 */ /* 0x000fc600078e0af7 */
[----:B-1----:R-:W4:Y:S04]  /*10570*/  LDL.LU R32, [R1+0x280] ;  /* 0x0002800001207983 */ /* 0x002f280000300800 */
[----:B------:R1:W-:Y:S04]  /*10580*/  STL [R1+0x2c4], R27 ;  /* 0x0002c41b01007387 */ /* 0x0003e80000100800 */
[----:B--2---:R-:W2:Y:S04]  /*10590*/  LDL.LU R31, [R1+0x27c] ;  /* 0x00027c00011f7983 */ /* 0x004ea80000300800 */
[----:B------:R1:W-:Y:S04]  /*105a0*/  STL [R1+0x2c0], R26 ;  /* 0x0002c01a01007387 */ /* 0x0003e80000100800 */
[----:B------:R3:W-:Y:S04]  /*105b0*/  STL [R1+0x2bc], R25 ;  /* 0x0002bc1901007387 */ /* 0x0007e80000100800 */
[----:B------:R-:W2:Y:S04]  /*105c0*/  LDL.LU R237, [R1+0x278] ;  /* 0x0002780001ed7983 */ /* 0x000ea80000300800 */
[----:B-1----:R-:W2:Y:S04]  /*105d0*/  LDL.LU R27, [R1+0x274] ;  /* 0x00027400011b7983 */ /* 0x002ea80000300800 */
[----:B------:R-:W2:Y:S01]  /*105e0*/  LDL.LU R26, [R1+0x270] ;  /* 0x00027000011a7983 */ /* 0x000ea20000300800 */
[----:B------:R-:W-:-:S02]  /*105f0*/  ISETP.GT.U32.AND P2, PT, R247, R21, PT ;  /* 0x00000015f700720c */ /* 0x000fc40003f44070 */
[----:B---3--:R-:W-:Y:S01]  /*10600*/  ISETP.GT.U32.AND P0, PT, R247, R18, PT ;  /* 0x00000012f700720c */ /* 0x008fe20003f04070 */
[----:B------:R-:W3:Y:S10]  /*10610*/  LDL.LU R25, [R1+0x26c] ;  /* 0x00026c0001197983 */ /* 0x000ef40000300800 */
[----:B------:R-:W-:Y:S01]  /*10620*/  @!P2 IMAD.IADD R21, R21, 0x1, -R247 ;  /* 0x000000011515a824 */ /* 0x000fe200078e0af7 */
[----:B------:R-:W-:-:S02]  /*10630*/  ISETP.GT.U32.AND P2, PT, R247, R17, PT ;  /* 0x00000011f700720c */ /* 0x000fc40003f44070 */
[C---:B------:R-:W-:Y:S01]  /*10640*/  ISETP.GT.U32.AND P1, PT, R247.reuse, R236, PT ;  /* 0x000000ecf700720c */ /* 0x040fe20003f24070 */
[----:B------:R-:W-:Y:S01]  /*10650*/  @!P0 IMAD.IADD R18, R18, 0x1, -R247 ;  /* 0x0000000112128824 */ /* 0x000fe200078e0af7 */
[C---:B------:R-:W-:Y:S02]  /*10660*/  ISETP.GT.U32.AND P5, PT, R247.reuse, R238, PT ;  /* 0x000000eef700720c */ /* 0x040fe40003fa4070 */
[----:B------:R-:W-:-:S07]  /*10670*/  ISETP.GT.U32.AND P0, PT, R247, R21, PT ;  /* 0x00000015f700720c */ /* 0x000fce0003f04070 */
[----:B------:R-:W-:Y:S02]  /*10680*/  @!P2 IADD3 R17, R17, -R247, RZ ;  /* 0x800000f71111a210 */ /* 0x000fe40007ffe0ff */
[C---:B------:R-:W-:Y:S02]  /*10690*/  ISETP.GT.U32.AND P2, PT, R247.reuse, R33, PT ;  /* 0x00000021f700720c */ /* 0x040fe40003f44070 */
[C---:B------:R-:W-:Y:S02]  /*106a0*/  ISETP.GT.U32.AND P4, PT, R247.reuse, R24, PT ;  /* 0x00000018f700720c */ /* 0x040fe40003f84070 */
[----:B------:R-:W-:Y:S01]  /*106b0*/  ISETP.GT.U32.AND P6, PT, R247, R17, PT ;  /* 0x00000011f700720c */ /* 0x000fe20003fc4070 */
[--C-:B------:R-:W-:Y:S01]  /*106c0*/  @!P5 IMAD.IADD R238, R238, 0x1, -R247.reuse ;  /* 0x00000001eeeed824 */ /* 0x100fe200078e0af7 */
[----:B------:R-:W-:Y:S01]  /*106d0*/  @!P1 IADD3 R236, R236, -R247, RZ ;  /* 0x800000f7ecec9210 */ /* 0x000fe20007ffe0ff */
[----:B------:R-:W-:-:S06]  /*106e0*/  @!P0 IMAD.IADD R21, R21, 0x1, -R247 ;  /* 0x0000000115158824 */ /* 0x000fcc00078e0af7 */
[--C-:B------:R-:W-:Y:S01]  /*106f0*/  @!P2 IMAD.IADD R33, R33, 0x1, -R247.reuse ;  /* 0x000000012121a824 */ /* 0x100fe200078e0af7 */
[----:B------:R1:W-:Y:S01]  /*10700*/  STL [R1+0x2b8], R21 ;  /* 0x0002b81501007387 */ /* 0x0003e20000100800 */
[--C-:B------:R-:W-:Y:S02]  /*10710*/  @!P4 IMAD.IADD R24, R24, 0x1, -R247.reuse ;  /* 0x000000011818c824 */ /* 0x100fe400078e0af7 */
[--C-:B------:R-:W-:Y:S01]  /*10720*/  @!P6 IMAD.IADD R17, R17, 0x1, -R247.reuse ;  /* 0x000000011111e824 */ /* 0x100fe200078e0af7 */
[----:B-1----:R-:W3:Y:S01]  /*10730*/  LDL.LU R21, [R1+0x268] ;  /* 0x0002680001157983 */ /* 0x002ee20000300800 */
[C---:B------:R-:W-:Y:S02]  /*10740*/  ISETP.GT.U32.AND P3, PT, R247.reuse, R19, PT ;  /* 0x00000013f700720c */ /* 0x040fe40003f64070 */
[----:B------:R-:W-:Y:S01]  /*10750*/  ISETP.GT.U32.AND P0, PT, R247, R18, PT ;  /* 0x00000012f700720c */ /* 0x000fe20003f04070 */
[----:B------:R1:W-:Y:S10]  /*10760*/  STL [R1+0x2b4], R33 ;  /* 0x0002b42101007387 */ /* 0x0003f40000100800 */
[--C-:B------:R-:W-:Y:S01]  /*10770*/  @!P3 IMAD.IADD R19, R19, 0x1, -R247.reuse ;  /* 0x000000011313b824 */ /* 0x100fe200078e0af7 */
[----:B-1----:R-:W3:Y:S01]  /*10780*/  LDL.LU R33, [R1+0x2a5c] ;  /* 0x002a5c0001217983 */ /* 0x002ee20000300800 */
[----:B------:R-:W-:-:S03]  /*10790*/  @!P0 IMAD.IADD R18, R18, 0x1, -R247 ;  /* 0x0000000112128824 */ /* 0x000fc600078e0af7 */
[----:B------:R-:W-:Y:S04]  /*107a0*/  STL [R1+0x2b0], R236 ;  /* 0x0002b0ec01007387 */ /* 0x000fe80000100800 */
[----:B------:R-:W-:Y:S01]  /*107b0*/  STL [R1+0x2ac], R238 ;  /* 0x0002acee01007387 */ /* 0x000fe20000100800 */
[----:B------:R-:W-:-:S03]  /*107c0*/  ISETP.GT.U32.AND P3, PT, R247, R22, PT ;  /* 0x00000016f700720c */ /* 0x000fc60003f64070 */
[----:B------:R1:W-:Y:S04]  /*107d0*/  STL [R1+0x2a8], R24 ;  /* 0x0002a81801007387 */ /* 0x0003e80000100800 */
[----:B------:R1:W-:Y:S01]  /*107e0*/  STL [R1+0x2a4], R19 ;  /* 0x0002a41301007387 */ /* 0x0003e20000100800 */
[C---:B------:R-:W-:Y:S02]  /*107f0*/  ISETP.GT.U32.AND P2, PT, R247.reuse, R30, PT ;  /* 0x0000001ef700720c */ /* 0x040fe40003f44070 */
[C---:B------:R-:W-:Y:S02]  /*10800*/  ISETP.GT.U32.AND P1, PT, R247.reuse, R29, PT ;  /* 0x0000001df700720c */ /* 0x040fe40003f24070 */
[C---:B------:R-:W-:Y:S02]  /*10810*/  ISETP.GT.U32.AND P5, PT, R247.reuse, R28, PT ;  /* 0x0000001cf700720c */ /* 0x040fe40003fa4070 */
[----:B------:R-:W-:-:S07]  /*10820*/  ISETP.GT.U32.AND P4, PT, R247, R23, PT ;  /* 0x00000017f700720c */ /* 0x000fce0003f84070 */
[--C-:B------:R-:W-:Y:S02]  /*10830*/  @!P2 IMAD.IADD R30, R30, 0x1, -R247.reuse ;  /* 0x000000011e1ea824 */ /* 0x100fe400078e0af7 */
[----:B------:R-:W-:Y:S02]  /*10840*/  @!P1 IADD3 R29, R29, -R247, RZ ;  /* 0x800000f71d1d9210 */ /* 0x000fe40007ffe0ff */
[--C-:B------:R-:W-:Y:S02]  /*10850*/  @!P5 IMAD.IADD R28, R28, 0x1, -R247.reuse ;  /* 0x000000011c1cd824 */ /* 0x100fe400078e0af7 */
[----:B------:R-:W-:Y:S01]  /*10860*/  @!P4 IMAD.IADD R23, R23, 0x1, -R247 ;  /* 0x000000011717c824 */ /* 0x000fe200078e0af7 */
[----:B------:R-:W-:Y:S04]  /*10870*/  STL [R1+0x2a0], R18 ;  /* 0x0002a01201007387 */ /* 0x000fe80000100800 */
[----:B------:R1:W-:Y:S04]  /*10880*/  STL [R1+0x29c], R17 ;  /* 0x00029c1101007387 */ /* 0x0003e80000100800 */
[----:B-1----:R-:W3:Y:S04]  /*10890*/  LDL.LU R24, [R1+0x264] ;  /* 0x0002640001187983 */ /* 0x002ee80000300800 */
[----:B------:R-:W3:Y:S01]  /*108a0*/  LDL.LU R19, [R1+0x260] ;  /* 0x0002600001137983 */ /* 0x000ee20000300800 */
[----:B------:R-:W-:-:S03]  /*108b0*/  IMAD.MOV.U32 R17, RZ, RZ, R12 ;  /* 0x000000ffff117224 */ /* 0x000fc600078e000c */
[----:B------:R-:W3:Y:S04]  /*108c0*/  LDL.LU R18, [R1+0x25c] ;  /* 0x00025c0001127983 */ /* 0x000ee80000300800 */
[----:B------:R-:W3:Y:S01]  /*108d0*/  LDL.LU R12, [R1+0x258] ;  /* 0x00025800010c7983 */ /* 0x000ee20000300800 */
[----:B------:R-:W-:Y:S01]  /*108e0*/  @!P3 IMAD.IADD R22, R22, 0x1, -R247 ;  /* 0x000000011616b824 */ /* 0x000fe200078e0af7 */
[C---:B----4-:R-:W-:Y:S02]  /*108f0*/  ISETP.GT.U32.AND P6, PT, R247.reuse, R32, PT ;  /* 0x00000020f700720c */ /* 0x050fe40003fc4070 */
[C---:B--2---:R-:W-:Y:S02]  /*10900*/  ISETP.GT.U32.AND P2, PT, R247.reuse, R31, PT ;  /* 0x0000001ff700720c */ /* 0x044fe40003f44070 */
[----:B------:R-:W-:-:S02]  /*10910*/  ISETP.GT.U32.AND P1, PT, R247, R237, PT ;  /* 0x000000edf700720c */ /* 0x000fc40003f24070 */
[----:B------:R-:W-:-:S07]  /*10920*/  ISETP.GT.U32.AND P5, PT, R247, R27, PT ;  /* 0x0000001bf700720c */ /* 0x000fce0003fa4070 */
[--C-:B------:R-:W-:Y:S01]  /*10930*/  @!P6 IMAD.IADD R32, R32, 0x1, -R247.reuse ;  /* 0x000000012020e824 */ /* 0x100fe200078e0af7 */
[----:B------:R-:W-:Y:S01]  /*10940*/  ISETP.GT.U32.AND P6, PT, R247, R30, PT ;  /* 0x0000001ef700720c */ /* 0x000fe20003fc4070 */
[--C-:B------:R-:W-:Y:S01]  /*10950*/  @!P2 IMAD.IADD R31, R31, 0x1, -R247.reuse ;  /* 0x000000011f1fa824 */ /* 0x100fe200078e0af7 */
[----:B------:R-:W-:Y:S01]  /*10960*/  ISETP.GT.U32.AND P2, PT, R247, R29, PT ;  /* 0x0000001df700720c */ /* 0x000fe20003f44070 */
[----:B------:R-:W-:Y:S01]  /*10970*/  @!P1 IMAD.IADD R237, R237, 0x1, -R247 ;  /* 0x00000001eded9824 */ /* 0x000fe200078e0af7 */
[----:B------:R-:W-:Y:S02]  /*10980*/  ISETP.GT.U32.AND P1, PT, R247, R28, PT ;  /* 0x0000001cf700720c */ /* 0x000fe40003f24070 */
[----:B------:R-:W-:Y:S02]  /*10990*/  @!P5 IADD3 R27, R27, -R247, RZ ;  /* 0x800000f71b1bd210 */ /* 0x000fe40007ffe0ff */
[----:B------:R-:W-:-:S05]  /*109a0*/  ISETP.GT.U32.AND P5, PT, R247, R23, PT ;  /* 0x00000017f700720c */ /* 0x000fca0003fa4070 */
[--C-:B------:R-:W-:Y:S01]  /*109b0*/  @!P6 IMAD.IADD R30, R30, 0x1, -R247.reuse ;  /* 0x000000011e1ee824 */ /* 0x100fe200078e0af7 */
[----:B------:R-:W-:Y:S01]  /*109c0*/  ISETP.GT.U32.AND P4, PT, R247, R26, PT ;  /* 0x0000001af700720c */ /* 0x000fe20003f84070 */
[--C-:B------:R-:W-:Y:S02]  /*109d0*/  @!P2 IMAD.IADD R29, R29, 0x1, -R247.reuse ;  /* 0x000000011d1da824 */ /* 0x100fe400078e0af7 */
[--C-:B------:R-:W-:Y:S01]  /*109e0*/  @!P1 IMAD.IADD R28, R28, 0x1, -R247.reuse ;  /* 0x000000011c1c9824 */ /* 0x100fe200078e0af7 */
[----:B------:R1:W-:Y:S03]  /*109f0*/  STL [R1+0x298], R30 ;  /* 0x0002981e01007387 */ /* 0x0003e60000100800 */
[--C-:B------:R-:W-:Y:S01]  /*10a00*/  @!P5 IMAD.IADD R23, R23, 0x1, -R247.reuse ;  /* 0x000000011717d824 */ /* 0x100fe200078e0af7 */
[----:B------:R2:W-:Y:S04]  /*10a10*/  STL [R1+0x294], R29 ;  /* 0x0002941d01007387 */ /* 0x0005e80000100800 */
[----:B------:R4:W-:Y:S04]  /*10a20*/  STL [R1+0x290], R28 ;  /* 0x0002901c01007387 */ /* 0x0009e80000100800 */
[----:B------:R4:W-:Y:S04]  /*10a30*/  STL [R1+0x28c], R23 ;  /* 0x00028c1701007387 */ /* 0x0009e80000100800 */
[----:B-1----:R-:W3:Y:S01]  /*10a40*/  LDL.LU R30, [R1+0x24c] ;  /* 0x00024c00011e7983 */ /* 0x002ee20000300800 */
[----:B------:R-:W-:-:S03]  /*10a50*/  @!P4 IMAD.IADD R26, R26, 0x1, -R247 ;  /* 0x000000011a1ac824 */ /* 0x000fc600078e0af7 */
[----:B--2---:R-:W2:Y:S01]  /*10a60*/  LDL.LU R29, [R1+0x248] ;  /* 0x00024800011d7983 */ /* 0x004ea20000300800 */
[----:B------:R-:W-:-:S03]  /*10a70*/  ISETP.GT.U32.AND P4, PT, R247, R22, PT ;  /* 0x00000016f700720c */ /* 0x000fc60003f84070 */
[----:B----4-:R-:W4:Y:S04]  /*10a80*/  LDL.LU R28, [R1+0x244] ;  /* 0x00024400011c7983 */ /* 0x010f280000300800 */
[----:B------:R-:W4:Y:S06]  /*10a90*/  LDL.LU R238, [R1+0x240] ;  /* 0x0002400001ee7983 */ /* 0x000f2c0000300800 */
[----:B------:R-:W-:-:S05]  /*10aa0*/  @!P4 IADD3 R22, R22, -R247, RZ ;  /* 0x800000f71616c210 */ /* 0x000fca0007ffe0ff */
[----:B------:R1:W-:Y:S04]  /*10ab0*/  STL [R1+0x288], R22 ;  /* 0x0002881601007387 */ /* 0x0003e80000100800 */
[----:B------:R-:W4:Y:S01]  /*10ac0*/  LDL.LU R23, [R1+0x23c] ;  /* 0x00023c0001177983 */ /* 0x000f220000300800 */
[C---:B------:R-:W-:Y:S02]  /*10ad0*/  ISETP.GT.U32.AND P0, PT, R247.reuse, R20, PT ;  /* 0x00000014f700720c */ /* 0x040fe40003f04070 */
[C---:B---3--:R-:W-:Y:S02]  /*10ae0*/  ISETP.GT.U32.AND P3, PT, R247.reuse, R25, PT ;  /* 0x00000019f700720c */ /* 0x048fe40003f64070 */
[C---:B------:R-:W-:Y:S01]  /*10af0*/  ISETP.GT.U32.AND P2, PT, R247.reuse, R31, PT ;  /* 0x0000001ff700720c */ /* 0x040fe20003f44070 */
[----:B-1----:R-:W3:Y:S08]  /*10b00*/  LDL.LU R22, [R1+0x238] ;  /* 0x0002380001167983 */ /* 0x002ef00000300800 */
[--C-:B------:R-:W-:Y:S01]  /*10b10*/  @!P0 IMAD.IADD R20, R20, 0x1, -R247.reuse ;  /* 0x0000000114148824 */ /* 0x100fe200078e0af7 */
[----:B------:R-:W-:Y:S01]  /*10b20*/  ISETP.GT.U32.AND P0, PT, R247, R21, PT ;  /* 0x00000015f700720c */ /* 0x000fe20003f04070 */
[----:B------:R-:W-:-:S03]  /*10b30*/  @!P3 IMAD.IADD R25, R25, 0x1, -R247 ;  /* 0x000000011919b824 */ /* 0x000fc600078e0af7 */
[----:B------:R-:W-:-:S09]  /*10b40*/  ISETP.GT.U32.AND P3, PT, R247, R20, PT ;  /* 0x00000014f700720c */ /* 0x000fd20003f64070 */
[--C-:B------:R-:W-:Y:S01]  /*10b50*/  @!P0 IMAD.IADD R21, R21, 0x1, -R247.reuse ;  /* 0x0000000115158824 */ /* 0x100fe200078e0af7 */
[C---:B------:R-:W-:Y:S02]  /*10b60*/  ISETP.GT.U32.AND P0, PT, R247.reuse, R32, PT ;  /* 0x00000020f700720c */ /* 0x040fe40003f04070 */
[C---:B------:R-:W-:Y:S01]  /*10b70*/  ISETP.GT.U32.AND P1, PT, R247.reuse, R237, PT ;  /* 0x000000edf700720c */ /* 0x040fe20003f24070 */
[--C-:B------:R-:W-:Y:S01]  /*10b80*/  @!P3 IMAD.IADD R20, R20, 0x1, -R247.reuse ;  /* 0x000000011414b824 */ /* 0x100fe200078e0af7 */
[----:B------:R-:W-:Y:S01]  /*10b90*/  ISETP.GT.U32.AND P6, PT, R247, R21, PT ;  /* 0x00000015f700720c */ /* 0x000fe20003fc4070 */
[----:B------:R-:W-:-:S03]  /*10ba0*/  @!P2 IMAD.IADD R31, R31, 0x1, -R247 ;  /* 0x000000011f1fa824 */ /* 0x000fc600078e0af7 */
[----:B------:R1:W-:Y:S05]  /*10bb0*/  STL [R1+0x284], R20 ;  /* 0x0002841401007387 */ /* 0x0003ea0000100800 */
[--C-:B------:R-:W-:Y:S01]  /*10bc0*/  @!P0 IMAD.IADD R32, R32, 0x1, -R247.reuse ;  /* 0x0000000120208824 */ /* 0x100fe200078e0af7 */
[----:B------:R-:W-:Y:S01]  /*10bd0*/  ISETP.GT.U32.AND P5, PT, R247, R27, PT ;  /* 0x0000001bf700720c */ /* 0x000fe20003fa4070 */
[----:B-1----:R-:W3:Y:S01]  /*10be0*/  LDL.LU R20, [R1+0x234] ;  /* 0x0002340001147983 */ /* 0x002ee20000300800 */
[--C-:B------:R-:W-:Y:S01]  /*10bf0*/  @!P1 IMAD.IADD R237, R237, 0x1, -R247.reuse ;  /* 0x00000001eded9824 */ /* 0x100fe200078e0af7 */
[----:B------:R-:W-:Y:S01]  /*10c00*/  ISETP.GT.U32.AND P4, PT, R247, R26, PT ;  /* 0x0000001af700720c */ /* 0x000fe20003f84070 */
[--C-:B------:R-:W-:Y:S01]  /*10c10*/  @!P6 IMAD.IADD R21, R21, 0x1, -R247.reuse ;  /* 0x000000011515e824 */ /* 0x100fe200078e0af7 */
[----:B------:R-:W-:Y:S01]  /*10c20*/  ISETP.GT.U32.AND P3, PT, R247, R25, PT ;  /* 0x00000019f700720c */ /* 0x000fe20003f64070 */
[----:B------:R1:W-:Y:S07]  /*10c30*/  STL [R1+0x280], R32 ;  /* 0x0002802001007387 */ /* 0x0003ee0000100800 */
[--C-:B------:R-:W-:Y:S01]  /*10c40*/  @!P5 IMAD.IADD R27, R27, 0x1, -R247.reuse ;  /* 0x000000011b1bd824 */ /* 0x100fe200078e0af7 */
[----:B-1----:R-:W3:Y:S02]  /*10c50*/  LDL.LU R32, [R1+0x2a58] ;  /* 0x002a580001207983 */ /* 0x002ee40000300800 */
[----:B------:R-:W-:-:S02]  /*10c60*/  @!P4 IMAD.IADD R26, R26, 0x1, -R247 ;  /* 0x000000011a1ac824 */ /* 0x000fc400078e0af7 */
[----:B------:R-:W-:Y:S01]  /*10c70*/  @!P3 IADD3 R25, R25, -R247, RZ ;  /* 0x800000f71919b210 */ /* 0x000fe20007ffe0ff */
[----:B------:R1:W-:Y:S01]  /*10c80*/  STL [R1+0x27c], R31 ;  /* 0x00027c1f01007387 */ /* 0x0003e20000100800 */
[----:B------:R-:W-:-:S03]  /*10c90*/  ISETP.GT.U32.AND P0, PT, R247, R24, PT ;  /* 0x00000018f700720c */ /* 0x000fc60003f04070 */
[----:B-1----:R-:W3:Y:S01]  /*10ca0*/  LDL.LU R31, [R1+0x2a54] ;  /* 0x002a5400011f7983 */ /* 0x002ee20000300800 */
[C---:B------:R-:W-:Y:S02]  /*10cb0*/  ISETP.GT.U32.AND P2, PT, R247.reuse, R19, PT ;  /* 0x00000013f700720c */ /* 0x040fe40003f44070 */
[----:B------:R-:W-:-:S07]  /*10cc0*/  ISETP.GT.U32.AND P1, PT, R247, R18, PT ;  /* 0x00000012f700720c */ /* 0x000fce0003f24070 */
[----:B------:R-:W-:-:S04]  /*10cd0*/  @!P0 IMAD.IADD R24, R24, 0x1, -R247 ;  /* 0x0000000118188824 */ /* 0x000fc800078e0af7 */
[--C-:B------:R-:W-:Y:S01]  /*10ce0*/  @!P2 IMAD.IADD R19, R19, 0x1, -R247.reuse ;  /* 0x000000011313a824 */ /* 0x100fe200078e0af7 */
[C---:B------:R-:W-:Y:S01]  /*10cf0*/  ISETP.GT.U32.AND P5, PT, R247.reuse, R12, PT ;  /* 0x0000000cf700720c */ /* 0x040fe20003fa4070 */
[----:B------:R-:W-:Y:S01]  /*10d00*/  @!P1 IMAD.IADD R18, R18, 0x1, -R247 ;  /* 0x0000000112129824 */ /* 0x000fe200078e0af7 */
[----:B------:R-:W-:Y:S01]  /*10d10*/  STL [R1+0x278], R237 ;  /* 0x000278ed01007387 */ /* 0x000fe20000100800 */
[----:B------:R-:W-:-:S03]  /*10d20*/  ISETP.GT.U32.AND P4, PT, R247, R11, PT ;  /* 0x0000000bf700720c */ /* 0x000fc60003f84070 */
[----:B------:R-:W-:Y:S04]  /*10d30*/  STL [R1+0x274], R27 ;  /* 0x0002741b01007387 */ /* 0x000fe80000100800 */
[----:B------:R1:W-:Y:S04]  /*10d40*/  STL [R1+0x270], R26 ;  /* 0x0002701a01007387 */ /* 0x0003e80000100800 */
[----:B------:R1:W-:Y:S01]  /*10d50*/  STL [R1+0x26c], R25 ;  /* 0x00026c1901007387 */ /* 0x0003e20000100800 */
[----:B------:R-:W-:-:S03]  /*10d60*/  @!P5 IMAD.IADD R12, R12, 0x1, -R247 ;  /* 0x000000010c0cd824 */ /* 0x000fc600078e0af7 */
[----:B------:R1:W-:Y:S04]  /*10d70*/  STL [R1+0x268], R21 ;  /* 0x0002681501007387 */ /* 0x0003e80000100800 */
[----:B-1----:R-:W3:Y:S04]  /*10d80*/  LDL.LU R26, [R1+0x230] ;  /* 0x00023000011a7983 */ /* 0x002ee80000300800 */
[----:B------:R-:W3:Y:S04]  /*10d90*/  LDL.LU R25, [R1+0x22c] ;  /* 0x00022c0001197983 */ /* 0x000ee80000300800 */
[----:B------:R-:W3:Y:S01]  /*10da0*/  LDL.LU R21, [R1+0x228] ;  /* 0x0002280001157983 */ /* 0x000ee20000300800 */
[----:B------:R-:W-:Y:S01]  /*10db0*/  @!P4 IMAD.IADD R11, R11, 0x1, -R247 ;  /* 0x000000010b0bc824 */ /* 0x000fe200078e0af7 */
[----:B------:R-:W-:-:S02]  /*10dc0*/  ISETP.GT.U32.AND P6, PT, R247, R30, PT ;  /* 0x0000001ef700720c */ /* 0x000fc40003fc4070 */
[C---:B--2---:R-:W-:Y:S02]  /*10dd0*/  ISETP.GT.U32.AND P0, PT, R247.reuse, R29, PT ;  /* 0x0000001df700720c */ /* 0x044fe40003f04070 */
[----:B----4-:R-:W-:-:S09]  /*10de0*/  ISETP.GT.U32.AND P2, PT, R247, R28, PT ;  /* 0x0000001cf700720c */ /* 0x010fd20003f44070 */
[----:B------:R-:W-:Y:S02]  /*10df0*/  @!P6 IADD3 R30, R30, -R247, RZ ;  /* 0x800000f71e1ee210 */ /* 0x000fe40007ffe0ff */
[----:B------:R-:W-:Y:S01]  /*10e00*/  ISETP.GT.U32.AND P6, PT, R247, R24, PT ;  /* 0x00000018f700720c */ /* 0x000fe20003fc4070 */
[--C-:B------:R-:W-:Y:S01]  /*10e10*/  @!P0 IMAD.IADD R29, R29, 0x1, -R247.reuse ;  /* 0x000000011d1d8824 */ /* 0x100fe200078e0af7 */
[C---:B------:R-:W-:Y:S01]  /*10e20*/  ISETP.GT.U32.AND P0, PT, R247.reuse, R19, PT ;  /* 0x00000013f700720c */ /* 0x040fe20003f04070 */
[----:B------:R-:W-:Y:S01]  /*10e30*/  @!P2 IMAD.IADD R28, R28, 0x1, -R247 ;  /* 0x000000011c1ca824 */ /* 0x000fe200078e0af7 */
[C---:B------:R-:W-:Y:S02]  /*10e40*/  ISETP.GT.U32.AND P2, PT, R247.reuse, R18, PT ;  /* 0x00000012f700720c */ /* 0x040fe40003f44070 */
[C---:B------:R-:W-:Y:S02]  /*10e50*/  ISETP.GT.U32.AND P1, PT, R247.reuse, R238, PT ;  /* 0x000000eef700720c */ /* 0x040fe40003f24070 */
[----:B------:R-:W-:-:S05]  /*10e60*/  ISETP.GT.U32.AND P5, PT, R247, R23, PT ;  /* 0x00000017f700720c */ /* 0x000fca0003fa4070 */
[----:B------:R-:W-:Y:S02]  /*10e70*/  @!P6 IMAD.IADD R24, R24, 0x1, -R247 ;  /* 0x000000011818e824 */ /* 0x000fe400078e0af7 */
[----:B------:R-:W-:-:S03]  /*10e80*/  @!P0 IADD3 R19, R19, -R247, RZ ;  /* 0x800000f713138210 */ /* 0x000fc60007ffe0ff */
[----:B------:R1:W-:Y:S01]  /*10e90*/  STL [R1+0x264], R24 ;  /* 0x0002641801007387 */ /* 0x0003e20000100800 */
[----:B------:R-:W-:-:S03]  /*10ea0*/  @!P2 IMAD.IADD R18, R18, 0x1, -R247 ;  /* 0x000000011212a824 */ /* 0x000fc600078e0af7 */
[----:B------:R-:W2:Y:S01]  /*10eb0*/  LDL.LU R27, [R1+0x218] ;  /* 0x00021800011b7983 */ /* 0x000ea20000300800 */
[--C-:B------:R-:W-:Y:S01]  /*10ec0*/  @!P1 IMAD.IADD R238, R238, 0x1, -R247.reuse ;  /* 0x00000001eeee9824 */ /* 0x100fe200078e0af7 */
[----:B------:R-:W-:Y:S02]  /*10ed0*/  ISETP.GT.U32.AND P1, PT, R247, R12, PT ;  /* 0x0000000cf700720c */ /* 0x000fe40003f24070 */
[----:B------:R4:W-:Y:S01]  /*10ee0*/  STL [R1+0x260], R19 ;  /* 0x0002601301007387 */ /* 0x0009e20000100800 */
[----:B------:R-:W-:-:S03]  /*10ef0*/  @!P5 IMAD.IADD R23, R23, 0x1, -R247 ;  /* 0x000000011717d824 */ /* 0x000fc600078e0af7 */
[----:B------:R-:W2:Y:S01]  /*10f00*/  LDL.LU R237, [R1+0x214] ;  /* 0x0002140001ed7983 */ /* 0x000ea20000300800 */
[----:B------:R-:W-:-:S03]  /*10f10*/  ISETP.GT.U32.AND P5, PT, R247, R11, PT ;  /* 0x0000000bf700720c */ /* 0x000fc60003fa4070 */
[----:B------:R-:W-:Y:S04]  /*10f20*/  STL [R1+0x25c], R18 ;  /* 0x00025c1201007387 */ /* 0x000fe80000100800 */
[----:B-1----:R-:W2:Y:S04]  /*10f30*/  LDL.LU R24, [R1+0x210] ;  /* 0x0002100001187983 */ /* 0x002ea80000300800 */
[----:B----4-:R-:W4:Y:S01]  /*10f40*/  LDL.LU R19, [R1+0x20c] ;  /* 0x00020c0001137983 */ /* 0x010f220000300800 */
[--C-:B------:R-:W-:Y:S02]  /*10f50*/  @!P1 IMAD.IADD R12, R12, 0x1, -R247.reuse ;  /* 0x000000010c0c9824 */ /* 0x100fe400078e0af7 */
[----:B------:R-:W-:-:S03]  /*10f60*/  @!P5 IMAD.IADD R11, R11, 0x1, -R247 ;  /* 0x000000010b0bd824 */ /* 0x000fc600078e0af7 */
[----:B------:R1:W-:Y:S04]  /*10f70*/  STL [R1+0x258], R12 ;  /* 0x0002580c01007387 */ /* 0x0003e80000100800 */
[----:B-1----:R-:W4:Y:S04]  /*10f80*/  LDL.LU R12, [R1+0x208] ;  /* 0x00020800010c7983 */ /* 0x002f280000300800 */
[----:B------:R1:W-:Y:S04]  /*10f90*/  STL [R1+0x254], R11 ;  /* 0x0002540b01007387 */ /* 0x0003e80000100800 */
[----:B-1----:R-:W4:Y:S01]  /*10fa0*/  LDL.LU R11, [R1+0x204] ;  /* 0x00020400010b7983 */ /* 0x002f220000300800 */
[----:B------:R-:W-:-:S02]  /*10fb0*/  ISETP.GT.U32.AND P3, PT, R247, R17, PT ;  /* 0x00000011f700720c */ /* 0x000fc40003f64070 */
[----:B---3--:R-:W-:-:S11]  /*10fc0*/  ISETP.GT.U32.AND P4, PT, R247, R22, PT ;  /* 0x00000016f700720c */ /* 0x008fd60003f84070 */
[--C-:B------:R-:W-:Y:S01]  /*10fd0*/  @!P3 IMAD.IADD R17, R17, 0x1, -R247.reuse ;  /* 0x000000011111b824 */ /* 0x100fe200078e0af7 */
[C---:B------:R-:W-:Y:S01]  /*10fe0*/  ISETP.GT.U32.AND P3, PT, R247.reuse, R20, PT ;  /* 0x00000014f700720c */ /* 0x040fe20003f64070 */
        /* <DEDUP_REMOVED lines=8> */
[----:B------:R-:W-:Y:S02]  /*11070*/  ISETP.GT.U32.AND P6, PT, R247, R20, PT ;  /* 0x00000014f700720c */ /* 0x000fe40003fc4070 */
[----:B------:R-:W-:Y:S01]  /*11080*/  @!P0 IADD3 R29, R29, -R247, RZ ;  /* 0x800000f71d1d8210 */ /* 0x000fe20007ffe0ff */
[----:B------:R-:W-:-:S06]  /*11090*/  @!P2 IMAD.IADD R28, R28, 0x1, -R247 ;  /* 0x000000011c1ca824 */ /* 0x000fcc00078e0af7 */
[--C-:B------:R-:W-:Y:S01]  /*110a0*/  @!P3 IMAD.IADD R30, R30, 0x1, -R247.reuse ;  /* 0x000000011e1eb824 */ /* 0x100fe200078e0af7 */
[----:B------:R1:W-:Y:S01]  /*110b0*/  STL [R1+0x250], R17 ;  /* 0x0002501101007387 */ /* 0x0003e20000100800 */
[C---:B------:R-:W-:Y:S01]  /*110c0*/  ISETP.GT.U32.AND P5, PT, R247.reuse, R23, PT ;  /* 0x00000017f700720c */ /* 0x040fe20003fa4070 */
[--C-:B------:R-:W-:Y:S02]  /*110d0*/  @!P1 IMAD.IADD R238, R238, 0x1, -R247.reuse ;  /* 0x00000001eeee9824 */ /* 0x100fe400078e0af7 */
[----:B------:R-:W-:Y:S02]  /*110e0*/  @!P6 IMAD.IADD R20, R20, 0x1, -R247 ;  /* 0x000000011414e824 */ /* 0x000fe400078e0af7 */
[----:B-1----:R-:W-:Y:S02]  /*110f0*/  IMAD.MOV.U32 R17, RZ, RZ, R10 ;  /* 0x000000ffff117224 */ /* 0x002fe400078e000a */
[----:B------:R-:W3:Y:S01]  /*11100*/  LDL.LU R10, [R1+0x200] ;  /* 0x00020000010a7983 */ /* 0x000ee20000300800 */
[----:B------:R-:W-:-:S02]  /*11110*/  ISETP.GT.U32.AND P1, PT, R247, R15, PT ;  /* 0x0000000ff700720c */ /* 0x000fc40003f24070 */
[C---:B------:R-:W-:Y:S02]  /*11120*/  ISETP.GT.U32.AND P4, PT, R247.reuse, R22, PT ;  /* 0x00000016f700720c */ /* 0x040fe40003f84070 */
[C---:B------:R-:W-:Y:S02]  /*11130*/  ISETP.GT.U32.AND P3, PT, R247.reuse, R26, PT ;  /* 0x0000001af700720c */ /* 0x040fe40003f64070 */
[C---:B------:R-:W-:Y:S02]  /*11140*/  ISETP.GT.U32.AND P0, PT, R247.reuse, R25, PT ;  /* 0x00000019f700720c */ /* 0x040fe40003f04070 */
[----:B------:R-:W-:-:S09]  /*11150*/  ISETP.GT.U32.AND P2, PT, R247, R21, PT ;  /* 0x00000015f700720c */ /* 0x000fd20003f44070 */
[--C-:B------:R-:W-:Y:S02]  /*11160*/  @!P3 IMAD.IADD R26, R26, 0x1, -R247.reuse ;  /* 0x000000011a1ab824 */ /* 0x100fe400078e0af7 */
[--C-:B------:R-:W-:Y:S02]  /*11170*/  @!P0 IMAD.IADD R25, R25, 0x1, -R247.reuse ;  /* 0x0000000119198824 */ /* 0x100fe400078e0af7 */
[----:B------:R-:W-:Y:S01]  /*11180*/  @!P2 IADD3 R21, R21, -R247, RZ ;  /* 0x800000f71515a210 */ /* 0x000fe20007ffe0ff */
[----:B------:R-:W-:Y:S02]  /*11190*/  VIADD R18, R6, 0x1f6 ;  /* 0x000001f606127836 */ /* 0x000fe40000000000 */
[--C-:B------:R-:W-:Y:S01]  /*111a0*/  @!P5 IMAD.IADD R23, R23, 0x1, -R247.reuse ;  /* 0x000000011717d824 */ /* 0x100fe200078e0af7 */
[----:B------:R-:W-:Y:S01]  /*111b0*/  ISETP.GT.U32.AND P5, PT, R247, R14, PT ;  /* 0x0000000ef700720c */ /* 0x000fe20003fa4070 */
[----:B------:R1:W-:Y:S01]  /*111c0*/  STL [R1+0x24c], R30 ;  /* 0x00024c1e01007387 */ /* 0x0003e20000100800 */
[----:B------:R-:W-:-:S02]  /*111d0*/  @!P1 IMAD.IADD R15, R15, 0x1, -R247 ;  /* 0x000000010f0f9824 */ /* 0x000fc400078e0af7 */
[----:B------:R-:W-:Y:S01]  /*111e0*/  @!P4 IMAD.IADD R22, R22, 0x1, -R247 ;  /* 0x000000011616c824 */ /* 0x000fe200078e0af7 */
[----:B-1----:R-:W3:Y:S04]  /*111f0*/  LDL.LU R30, [R1+0x2a50] ;  /* 0x002a5000011e7983 */ /* 0x002ee80000300800 */
[----:B------:R-:W-:Y:S04]  /*11200*/  STL [R1+0x1fbc], R18 ;  /* 0x001fbc1201007387 */ /* 0x000fe80000100800 */
[----:B------:R1:W-:Y:S01]  /*11210*/  STL [R1+0x248], R29 ;  /* 0x0002481d01007387 */ /* 0x0003e20000100800 */
[----:B------:R-:W-:Y:S01]  /*11220*/  ISETP.GT.U32.AND P4, PT, R247, R13, PT ;  /* 0x0000000df700720c */ /* 0x000fe20003f84070 */
[----:B------:R-:W-:-:S02]  /*11230*/  IMAD.HI.U32 R236, R245, R235, RZ ;  /* 0x000000ebf5ec7227 */ /* 0x000fc400078e00ff */
[----:B-1----:R-:W3:Y:S04]  /*11240*/  LDL.LU R29, [R1+0x2a4c] ;  /* 0x002a4c00011d7983 */ /* 0x002ee80000300800 */
[----:B------:R1:W-:Y:S01]  /*11250*/  STL [R1+0x244], R28 ;  /* 0x0002441c01007387 */ /* 0x0003e20000100800 */
[----:B------:R-:W-:-:S03]  /*11260*/  @!P5 IMAD.IADD R14, R14, 0x1, -R247 ;  /* 0x000000010e0ed824 */ /* 0x000fc600078e0af7 */
[----:B-1----:R-:W3:Y:S04]  /*11270*/  LDL.LU R28, [R1+0x2a48] ;  /* 0x002a4800011c7983 */ /* 0x002ee80000300800 */
[----:B------:R-:W-:Y:S04]  /*11280*/  STL [R1+0x240], R238 ;  /* 0x000240ee01007387 */ /* 0x000fe80000100800 */
[----:B------:R1:W-:Y:S04]  /*11290*/  STL [R1+0x23c], R23 ;  /* 0x00023c1701007387 */ /* 0x0003e80000100800 */
[----:B------:R1:W-:Y:S04]  /*112a0*/  STL [R1+0x238], R22 ;  /* 0x0002381601007387 */ /* 0x0003e80000100800 */
[----:B------:R1:W-:Y:S01]  /*112b0*/  STL [R1+0x234], R20 ;  /* 0x0002341401007387 */ /* 0x0003e20000100800 */
[----:B------:R-:W-:-:S03]  /*112c0*/  IMAD.MOV R236, RZ, RZ, -R236 ;  /* 0x000000ffffec7224 */ /* 0x000fc600078e0aec */
[----:B-1----:R-:W3:Y:S04]  /*112d0*/  LDL.LU R23, [R1+0x1fc] ;  /* 0x0001fc0001177983 */ /* 0x002ee80000300800 */
[----:B------:R-:W3:Y:S01]  /*112e0*/  LDL.LU R22, [R1+0x1f8] ;  /* 0x0001f80001167983 */ /* 0x000ee20000300800 */
[----:B------:R-:W-:-:S03]  /*112f0*/  IMAD R235, R247, R236, R235 ;  /* 0x000000ecf7eb7224 */ /* 0x000fc600078e02eb */
[----:B------:R-:W3:Y:S01]  /*11300*/  LDL.LU R20, [R1+0x1f4] ;  /* 0x0001f40001147983 */ /* 0x000ee20000300800 */
[----:B------:R-:W-:Y:S01]  /*11310*/  IABS R236, R18 ;  /* 0x0000001200ec7213 */ /* 0x000fe20000000000 */
[----:B------:R-:W-:Y:S02]  /*11320*/  @!P4 IMAD.IADD R13, R13, 0x1, -R247 ;  /* 0x000000010d0dc824 */ /* 0x000fe400078e0af7 */
[----:B------:R-:W3:Y:S01]  /*11330*/  LDL.LU R18, [R1+0x1f0] ;  /* 0x0001f00001127983 */ /* 0x000ee20000300800 */
[C---:B--2---:R-:W-:Y:S02]  /*11340*/  ISETP.GT.U32.AND P6, PT, R247.reuse, R27, PT ;  /* 0x0000001bf700720c */ /* 0x044fe40003fc4070 */
[C---:B------:R-:W-:Y:S02]  /*11350*/  ISETP.GT.U32.AND P3, PT, R247.reuse, R237, PT ;  /* 0x000000edf700720c */ /* 0x040fe40003f64070 */
[C---:B------:R-:W-:Y:S02]  /*11360*/  ISETP.GT.U32.AND P0, PT, R247.reuse, R24, PT ;  /* 0x00000018f700720c */ /* 0x040fe40003f04070 */
[----:B----4-:R-:W-:-:S07]  /*11370*/  ISETP.GT.U32.AND P2, PT, R247, R19, PT ;  /* 0x00000013f700720c */ /* 0x010fce0003f44070 */
[--C-:B------:R-:W-:Y:S01]  /*11380*/  @!P6 IMAD.IADD R27, R27, 0x1, -R247.reuse ;  /* 0x000000011b1be824 */ /* 0x100fe200078e0af7 */
[----:B------:R-:W-:Y:S01]  /*11390*/  ISETP.GT.U32.AND P6, PT, R247, R26, PT ;  /* 0x0000001af700720c */ /* 0x000fe20003fc4070 */
[--C-:B------:R-:W-:Y:S01]  /*113a0*/  @!P3 IMAD.IADD R237, R237, 0x1, -R247.reuse ;  /* 0x00000001ededb824 */ /* 0x100fe200078e0af7 */
[C---:B------:R-:W-:Y:S01]  /*113b0*/  ISETP.GT.U32.AND P3, PT, R247.reuse, R25, PT ;  /* 0x00000019f700720c */ /* 0x040fe20003f64070 */
[--C-:B------:R-:W-:Y:S01]  /*113c0*/  @!P0 IMAD.IADD R24, R24, 0x1, -R247.reuse ;  /* 0x0000000118188824 */ /* 0x100fe200078e0af7 */
[----:B------:R-:W-:Y:S01]  /*113d0*/  ISETP.GT.U32.AND P0, PT, R247, R21, PT ;  /* 0x00000015f700720c */ /* 0x000fe20003f04070 */
[----:B------:R-:W-:Y:S01]  /*113e0*/  @!P2 IMAD.IADD R19, R19, 0x1, -R247 ;  /* 0x000000011313a824 */ /* 0x000fe200078e0af7 */
[C---:B------:R-:W-:Y:S02]  /*113f0*/  ISETP.GT.U32.AND P2, PT, R247.reuse, R15, PT ;  /* 0x0000000ff700720c */ /* 0x040fe40003f44070 */
[----:B------:R-:W-:-:S05]  /*11400*/  ISETP.GT.U32.AND P1, PT, R247, R12, PT ;  /* 0x0000000cf700720c */ /* 0x000fca0003f24070 */
[--C-:B------:R-:W-:Y:S02]  /*11410*/  @!P6 IMAD.IADD R26, R26, 0x1, -R247.reuse ;  /* 0x000000011a1ae824 */ /* 0x100fe400078e0af7 */
[--C-:B------:R-:W-:Y:S02]  /*11420*/  @!P3 IMAD.IADD R25, R25, 0x1, -R247.reuse ;  /* 0x000000011919b824 */ /* 0x100fe400078e0af7 */
[--C-:B------:R-:W-:Y:S01]  /*11430*/  @!P0 IMAD.IADD R21, R21, 0x1, -R247.reuse ;  /* 0x0000000115158824 */ /* 0x100fe200078e0af7 */
[----:B------:R-:W-:Y:S01]  /*11440*/  ISETP.GT.U32.AND P5, PT, R247, R11, PT ;  /* 0x0000000bf700720c */ /* 0x000fe20003fa4070 */
[----:B------:R1:W-:Y:S01]  /*11450*/  STL [R1+0x230], R26 ;  /* 0x0002301a01007387 */ /* 0x0003e20000100800 */
[----:B------:R-:W-:Y:S01]  /*11460*/  @!P2 IMAD.IADD R15, R15, 0x1, -R247 ;  /* 0x000000010f0fa824 */ /* 0x000fe200078e0af7 */
[----:B------:R-:W-:Y:S02]  /*11470*/  @!P1 IADD3 R12, R12, -R247, RZ ;  /* 0x800000f70c0c9210 */ /* 0x000fe40007ffe0ff */
[----:B------:R2:W-:Y:S01]  /*11480*/  STL [R1+0x22c], R25 ;  /* 0x00022c1901007387 */ /* 0x0005e20000100800 */
[----:B------:R-:W-:-:S03]  /*11490*/  ISETP.GT.U32.AND P1, PT, R247, R14, PT ;  /* 0x0000000ef700720c */ /* 0x000fc60003f24070 */
[----:B-1----:R-:W4:Y:S04]  /*114a0*/  LDL.LU R26, [R1+0x1e4] ;  /* 0x0001e400011a7983 */ /* 0x002f280000300800 */
[----:B------:R-:W-:Y:S01]  /*114b0*/  @!P5 IMAD.IADD R11, R11, 0x1, -R247 ;  /* 0x000000010b0bd824 */ /* 0x000fe200078e0af7 */
[----:B------:R1:W-:Y:S01]  /*114c0*/  STL [R1+0x228], R21 ;  /* 0x0002281501007387 */ /* 0x0003e20000100800 */
[----:B------:R-:W-:-:S03]  /*114d0*/  ISETP.GT.U32.AND P5, PT, R247, R13, PT ;  /* 0x0000000df700720c */ /* 0x000fc60003fa4070 */
[----:B--2---:R-:W2:Y:S04]  /*114e0*/  LDL.LU R25, [R1+0x1e0] ;  /* 0x0001e00001197983 */ /* 0x004ea80000300800 */
[----:B------:R1:W-:Y:S04]  /*114f0*/  STL [R1+0x224], R15 ;  /* 0x0002240f01007387 */ /* 0x0003e80000100800 */
[----:B------:R-:W2:Y:S04]  /*11500*/  LDL.LU R238, [R1+0x1dc] ;  /* 0x0001dc0001ee7983 */ /* 0x000ea80000300800 */
[----:B-1----:R-:W2:Y:S01]  /*11510*/  LDL.LU R21, [R1+0x1d8] ;  /* 0x0001d80001157983 */ /* 0x002ea20000300800 */
[----:B------:R-:W-:Y:S01]  /*11520*/  @!P1 IMAD.IADD R14, R14, 0x1, -R247 ;  /* 0x000000010e0e9824 */ /* 0x000fe200078e0af7 */
[----:B------:R-:W-:-:S04]  /*11530*/  @!P5 IADD3 R13, R13, -R247, RZ ;  /* 0x800000f70d0dd210 */ /* 0x000fc80007ffe0ff */
[----:B------:R1:W-:Y:S04]  /*11540*/  STL [R1+0x220], R14 ;  /* 0x0002200e01007387 */ /* 0x0003e80000100800 */
[----:B------:R3:W-:Y:S04]  /*11550*/  STL [R1+0x21c], R13 ;  /* 0x00021c0d01007387 */ /* 0x0007e80000100800 */
[----:B------:R-:W2:Y:S04]  /*11560*/  LDL.LU R15, [R1+0x1d4] ;  /* 0x0001d400010f7983 */ /* 0x000ea80000300800 */
[----:B-1----:R-:W2:Y:S01]  /*11570*/  LDL.LU R14, [R1+0x1d0] ;  /* 0x0001d000010e7983 */ /* 0x002ea20000300800 */
[----:B---3--:R-:W-:-:S03]  /*11580*/  ISETP.GT.U32.AND P4, PT, R247, R10, PT ;  /* 0x0000000af700720c */ /* 0x008fc60003f84070 */
[----:B------:R-:W3:Y:S01]  /*11590*/  LDL.LU R13, [R1+0x1cc] ;  /* 0x0001cc00010d7983 */ /* 0x000ee20000300800 */
        /* <DEDUP_REMOVED lines=8> */
[----:B------:R-:W-:Y:S01]  /*11620*/  @!P4 IMAD.IADD R27, R27, 0x1, -R247 ;  /* 0x000000011b1bc824 */ /* 0x000fe200078e0af7 */
[----:B------:R-:W-:-:S03]  /*11630*/  ISETP.GT.U32.AND P1, PT, R247, R12, PT ;  /* 0x0000000cf700720c */ /* 0x000fc60003f24070 */
[--C-:B------:R-:W-:Y:S02]  /*11640*/  @!P2 IMAD.IADD R19, R19, 0x1, -R247.reuse ;  /* 0x000000011313a824 */ /* 0x100fe400078e0af7 */
[--C-:B------:R-:W-:Y:S01]  /*11650*/  @!P6 IMAD.IADD R10, R10, 0x1, -R247.reuse ;  /* 0x000000010a0ae824 */ /* 0x100fe200078e0af7 */
[C---:B------:R-:W-:Y:S01]  /*11660*/  ISETP.GT.U32.AND P5, PT, R247.reuse, R11, PT ;  /* 0x0000000bf700720c */ /* 0x040fe20003fa4070 */
[----:B------:R1:W-:Y:S06]  /*11670*/  STL [R1+0x218], R27 ;  /* 0x0002181b01007387 */ /* 0x0003ec0000100800 */
[--C-:B------:R-:W-:Y:S01]  /*11680*/  @!P1 IMAD.IADD R12, R12, 0x1, -R247.reuse ;  /* 0x000000010c0c9824 */ /* 0x100fe200078e0af7 */
[----:B------:R-:W-:Y:S01]  /*11690*/  ISETP.GT.U32.AND P1, PT, R247, R17, PT ;  /* 0x00000011f700720c */ /* 0x000fe20003f24070 */
[----:B-1----:R-:W3:Y:S04]  /*116a0*/  LDL.LU R27, [R1+0x2a44] ;  /* 0x002a4400011b7983 */ /* 0x002ee80000300800 */
[----:B------:R-:W-:Y:S01]  /*116b0*/  @!P5 IMAD.IADD R11, R11, 0x1, -R247 ;  /* 0x000000010b0bd824 */ /* 0x000fe200078e0af7 */
[----:B------:R-:W-:Y:S01]  /*116c0*/  STL [R1+0x214], R237 ;  /* 0x000214ed01007387 */ /* 0x000fe20000100800 */
[----:B------:R-:W-:-:S03]  /*116d0*/  ISETP.GT.U32.AND P5, PT, R247, R16, PT ;  /* 0x00000010f700720c */ /* 0x000fc60003fa4070 */
[----:B------:R-:W-:Y:S04]  /*116e0*/  STL [R1+0x210], R24 ;  /* 0x0002101801007387 */ /* 0x000fe80000100800 */
[----:B------:R1:W-:Y:S01]  /*116f0*/  STL [R1+0x20c], R19 ;  /* 0x00020c1301007387 */ /* 0x0003e20000100800 */
[----:B------:R-:W-:-:S03]  /*11700*/  @!P1 IMAD.IADD R17, R17, 0x1, -R247 ;  /* 0x0000000111119824 */ /* 0x000fc600078e0af7 */
[----:B------:R-:W-:Y:S04]  /*11710*/  STL [R1+0x208], R12 ;  /* 0x0002080c01007387 */ /* 0x000fe80000100800 */
[----:B------:R1:W-:Y:S04]  /*11720*/  STL [R1+0x204], R11 ;  /* 0x0002040b01007387 */ /* 0x0003e80000100800 */
[----:B------:R1:W-:Y:S04]  /*11730*/  STL [R1+0x200], R10 ;  /* 0x0002000a01007387 */ /* 0x0003e80000100800 */
[----:B-1----:R-:W3:Y:S01]  /*11740*/  LDL.LU R19, [R1+0x1c8] ;  /* 0x0001c80001137983 */ /* 0x002ee20000300800 */
[----:B------:R-:W-:-:S02]  /*11750*/  ISETP.GT.U32.AND P4, PT, R247, R23, PT ;  /* 0x00000017f700720c */ /* 0x000fc40003f84070 */
[C---:B------:R-:W-:Y:S02]  /*11760*/  ISETP.GT.U32.AND P3, PT, R247.reuse, R22, PT ;  /* 0x00000016f700720c */ /* 0x040fe40003f64070 */
[C---:B------:R-:W-:Y:S02]  /*11770*/  ISETP.GT.U32.AND P0, PT, R247.reuse, R20, PT ;  /* 0x00000014f700720c */ /* 0x040fe40003f04070 */
[----:B------:R-:W-:-:S07]  /*11780*/  ISETP.GT.U32.AND P2, PT, R247, R18, PT ;  /* 0x00000012f700720c */ /* 0x000fce0003f44070 */
[--C-:B------:R-:W-:Y:S02]  /*11790*/  @!P4 IMAD.IADD R23, R23, 0x1, -R247.reuse ;  /* 0x000000011717c824 */ /* 0x100fe400078e0af7 */
[--C-:B------:R-:W-:Y:S02]  /*117a0*/  @!P3 IMAD.IADD R22, R22, 0x1, -R247.reuse ;  /* 0x000000011616b824 */ /* 0x100fe400078e0af7 */
[--C-:B------:R-:W-:Y:S02]  /*117b0*/  @!P0 IMAD.IADD R20, R20, 0x1, -R247.reuse ;  /* 0x0000000114148824 */ /* 0x100fe400078e0af7 */
[----:B------:R-:W-:Y:S01]  /*117c0*/  @!P2 IMAD.IADD R18, R18, 0x1, -R247 ;  /* 0x000000011212a824 */ /* 0x000fe200078e0af7 */
[----:B------:R-:W-:Y:S02]  /*117d0*/  MOV R11, R9 ;  /* 0x00000009000b7202 */ /* 0x000fe40000000f00 */
[----:B------:R-:W3:Y:S01]  /*117e0*/  LDL.LU R9, [R1+0x1c4] ;  /* 0x0001c40001097983 */ /* 0x000ee20000300800 */
[----:B------:R-:W-:-:S02]  /*117f0*/  IMAD.MOV.U32 R10, RZ, RZ, R8 ;  /* 0x000000ffff0a7224 */ /* 0x000fc400078e0008 */
[----:B------:R-:W-:Y:S01]  /*11800*/  IMAD.MOV.U32 R12, RZ, RZ, R5 ;  /* 0x000000ffff0c7224 */ /* 0x000fe200078e0005 */
[----:B------:R-:W3:Y:S01]  /*11810*/  LDL.LU R8, [R1+0x1c0] ;  /* 0x0001c00001087983 */ /* 0x000ee20000300800 */
[----:B------:R-:W-:-:S03]  /*11820*/  @!P5 IADD3 R16, R16, -R247, RZ ;  /* 0x800000f71010d210 */ /* 0x000fc60007ffe0ff */
        /* <DEDUP_REMOVED lines=13> */
[C---:B------:R-:W-:Y:S02]  /*11900*/  ISETP.GT.U32.AND P2, PT, R247.reuse, R15, PT ;  /* 0x0000000ff700720c */ /* 0x040fe40003f44070 */
[----:B------:R-:W-:-:S05]  /*11910*/  ISETP.GT.U32.AND P1, PT, R247, R14, PT ;  /* 0x0000000ef700720c */ /* 0x000fca0003f24070 */
[--C-:B------:R-:W-:Y:S01]  /*11920*/  @!P4 IMAD.IADD R22, R22, 0x1, -R247.reuse ;  /* 0x000000011616c824 */ /* 0x100fe200078e0af7 */
[----:B------:R-:W-:Y:S01]  /*11930*/  @!P6 IADD3 R23, R23, -R247, RZ ;  /* 0x800000f71717e210 */ /* 0x000fe20007ffe0ff */
[----:B------:R-:W-:-:S04]  /*11940*/  @!P3 IMAD.IADD R20, R20, 0x1, -R247 ;  /* 0x000000011414b824 */ /* 0x000fc800078e0af7 */
[----:B------:R1:W-:Y:S01]  /*11950*/  STL [R1+0x1fc], R23 ;  /* 0x0001fc1701007387 */ /* 0x0003e20000100800 */
[----:B------:R-:W-:-:S03]  /*11960*/  @!P0 IMAD.IADD R18, R18, 0x1, -R247 ;  /* 0x0000000112128824 */ /* 0x000fc600078e0af7 */
[----:B------:R2:W-:Y:S01]  /*11970*/  STL [R1+0x1f8], R22 ;  /* 0x0001f81601007387 */ /* 0x0005e20000100800 */
[--C-:B------:R-:W-:Y:S01]  /*11980*/  @!P2 IMAD.IADD R15, R15, 0x1, -R247.reuse ;  /* 0x000000010f0fa824 */ /* 0x100fe200078e0af7 */
[C---:B------:R-:W-:Y:S01]  /*11990*/  ISETP.GT.U32.AND P2, PT, R247.reuse, R17, PT ;  /* 0x00000011f700720c */ /* 0x040fe20003f44070 */
[----:B------:R-:W-:Y:S01]  /*119a0*/  @!P1 IMAD.IADD R14, R14, 0x1, -R247 ;  /* 0x000000010e0e9824 */ /* 0x000fe200078e0af7 */
[----:B------:R-:W4:Y:S01]  /*119b0*/  LDL.LU R24, [R1+0x1b0] ;  /* 0x0001b00001187983 */ /* 0x000f220000300800 */
[----:B------:R-:W-:-:S03]  /*119c0*/  ISETP.GT.U32.AND P1, PT, R247, R16, PT ;  /* 0x00000010f700720c */ /* 0x000fc60003f24070 */
[----:B------:R2:W-:Y:S04]  /*119d0*/  STL [R1+0x1f4], R20 ;  /* 0x0001f41401007387 */ /* 0x0005e80000100800 */
[----:B-1----:R-:W4:Y:S04]  /*119e0*/  LDL.LU R23, [R1+0x1ac] ;  /* 0x0001ac0001177983 */ /* 0x002f280000300800 */
[----:B------:R1:W-:Y:S04]  /*119f0*/  STL [R1+0x1f0], R18 ;  /* 0x0001f01201007387 */ /* 0x0003e80000100800 */
[----:B--2---:R-:W2:Y:S01]  /*11a00*/  LDL.LU R22, [R1+0x1a8] ;  /* 0x0001a80001167983 */ /* 0x004ea20000300800 */
[----:B------:R-:W-:-:S02]  /*11a10*/  @!P2 IMAD.IADD R17, R17, 0x1, -R247 ;  /* 0x000000011111a824 */ /* 0x000fc400078e0af7 */
[----:B------:R-:W-:Y:S01]  /*11a20*/  @!P1 IMAD.IADD R16, R16, 0x1, -R247 ;  /* 0x0000000110109824 */ /* 0x000fe200078e0af7 */
[----:B------:R-:W2:Y:S04]  /*11a30*/  LDL.LU R20, [R1+0x1a4] ;  /* 0x0001a40001147983 */ /* 0x000ea80000300800 */
[----:B------:R3:W-:Y:S04]  /*11a40*/  STL [R1+0x1ec], R17 ;  /* 0x0001ec1101007387 */ /* 0x0007e80000100800 */
[----:B------:R3:W-:Y:S04]  /*11a50*/  STL [R1+0x1e8], R16 ;  /* 0x0001e81001007387 */ /* 0x0007e80000100800 */
[----:B-1----:R-:W2:Y:S01]  /*11a60*/  LDL.LU R18, [R1+0x1a0] ;  /* 0x0001a00001127983 */ /* 0x002ea20000300800 */
[----:B---3--:R-:W-:-:S02]  /*11a70*/  ISETP.GT.U32.AND P5, PT, R247, R13, PT ;  /* 0x0000000df700720c */ /* 0x008fc40003fa4070 */
[C---:B------:R-:W-:Y:S01]  /*11a80*/  ISETP.GT.U32.AND P4, PT, R247.reuse, R25, PT ;  /* 0x00000019f700720c */ /* 0x040fe20003f84070 */
[----:B------:R-:W3:Y:S01]  /*11a90*/  LDL.LU R17, [R1+0x19c] ;  /* 0x00019c0001117983 */ /* 0x000ee20000300800 */
[C---:B------:R-:W-:Y:S02]  /*11aa0*/  ISETP.GT.U32.AND P3, PT, R247.reuse, R238, PT ;  /* 0x000000eef700720c */ /* 0x040fe40003f64070 */
[----:B------:R-:W-:Y:S01]  /*11ab0*/  ISETP.GT.U32.AND P0, PT, R247, R21, PT ;  /* 0x00000015f700720c */ /* 0x000fe20003f04070 */
[----:B------:R-:W3:Y:S06]  /*11ac0*/  LDL.LU R16, [R1+0x198] ;  /* 0x0001980001107983 */ /* 0x000eec0000300800 */
[----:B------:R-:W-:Y:S01]  /*11ad0*/  @!P5 IMAD.IADD R13, R13, 0x1, -R247 ;  /* 0x000000010d0dd824 */ /* 0x000fe200078e0af7 */
[----:B------:R-:W-:-:S04]  /*11ae0*/  ISETP.GT.U32.AND P5, PT, R247, R26, PT ;  /* 0x0000001af700720c */ /* 0x000fc80003fa4070 */
[----:B------:R-:W-:Y:S02]  /*11af0*/  ISETP.GT.U32.AND P6, PT, R247, R13, PT ;  /* 0x0000000df700720c */ /* 0x000fe40003fc4070 */
[----:B------:R-:W-:-:S07]  /*11b00*/  @!P4 IADD3 R25, R25, -R247, RZ ;  /* 0x800000f71919c210 */ /* 0x000fce0007ffe0ff */
[--C-:B------:R-:W-:Y:S01]  /*11b10*/  @!P5 IMAD.IADD R26, R26, 0x1, -R247.reuse ;  /* 0x000000011a1ad824 */ /* 0x100fe200078e0af7 */
[----:B------:R-:W-:Y:S01]  /*11b20*/  ISETP.GT.U32.AND P5, PT, R247, R19, PT ;  /* 0x00000013f700720c */ /* 0x000fe20003fa4070 */
[--C-:B------:R-:W-:Y:S02]  /*11b30*/  @!P3 IMAD.IADD R238, R238, 0x1, -R247.reuse ;  /* 0x00000001eeeeb824 */ /* 0x100fe400078e0af7 */
[--C-:B------:R-:W-:Y:S01]  /*11b40*/  @!P6 IMAD.IADD R13, R13, 0x1, -R247.reuse ;  /* 0x000000010d0de824 */ /* 0x100fe200078e0af7 */
[C---:B------:R-:W-:Y:S02]  /*11b50*/  ISETP.GT.U32.AND P2, PT, R247.reuse, R15, PT ;  /* 0x0000000ff700720c */ /* 0x040fe40003f44070 */
[----:B------:R-:W-:Y:S01]  /*11b60*/  ISETP.GT.U32.AND P1, PT, R247, R14, PT ;  /* 0x0000000ef700720c */ /* 0x000fe20003f24070 */
[----:B------:R-:W-:-:S06]  /*11b70*/  @!P0 IMAD.IADD R21, R21, 0x1, -R247 ;  /* 0x0000000115158824 */ /* 0x000fcc00078e0af7 */
[--C-:B------:R-:W-:Y:S01]  /*11b80*/  @!P5 IMAD.IADD R19, R19, 0x1, -R247.reuse ;  /* 0x000000011313d824 */ /* 0x100fe200078e0af7 */
[----:B------:R1:W-:Y:S03]  /*11b90*/  STL [R1+0x1e4], R26 ;  /* 0x0001e41a01007387 */ /* 0x0003e60000100800 */
[--C-:B------:R-:W-:Y:S02]  /*11ba0*/  @!P2 IMAD.IADD R15, R15, 0x1, -R247.reuse ;  /* 0x000000010f0fa824 */ /* 0x100fe400078e0af7 */
[----:B------:R-:W-:Y:S01]  /*11bb0*/  @!P1 IMAD.IADD R14, R14, 0x1, -R247 ;  /* 0x000000010e0e9824 */ /* 0x000fe200078e0af7 */
[C---:B------:R-:W-:Y:S01]  /*11bc0*/  ISETP.GT.U32.AND P2, PT, R247.reuse, R4, PT ;  /* 0x00000004f700720c */ /* 0x040fe20003f44070 */
[----:B-1----:R-:W3:Y:S04]  /*11bd0*/  LDL.LU R26, [R1+0x2a40] ;  /* 0x002a4000011a7983 */ /* 0x002ee80000300800 */
[----:B------:R1:W-:Y:S04]  /*11be0*/  STL [R1+0x1e0], R25 ;  /* 0x0001e01901007387 */ /* 0x0003e80000100800 */
[----:B-1----:R-:W3:Y:S01]  /*11bf0*/  LDL.LU R25, [R1+0x2a3c] ;  /* 0x002a3c0001197983 */ /* 0x002ee20000300800 */
[----:B------:R-:W-:-:S02]  /*11c00*/  ISETP.GT.U32.AND P4, PT, R247, R9, PT ;  /* 0x00000009f700720c */ /* 0x000fc40003f84070 */
[C---:B------:R-:W-:Y:S02]  /*11c10*/  ISETP.GT.U32.AND P3, PT, R247.reuse, R8, PT ;  /* 0x00000008f700720c */ /* 0x040fe40003f64070 */
[----:B------:R-:W-:-:S09]  /*11c20*/  ISETP.GT.U32.AND P0, PT, R247, R5, PT ;  /* 0x00000005f700720c */ /* 0x000fd20003f04070 */
[----:B------:R-:W-:Y:S01]  /*11c30*/  @!P4 IMAD.IADD R9, R9, 0x1, -R247 ;  /* 0x000000010909c824 */ /* 0x000fe200078e0af7 */
[----:B------:R-:W-:Y:S01]  /*11c40*/  STL [R1+0x1dc], R238 ;  /* 0x0001dcee01007387 */ /* 0x000fe20000100800 */
[----:B------:R-:W-:-:S03]  /*11c50*/  @!P3 IADD3 R8, R8, -R247, RZ ;  /* 0x800000f70808b210 */ /* 0x000fc60007ffe0ff */
[----:B------:R-:W-:Y:S01]  /*11c60*/  STL [R1+0x1d8], R21 ;  /* 0x0001d81501007387 */ /* 0x000fe20000100800 */
[----:B------:R-:W-:-:S03]  /*11c70*/  @!P0 IMAD.IADD R5, R5, 0x1, -R247 ;  /* 0x0000000105058824 */ /* 0x000fc600078e0af7 */
[----:B------:R1:W-:Y:S04]  /*11c80*/  STL [R1+0x1d4], R15 ;  /* 0x0001d40f01007387 */ /* 0x0003e80000100800 */
[----:B------:R1:W-:Y:S04]  /*11c90*/  STL [R1+0x1d0], R14 ;  /* 0x0001d00e01007387 */ /* 0x0003e80000100800 */
[----:B------:R1:W-:Y:S04]  /*11ca0*/  STL [R1+0x1cc], R13 ;  /* 0x0001cc0d01007387 */ /* 0x0003e80000100800 */
[----:B-1----:R-:W3:Y:S04]  /*11cb0*/  LDL.LU R15, [R1+0x194] ;  /* 0x00019400010f7983 */ /* 0x002ee80000300800 */
[----:B------:R-:W3:Y:S04]  /*11cc0*/  LDL.LU R14, [R1+0x190] ;  /* 0x00019000010e7983 */ /* 0x000ee80000300800 */
[----:B------:R-:W3:Y:S01]  /*11cd0*/  LDL.LU R13, [R1+0x18c] ;  /* 0x00018c00010d7983 */ /* 0x000ee20000300800 */
[----:B------:R-:W-:Y:S01]  /*11ce0*/  @!P2 IMAD.IADD R4, R4, 0x1, -R247 ;  /* 0x000000010404a824 */ /* 0x000fe200078e0af7 */
[----:B----4-:R-:W-:-:S02]  /*11cf0*/  ISETP.GT.U32.AND P6, PT, R247, R24, PT ;  /* 0x00000018f700720c */ /* 0x010fc40003fc4070 */
[C---:B------:R-:W-:Y:S02]  /*11d00*/  ISETP.GT.U32.AND P5, PT, R247.reuse, R23, PT ;  /* 0x00000017f700720c */ /* 0x040fe40003fa4070 */
[----:B--2---:R-:W-:-:S09]  /*11d10*/  ISETP.GT.U32.AND P4, PT, R247, R22, PT ;  /* 0x00000016f700720c */ /* 0x004fd20003f84070 */
[--C-:B------:R-:W-:Y:S01]  /*11d20*/  @!P6 IMAD.IADD R24, R24, 0x1, -R247.reuse ;  /* 0x000000011818e824 */ /* 0x100fe200078e0af7 */
[----:B------:R-:W-:Y:S01]  /*11d30*/  ISETP.GT.U32.AND P6, PT, R247, R19, PT ;  /* 0x00000013f700720c */ /* 0x000fe20003fc4070 */
[--C-:B------:R-:W-:Y:S01]  /*11d40*/  @!P5 IMAD.IADD R23, R23, 0x1, -R247.reuse ;  /* 0x000000011717d824 */ /* 0x100fe200078e0af7 */
[C---:B------:R-:W-:Y:S02]  /*11d50*/  ISETP.GT.U32.AND P5, PT, R247.reuse, R9, PT ;  /* 0x00000009f700720c */ /* 0x040fe40003fa4070 */
[C---:B------:R-:W-:Y:S01]  /*11d60*/  ISETP.GT.U32.AND P3, PT, R247.reuse, R20, PT ;  /* 0x00000014f700720c */ /* 0x040fe20003f64070 */
[----:B------:R-:W-:Y:S01]  /*11d70*/  @!P4 IMAD.IADD R22, R22, 0x1, -R247 ;  /* 0x000000011616c824 */ /* 0x000fe200078e0af7 */
[C---:B------:R-:W-:Y:S02]  /*11d80*/  ISETP.GT.U32.AND P4, PT, R247.reuse, R8, PT ;  /* 0x00000008f700720c */ /* 0x040fe40003f84070 */
[----:B------:R-:W-:-:S05]  /*11d90*/  ISETP.GT.U32.AND P0, PT, R247, R18, PT ;  /* 0x00000012f700720c */ /* 0x000fca0003f04070 */
[--C-:B------:R-:W-:Y:S02]  /*11da0*/  @!P6 IMAD.IADD R19, R19, 0x1, -R247.reuse ;  /* 0x000000011313e824 */ /* 0x100fe400078e0af7 */
[--C-:B------:R-:W-:Y:S02]  /*11db0*/  @!P5 IMAD.IADD R9, R9, 0x1, -R247.reuse ;  /* 0x000000010909d824 */ /* 0x100fe400078e0af7 */
[----:B------:R-:W-:Y:S01]  /*11dc0*/  @!P3 IMAD.IADD R20, R20, 0x1, -R247 ;  /* 0x000000011414b824 */ /* 0x000fe200078e0af7 */
[----:B------:R1:W-:Y:S01]  /*11dd0*/  STL [R1+0x1c8], R19 ;  /* 0x0001c81301007387 */ /* 0x0003e20000100800 */
[----:B------:R-:W-:-:S03]  /*11de0*/  ISETP.GT.U32.AND P3, PT, R247, R5, PT ;  /* 0x00000005f700720c */ /* 0x000fc60003f64070 */
[----:B------:R-:W2:Y:S01]  /*11df0*/  LDL.LU R21, [R1+0x17c] ;  /* 0x00017c0001157983 */ /* 0x000ea20000300800 */
[----:B------:R-:W-:Y:S01]  /*11e00*/  @!P4 IMAD.IADD R8, R8, 0x1, -R247 ;  /* 0x000000010808c824 */ /* 0x000fe200078e0af7 */
[----:B------:R-:W-:Y:S02]  /*11e10*/  @!P0 IADD3 R18, R18, -R247, RZ ;  /* 0x800000f712128210 */ /* 0x000fe40007ffe0ff */
[----:B------:R4:W-:Y:S01]  /*11e20*/  STL [R1+0x1c4], R9 ;  /* 0x0001c40901007387 */ /* 0x0009e20000100800 */
[----:B------:R-:W-:-:S03]  /*11e30*/  ISETP.GT.U32.AND P0, PT, R247, R4, PT ;  /* 0x00000004f700720c */ /* 0x000fc60003f04070 */
[----:B------:R-:W2:Y:S04]  /*11e40*/  LDL.LU R238, [R1+0x178] ;  /* 0x0001780001ee7983 */ /* 0x000ea80000300800 */
[----:B------:R-:W-:Y:S04]  /*11e50*/  STL [R1+0x1c0], R8 ;  /* 0x0001c00801007387 */ /* 0x000fe80000100800 */
[----:B-1----:R-:W2:Y:S04]  /*11e60*/  LDL.LU R19, [R1+0x174] ;  /* 0x0001740001137983 */ /* 0x002ea80000300800 */
[----:B----4-:R-:W4:Y:S01]  /*11e70*/  LDL.LU R9, [R1+0x170] ;  /* 0x0001700001097983 */ /* 0x010f220000300800 */
[----:B------:R-:W-:-:S02]  /*11e80*/  @!P3 IMAD.IADD R5, R5, 0x1, -R247 ;  /* 0x000000010505b824 */ /* 0x000fc400078e0af7 */
[----:B------:R-:W-:-:S03]  /*11e90*/  @!P0 IMAD.IADD R4, R4, 0x1, -R247 ;  /* 0x0000000104048824 */ /* 0x000fc600078e0af7 */
[----:B------:R1:W-:Y:S04]  /*11ea0*/  STL [R1+0x1bc], R5 ;  /* 0x0001bc0501007387 */ /* 0x0003e80000100800 */
[----:B------:R3:W-:Y:S04]  /*11eb0*/  STL [R1+0x1b8], R4 ;  /* 0x0001b80401007387 */ /* 0x0007e80000100800 */
[----:B-1----:R-:W4:Y:S01]  /*11ec0*/  LDL.LU R5, [R1+0x16c] ;  /* 0x00016c0001057983 */ /* 0x002f220000300800 */
[C---:B------:R-:W-:Y:S02]  /*11ed0*/  ISETP.GT.U32.AND P1, PT, R247.reuse, R2, PT ;  /* 0x00000002f700720c */ /* 0x040fe40003f24070 */
[----:B---3--:R-:W-:-:S11]  /*11ee0*/  ISETP.GT.U32.AND P2, PT, R247, R17, PT ;  /* 0x00000011f700720c */ /* 0x008fd60003f44070 */
        /* <DEDUP_REMOVED lines=11> */
[--C-:B------:R-:W-:Y:S02]  /*11fa0*/  @!P4 IMAD.IADD R22, R22, 0x1, -R247.reuse ;  /* 0x000000011616c824 */ /* 0x100fe400078e0af7 */
[----:B------:R-:W-:-:S06]  /*11fb0*/  @!P2 IMAD.IADD R2, R2, 0x1, -R247 ;  /* 0x000000010202a824 */ /* 0x000fcc00078e0af7 */
[--C-:B------:R-:W-:Y:S01]  /*11fc0*/  @!P1 IMAD.IADD R24, R24, 0x1, -R247.reuse ;  /* 0x0000000118189824 */ /* 0x100fe200078e0af7 */
[----:B------:R-:W-:Y:S02]  /*11fd0*/  MOV R4, R3 ;  /* 0x0000000300047202 */ /* 0x000fe40000000f00 */
[----:B------:R-:W3:Y:S04]  /*11fe0*/  LDL.LU R3, [R1+0x168] ;  /* 0x0001680001037983 */ /* 0x000ee80000300800 */
[----:B------:R1:W-:Y:S01]  /*11ff0*/  STL [R1+0x1b4], R2 ;  /* 0x0001b40201007387 */ /* 0x0003e20000100800 */
[--C-:B------:R-:W-:Y:S01]  /*12000*/  @!P3 IMAD.IADD R20, R20, 0x1, -R247.reuse ;  /* 0x000000011414b824 */ /* 0x100fe200078e0af7 */
[C---:B------:R-:W-:Y:S01]  /*12010*/  ISETP.GT.U32.AND P3, PT, R247.reuse, R12, PT ;  /* 0x0000000cf700720c */ /* 0x040fe20003f64070 */
[----:B------:R-:W-:Y:S01]  /*12020*/  @!P6 IMAD.IADD R16, R16, 0x1, -R247 ;  /* 0x000000011010e824 */ /* 0x000fe200078e0af7 */
[C---:B------:R-:W-:Y:S01]  /*12030*/  ISETP.GT.U32.AND P0, PT, R247.reuse, R18, PT ;  /* 0x00000012f700720c */ /* 0x040fe20003f04070 */
[----:B-1----:R-:W3:Y:S01]  /*12040*/  LDL.LU R2, [R1+0x164] ;  /* 0x0001640001027983 */ /* 0x002ee20000300800 */
[C---:B------:R-:W-:Y:S01]  /*12050*/  ISETP.GT.U32.AND P2, PT, R247.reuse, R17, PT ;  /* 0x00000011f700720c */ /* 0x040fe20003f44070 */
[----:B------:R-:W-:Y:S01]  /*12060*/  VIADD R8, R6, 0x1f7 ;  /* 0x000001f706087836 */ /* 0x000fe20000000000 */
[----:B------:R-:W-:-:S02]  /*12070*/  ISETP.GT.U32.AND P1, PT, R247, R15, PT ;  /* 0x0000000ff700720c */ /* 0x000fc40003f24070 */
[C---:B------:R-:W-:Y:S02]  /*12080*/  ISETP.GT.U32.AND P5, PT, R247.reuse, R14, PT ;  /* 0x0000000ef700720c */ /* 0x040fe40003fa4070 */
[----:B------:R-:W-:-:S09]  /*12090*/  ISETP.GT.U32.AND P4, PT, R247, R13, PT ;  /* 0x0000000df700720c */ /* 0x000fd20003f84070 */
[--C-:B------:R-:W-:Y:S02]  /*120a0*/  @!P1 IMAD.IADD R15, R15, 0x1, -R247.reuse ;  /* 0x000000010f0f9824 */ /* 0x100fe400078e0af7 */
[--C-:B------:R-:W-:Y:S02]  /*120b0*/  @!P5 IMAD.IADD R14, R14, 0x1, -R247.reuse ;  /* 0x000000010e0ed824 */ /* 0x100fe400078e0af7 */
[--C-:B------:R-:W-:Y:S01]  /*120c0*/  @!P4 IMAD.IADD R13, R13, 0x1, -R247.reuse ;  /* 0x000000010d0dc824 */ /* 0x100fe200078e0af7 */
[----:B------:R1:W-:Y:S01]  /*120d0*/  STL [R1+0x1b0], R24 ;  /* 0x0001b01801007387 */ /* 0x0003e20000100800 */
[--C-:B------:R-:W-:Y:S02]  /*120e0*/  @!P3 IMAD.IADD R12, R12, 0x1, -R247.reuse ;  /* 0x000000010c0cb824 */ /* 0x100fe400078e0af7 */
[----:B------:R-:W-:Y:S01]  /*120f0*/  @!P0 IMAD.IADD R18, R18, 0x1, -R247 ;  /* 0x0000000112128824 */ /* 0x000fe200078e0af7 */
[----:B------:R-:W-:Y:S02]  /*12100*/  ISETP.GT.U32.AND P0, PT, R247, R11, PT ;  /* 0x0000000bf700720c */ /* 0x000fe40003f04070 */
[----:B------:R-:W-:Y:S01]  /*12110*/  @!P2 IADD3 R17, R17, -R247, RZ ;  /* 0x800000f71111a210 */ /* 0x000fe20007ffe0ff */
        /* <DEDUP_REMOVED lines=14> */
[----:B------:R-:W-:-:S03]  /*12200*/  @!P0 IMAD.IADD R11, R11, 0x1, -R247 ;  /* 0x000000010b0b8824 */ /* 0x000fc600078e0af7 */
[----:B------:R-:W3:Y:S01]  /*12210*/  LDL.LU R16, [R1+0x158] ;  /* 0x0001580001107983 */ /* 0x000ee20000300800 */
[C---:B------:R-:W-:Y:S01]  /*12220*/  IMAD R236, R247.reuse, R237, R236 ;  /* 0x000000edf7ec7224 */ /* 0x040fe200078e02ec */
[----:B------:R-:W-:Y:S02]  /*12230*/  IABS R237, R8 ;  /* 0x0000000800ed7213 */ /* 0x000fe40000000000 */
[----:B------:R-:W3:Y:S01]  /*12240*/  LDL.LU R8, [R1+0x154] ;  /* 0x0001540001087983 */ /* 0x000ee20000300800 */
[C---:B--2---:R-:W-:Y:S02]  /*12250*/  ISETP.GT.U32.AND P6, PT, R247.reuse, R21, PT ;  /* 0x00000015f700720c */ /* 0x044fe40003fc4070 */
[C---:B------:R-:W-:Y:S02]  /*12260*/  ISETP.GT.U32.AND P1, PT, R247.reuse, R238, PT ;  /* 0x000000eef700720c */ /* 0x040fe40003f24070 */
[C---:B------:R-:W-:Y:S02]  /*12270*/  ISETP.GT.U32.AND P5, PT, R247.reuse, R19, PT ;  /* 0x00000013f700720c */ /* 0x040fe40003fa4070 */
[----:B----4-:R-:W-:-:S09]  /*12280*/  ISETP.GT.U32.AND P4, PT, R247, R9, PT ;  /* 0x00000009f700720c */ /* 0x010fd20003f84070 */
[--C-:B------:R-:W-:Y:S01]  /*12290*/  @!P1 IMAD.IADD R238, R238, 0x1, -R247.reuse ;  /* 0x00000001eeee9824 */ /* 0x100fe200078e0af7 */
[----:B------:R-:W-:Y:S02]  /*122a0*/  @!P6 IADD3 R21, R21, -R247, RZ ;  /* 0x800000f71515e210 */ /* 0x000fe40007ffe0ff */
[C---:B------:R-:W-:Y:S02]  /*122b0*/  ISETP.GT.U32.AND P6, PT, R247.reuse, R15, PT ;  /* 0x0000000ff700720c */ /* 0x040fe40003fc4070 */
[----:B------:R-:W-:Y:S01]  /*122c0*/  ISETP.GT.U32.AND P1, PT, R247, R14, PT ;  /* 0x0000000ef700720c */ /* 0x000fe20003f24070 */
[--C-:B------:R-:W-:Y:S01]  /*122d0*/  @!P5 IMAD.IADD R19, R19, 0x1, -R247.reuse ;  /* 0x000000011313d824 */ /* 0x100fe200078e0af7 */
[----:B------:R-:W-:Y:S01]  /*122e0*/  ISETP.GT.U32.AND P5, PT, R247, R13, PT ;  /* 0x0000000df700720c */ /* 0x000fe20003fa4070 */
[----:B------:R-:W-:Y:S01]  /*122f0*/  @!P4 IMAD.IADD R9, R9, 0x1, -R247 ;  /* 0x000000010909c824 */ /* 0x000fe200078e0af7 */
[C---:B------:R-:W-:Y:S02]  /*12300*/  ISETP.GT.U32.AND P4, PT, R247.reuse, R12, PT ;  /* 0x0000000cf700720c */ /* 0x040fe40003f84070 */
[----:B------:R-:W-:-:S05]  /*12310*/  ISETP.GT.U32.AND P3, PT, R247, R5, PT ;  /* 0x00000005f700720c */ /* 0x000fca0003f64070 */
[--C-:B------:R-:W-:Y:S02]  /*12320*/  @!P6 IMAD.IADD R15, R15, 0x1, -R247.reuse ;  /* 0x000000010f0fe824 */ /* 0x100fe400078e0af7 */
[----:B------:R-:W-:Y:S02]  /*12330*/  @!P1 IADD3 R14, R14, -R247, RZ ;  /* 0x800000f70e0e9210 */ /* 0x000fe40007ffe0ff */
[--C-:B------:R-:W-:Y:S01]  /*12340*/  @!P5 IMAD.IADD R13, R13, 0x1, -R247.reuse ;  /* 0x000000010d0dd824 */ /* 0x100fe200078e0af7 */
[----:B------:R1:W-:Y:S01]  /*12350*/  STL [R1+0x194], R15 ;  /* 0x0001940f01007387 */ /* 0x0003e20000100800 */
[----:B------:R-:W-:-:S03]  /*12360*/  @!P4 IMAD.IADD R12, R12, 0x1, -R247 ;  /* 0x000000010c0cc824 */ /* 0x000fc600078e0af7 */
[----:B------:R2:W-:Y:S01]  /*12370*/  STL [R1+0x190], R14 ;  /* 0x0001900e01007387 */ /* 0x0005e20000100800 */
[--C-:B------:R-:W-:Y:S01]  /*12380*/  @!P3 IMAD.IADD R5, R5, 0x1, -R247.reuse ;  /* 0x000000010505b824 */ /* 0x100fe200078e0af7 */
[----:B------:R-:W-:Y:S02]  /*12390*/  ISETP.GT.U32.AND P3, PT, R247, R11, PT ;  /* 0x0000000bf700720c */ /* 0x000fe40003f64070 */
[----:B------:R4:W-:Y:S04]  /*123a0*/  STL [R1+0x18c], R13 ;  /* 0x00018c0d01007387 */ /* 0x0009e80000100800 */
[----:B------:R4:W-:Y:S04]  /*123b0*/  STL [R1+0x188], R12 ;  /* 0x0001880c01007387 */ /* 0x0009e80000100800 */
[----:B------:R-:W3:Y:S04]  /*123c0*/  LDL.LU R20, [R1+0x148] ;  /* 0x0001480001147983 */ /* 0x000ee80000300800 */
[----:B-1----:R-:W3:Y:S04]  /*123d0*/  LDL.LU R15, [R1+0x144] ;  /* 0x00014400010f7983 */ /* 0x002ee80000300800 */
[----:B--2---:R-:W2:Y:S04]  /*123e0*/  LDL.LU R14, [R1+0x140] ;  /* 0x00014000010e7983 */ /* 0x004ea80000300800 */
[----:B----4-:R-:W4:Y:S01]  /*123f0*/  LDL.LU R13, [R1+0x13c] ;  /* 0x00013c00010d7983 */ /* 0x010f220000300800 */
[----:B------:R-:W-:-:S05]  /*12400*/  @!P3 IMAD.IADD R11, R11, 0x1, -R247 ;  /* 0x000000010b0bb824 */ /* 0x000fca00078e0af7 */
        /* <DEDUP_REMOVED lines=8> */
[----:B------:R-:W-:Y:S01]  /*12490*/  @!P0 IMAD.IADD R3, R3, 0x1, -R247 ;  /* 0x0000000103038824 */ /* 0x000fe200078e0af7 */
[----:B------:R-:W-:-:S02]  /*124a0*/  ISETP.GT.U32.AND P5, PT, R247, R19, PT ;  /* 0x00000013f700720c */ /* 0x000fc40003fa4070 */
[----:B------:R-:W-:-:S09]  /*124b0*/  ISETP.GT.U32.AND P0, PT, R247, R10, PT ;  /* 0x0000000af700720c */ /* 0x000fd20003f04070 */
[--C-:B------:R-:W-:Y:S01]  /*124c0*/  @!P2 IMAD.IADD R2, R2, 0x1, -R247.reuse ;  /* 0x000000010202a824 */ /* 0x100fe200078e0af7 */
[C---:B------:R-:W-:Y:S02]  /*124d0*/  ISETP.GT.U32.AND P2, PT, R247.reuse, R21, PT ;  /* 0x00000015f700720c */ /* 0x040fe40003f44070 */
[C---:B------:R-:W-:Y:S01]  /*124e0*/  ISETP.GT.U32.AND P4, PT, R247.reuse, R9, PT ;  /* 0x00000009f700720c */ /* 0x040fe20003f84070 */
[--C-:B------:R-:W-:Y:S01]  /*124f0*/  @!P1 IMAD.IADD R238, R238, 0x1, -R247.reuse ;  /* 0x00000001eeee9824 */ /* 0x100fe200078e0af7 */
[----:B------:R-:W-:Y:S01]  /*12500*/  ISETP.GT.U32.AND P6, PT, R247, R2, PT ;  /* 0x00000002f700720c */ /* 0x000fe20003fc4070 */
[--C-:B------:R-:W-:Y:S02]  /*12510*/  @!P5 IMAD.IADD R19, R19, 0x1, -R247.reuse ;  /* 0x000000011313d824 */ /* 0x100fe400078e0af7 */
[----:B------:R-:W-:-:S06]  /*12520*/  @!P0 IMAD.IADD R10, R10, 0x1, -R247 ;  /* 0x000000010a0a8824 */ /* 0x000fcc00078e0af7 */
[--C-:B------:R-:W-:Y:S01]  /*12530*/  @!P2 IMAD.IADD R21, R21, 0x1, -R247.reuse ;  /* 0x000000011515a824 */ /* 0x100fe200078e0af7 */
[----:B------:R1:W-:Y:S01]  /*12540*/  STL [R1+0x180], R10 ;  /* 0x0001800a01007387 */ /* 0x0003e20000100800 */
[----:B------:R-:W-:Y:S02]  /*12550*/  ISETP.GT.U32.AND P3, PT, R247, R5, PT ;  /* 0x00000005f700720c */ /* 0x000fe40003f64070 */
[----:B------:R-:W-:Y:S01]  /*12560*/  @!P4 IADD3 R9, R9, -R247, RZ ;  /* 0x800000f70909c210 */ /* 0x000fe20007ffe0ff */
[----:B------:R-:W-:Y:S01]  /*12570*/  @!P6 IMAD.IADD R2, R2, 0x1, -R247 ;  /* 0x000000010202e824 */ /* 0x000fe200078e0af7 */
[----:B-1----:R-:W3:Y:S01]  /*12580*/  LDL.LU R10, [R1+0x130] ;  /* 0x00013000010a7983 */ /* 0x002ee20000300800 */
[----:B------:R-:W-:-:S08]  /*12590*/  ISETP.GT.U32.AND P0, PT, R247, R3, PT ;  /* 0x00000003f700720c */ /* 0x000fd00003f04070 */
[--C-:B------:R-:W-:Y:S01]  /*125a0*/  @!P3 IMAD.IADD R5, R5, 0x1, -R247.reuse ;  /* 0x000000010505b824 */ /* 0x100fe200078e0af7 */
[----:B------:R-:W-:Y:S01]  /*125b0*/  ISETP.GT.U32.AND P3, PT, R247, R239, PT ;  /* 0x000000eff700720c */ /* 0x000fe20003f64070 */
[----:B------:R1:W-:Y:S03]  /*125c0*/  STL [R1+0x17c], R21 ;  /* 0x00017c1501007387 */ /* 0x0003e60000100800 */
[----:B------:R-:W-:Y:S01]  /*125d0*/  @!P0 IMAD.IADD R3, R3, 0x1, -R247 ;  /* 0x0000000103038824 */ /* 0x000fe200078e0af7 */
[----:B-1----:R-:W3:Y:S04]  /*125e0*/  LDL.LU R21, [R1+0x2a2c] ;  /* 0x002a2c0001157983 */ /* 0x002ee80000300800 */
[----:B------:R-:W-:Y:S04]  /*125f0*/  STL [R1+0x178], R238 ;  /* 0x000178ee01007387 */ /* 0x000fe80000100800 */
[----:B------:R-:W-:Y:S04]  /*12600*/  STL [R1+0x174], R19 ;  /* 0x0001741301007387 */ /* 0x000fe80000100800 */
[----:B------:R1:W-:Y:S04]  /*12610*/  STL [R1+0x170], R9 ;  /* 0x0001700901007387 */ /* 0x0003e80000100800 */
[----:B------:R-:W-:Y:S01]  /*12620*/  STL [R1+0x16c], R5 ;  /* 0x00016c0501007387 */ /* 0x000fe20000100800 */
[----:B------:R-:W-:-:S02]  /*12630*/  ISETP.GT.U32.AND P2, PT, R247, R18, PT ;  /* 0x00000012f700720c */ /* 0x000fc40003f44070 */
[C---:B------:R-:W-:Y:S02]  /*12640*/  ISETP.GT.U32.AND P1, PT, R247.reuse, R17, PT ;  /* 0x00000011f700720c */ /* 0x040fe40003f24070 */
[C---:B------:R-:W-:Y:S02]  /*12650*/  ISETP.GT.U32.AND P5, PT, R247.reuse, R16, PT ;  /* 0x00000010f700720c */ /* 0x040fe40003fa4070 */
[----:B------:R-:W-:-:S07]  /*12660*/  ISETP.GT.U32.AND P4, PT, R247, R8, PT ;  /* 0x00000008f700720c */ /* 0x000fce0003f84070 */
[--C-:B------:R-:W-:Y:S02]  /*12670*/  @!P2 IMAD.IADD R18, R18, 0x1, -R247.reuse ;  /* 0x000000011212a824 */ /* 0x100fe400078e0af7 */
[--C-:B------:R-:W-:Y:S02]  /*12680*/  @!P1 IMAD.IADD R17, R17, 0x1, -R247.reuse ;  /* 0x0000000111119824 */ /* 0x100fe400078e0af7 */
[----:B------:R-:W-:Y:S02]  /*12690*/  @!P5 IADD3 R16, R16, -R247, RZ ;  /* 0x800000f71010d210 */ /* 0x000fe40007ffe0ff */
[--C-:B------:R-:W-:Y:S01]  /*126a0*/  @!P4 IMAD.IADD R8, R8, 0x1, -R247.reuse ;  /* 0x000000010808c824 */ /* 0x100fe200078e0af7 */
[----:B------:R-:W-:Y:S01]  /*126b0*/  STL [R1+0x164], R2 ;  /* 0x0001640201007387 */ /* 0x000fe20000100800 */
[----:B------:R-:W-:-:S03]  /*126c0*/  @!P3 IMAD.IADD R239, R239, 0x1, -R247 ;  /* 0x00000001efefb824 */ /* 0x000fc600078e0af7 */
[----:B------:R1:W-:Y:S04]  /*126d0*/  STL [R1+0x168], R3 ;  /* 0x0001680301007387 */ /* 0x0003e80000100800 */
[----:B-1----:R-:W3:Y:S04]  /*126e0*/  LDL.LU R9, [R1+0x12c] ;  /* 0x00012c0001097983 */ /* 0x002ee80000300800 */
[----:B------:R-:W3:Y:S01]  /*126f0*/  LDL.LU R3, [R1+0x128] ;  /* 0x0001280001037983 */ /* 0x000ee20000300800 */
[----:B------:R-:W-:Y:S02]  /*12700*/  IMAD.MOV.U32 R2, RZ, RZ, R0 ;  /* 0x000000ffff027224 */ /* 0x000fe400078e0000 */
[----:B------:R-:W-:Y:S01]  /*12710*/  IMAD.MOV.U32 R5, RZ, RZ, R242 ;  /* 0x000000ffff057224 */ /* 0x000fe200078e00f2 */
[----:B------:R-:W3:Y:S04]  /*12720*/  LDL.LU R0, [R1+0x124] ;  /* 0x0001240001007983 */ /* 0x000ee80000300800 */
[----:B------:R-:W3:Y:S01]  /*12730*/  LDL.LU R242, [R1+0x120] ;  /* 0x0001200001f27983 */ /* 0x000ee20000300800 */
[----:B------:R-:W-:-:S02]  /*12740*/  ISETP.GT.U32.AND P6, PT, R247, R20, PT ;  /* 0x00000014f700720c */ /* 0x000fc40003fc4070 */
[C---:B------:R-:W-:Y:S02]  /*12750*/  ISETP.GT.U32.AND P2, PT, R247.reuse, R15, PT ;  /* 0x0000000ff700720c */ /* 0x040fe40003f44070 */
[C---:B--2---:R-:W-:Y:S02]  /*12760*/  ISETP.GT.U32.AND P1, PT, R247.reuse, R14, PT ;  /* 0x0000000ef700720c */ /* 0x044fe40003f24070 */
[----:B----4-:R-:W-:-:S07]  /*12770*/  ISETP.GT.U32.AND P5, PT, R247, R13, PT ;  /* 0x0000000df700720c */ /* 0x010fce0003fa4070 */
[--C-:B------:R-:W-:Y:S01]  /*12780*/  @!P6 IMAD.IADD R20, R20, 0x1, -R247.reuse ;  /* 0x000000011414e824 */ /* 0x100fe200078e0af7 */
[----:B------:R-:W-:Y:S01]  /*12790*/  ISETP.GT.U32.AND P6, PT, R247, R18, PT ;  /* 0x00000012f700720c */ /* 0x000fe20003fc4070 */
[--C-:B------:R-:W-:Y:S01]  /*127a0*/  @!P2 IMAD.IADD R15, R15, 0x1, -R247.reuse ;  /* 0x000000010f0fa824 */ /* 0x100fe200078e0af7 */
[C---:B------:R-:W-:Y:S01]  /*127b0*/  ISETP.GT.U32.AND P2, PT, R247.reuse, R17, PT ;  /* 0x00000011f700720c */ /* 0x040fe20003f44070 */
[--C-:B------:R-:W-:Y:S01]  /*127c0*/  @!P1 IMAD.IADD R14, R14, 0x1, -R247.reuse ;  /* 0x000000010e0e9824 */ /* 0x100fe200078e0af7 */
[C---:B------:R-:W-:Y:S02]  /*127d0*/  ISETP.GT.U32.AND P4, PT, R247.reuse, R12, PT ;  /* 0x0000000cf700720c */ /* 0x040fe40003f84070 */
[----:B------:R-:W-:Y:S01]  /*127e0*/  ISETP.GT.U32.AND P1, PT, R247, R16, PT ;  /* 0x00000010f700720c */ /* 0x000fe20003f24070 */
[----:B------:R-:W-:Y:S01]  /*127f0*/  @!P5 IMAD.IADD R13, R13, 0x1, -R247 ;  /* 0x000000010d0dd824 */ /* 0x000fe200078e0af7 */
[----:B------:R-:W-:-:S05]  /*12800*/  ISETP.GT.U32.AND P5, PT, R247, R8, PT ;  /* 0x00000008f700720c */ /* 0x000fca0003fa4070 */
[--C-:B------:R-:W-:Y:S02]  /*12810*/  @!P6 IMAD.IADD R18, R18, 0x1, -R247.reuse ;  /* 0x000000011212e824 */ /* 0x100fe400078e0af7 */
[----:B------:R-:W-:-:S03]  /*12820*/  @!P2 IMAD.IADD R17, R17, 0x1, -R247 ;  /* 0x000000011111a824 */ /* 0x000fc600078e0af7 */
[----:B------:R1:W-:Y:S01]  /*12830*/  STL [R1+0x160], R18 ;  /* 0x0001601201007387 */ /* 0x0003e20000100800 */
[----:B------:R-:W-:Y:S01]  /*12840*/  @!P4 IADD3 R12, R12, -R247, RZ ;  /* 0x800000f70c0cc210 */ /* 0x000fe20007ffe0ff */
[--C-:B------:R-:W-:Y:S01]  /*12850*/  @!P1 IMAD.IADD R16, R16, 0x1, -R247.reuse ;  /* 0x0000000110109824 */ /* 0x100fe200078e0af7 */
[----:B------:R-:W-:Y:S01]  /*12860*/  ISETP.GT.U32.AND P4, PT, R247, R239, PT ;  /* 0x000000eff700720c */ /* 0x000fe20003f84070 */
[--C-:B------:R-:W-:Y:S01]  /*12870*/  @!P5 IMAD.IADD R8, R8, 0x1, -R247.reuse ;  /* 0x000000010808d824 */ /* 0x100fe200078e0af7 */
[----:B------:R2:W-:Y:S04]  /*12880*/  STL [R1+0x15c], R17 ;  /* 0x00015c1101007387 */ /* 0x0005e80000100800 */
[----:B------:R-:W-:Y:S04]  /*12890*/  STL [R1+0x158], R16 ;  /* 0x0001581001007387 */ /* 0x000fe80000100800 */
[----:B------:R-:W-:Y:S04]  /*128a0*/  STL [R1+0x154], R8 ;  /* 0x0001540801007387 */ /* 0x000fe80000100800 */
[----:B------:R-:W4:Y:S04]  /*128b0*/  LDL.LU R19, [R1+0x114] ;  /* 0x0001140001137983 */ /* 0x000f280000300800 */
[----:B-1----:R-:W4:Y:S04]  /*128c0*/  LDL.LU R18, [R1+0x110] ;  /* 0x0001100001127983 */ /* 0x002f280000300800 */
[----:B--2---:R-:W2:Y:S01]  /*128d0*/  LDL.LU R17, [R1+0x10c] ;  /* 0x00010c0001117983 */ /* 0x004ea20000300800 */
[----:B------:R-:W-:-:S05]  /*128e0*/  @!P4 IMAD.IADD R239, R239, 0x1, -R247 ;  /* 0x00000001efefc824 */ /* 0x000fca00078e0af7 */
[----:B------:R1:W-:Y:S04]  /*128f0*/  STL [R1+0x150], R239 ;  /* 0x000150ef01007387 */ /* 0x0003e80000100800 */
[----:B-1----:R-:W2:Y:S01]  /*12900*/  LDL.LU R239, [R1+0x108] ;  /* 0x0001080001ef7983 */ /* 0x002ea20000300800 */
[C---:B------:R-:W-:Y:S02]  /*12910*/  ISETP.GT.U32.AND P0, PT, R247.reuse, R4, PT ;  /* 0x00000004f700720c */ /* 0x040fe40003f04070 */
[C---:B---3--:R-:W-:Y:S01]  /*12920*/  ISETP.GT.U32.AND P3, PT, R247.reuse, R11, PT ;  /* 0x0000000bf700720c */ /* 0x048fe20003f64070 */
[----:B------:R-:W3:Y:S01]  /*12930*/  LDL.LU R16, [R1+0x104] ;  /* 0x0001040001107983 */ /* 0x000ee20000300800 */
[C---:B------:R-:W-:Y:S02]  /*12940*/  ISETP.GT.U32.AND P2, PT, R247.reuse, R15, PT ;  /* 0x0000000ff700720c */ /* 0x040fe40003f44070 */
[C---:B------:R-:W-:Y:S01]  /*12950*/  ISETP.GT.U32.AND P1, PT, R247.reuse, R14, PT ;  /* 0x0000000ef700720c */ /* 0x040fe20003f24070 */
[----:B------:R-:W3:Y:S06]  /*12960*/  LDL.LU R8, [R1+0x100] ;  /* 0x0001000001087983 */ /* 0x000eec0000300800 */
[--C-:B------:R-:W-:Y:S01]  /*12970*/  @!P0 IMAD.IADD R4, R4, 0x1, -R247.reuse ;  /* 0x0000000104048824 */ /* 0x100fe200078e0af7 */
[----:B------:R-:W-:Y:S01]  /*12980*/  ISETP.GT.U32.AND P0, PT, R247, R10, PT ;  /* 0x0000000af700720c */ /* 0x000fe20003f04070 */
[----:B------:R-:W-:-:S03]  /*12990*/  @!P3 IMAD.IADD R11, R11, 0x1, -R247 ;  /* 0x000000010b0bb824 */ /* 0x000fc600078e0af7 */
[----:B------:R-:W-:-:S09]  /*129a0*/  ISETP.GT.U32.AND P3, PT, R247, R4, PT ;  /* 0x00000004f700720c */ /* 0x000fd20003f64070 */
[--C-:B------:R-:W-:Y:S01]  /*129b0*/  @!P0 IMAD.IADD R10, R10, 0x1, -R247.reuse ;  /* 0x000000010a0a8824 */ /* 0x100fe200078e0af7 */
[----:B------:R-:W-:Y:S01]  /*129c0*/  ISETP.GT.U32.AND P0, PT, R247, R20, PT ;  /* 0x00000014f700720c */ /* 0x000fe20003f04070 */
[----:B------:R-:W-:-:S03]  /*129d0*/  @!P2 IMAD.IADD R15, R15, 0x1, -R247 ;  /* 0x000000010f0fa824 */ /* 0x000fc600078e0af7 */
[----:B------:R-:W-:Y:S02]  /*129e0*/  ISETP.GT.U32.AND P6, PT, R247, R10, PT ;  /* 0x0000000af700720c */ /* 0x000fe40003fc4070 */
[----:B------:R-:W-:-:S07]  /*129f0*/  @!P3 IADD3 R4, R4, -R247, RZ ;  /* 0x800000f70404b210 */ /* 0x000fce0007ffe0ff */
[--C-:B------:R-:W-:Y:S01]  /*12a00*/  @!P0 IMAD.IADD R20, R20, 0x1, -R247.reuse ;  /* 0x0000000114148824 */ /* 0x100fe200078e0af7 */
[----:B------:R1:W-:Y:S01]  /*12a10*/  STL [R1+0x14c], R4 ;  /* 0x00014c0401007387 */ /* 0x0003e20000100800 */
[C---:B------:R-:W-:Y:S01]  /*12a20*/  ISETP.GT.U32.AND P5, PT, R247.reuse, R13, PT ;  /* 0x0000000df700720c */ /* 0x040fe20003fa4070 */
[----:B------:R-:W-:Y:S01]  /*12a30*/  @!P1 IMAD.IADD R14, R14, 0x1, -R247 ;  /* 0x000000010e0e9824 */ /* 0x000fe200078e0af7 */
[----:B------:R-:W-:Y:S01]  /*12a40*/  @!P6 IADD3 R10, R10, -R247, RZ ;  /* 0x800000f70a0ae210 */ /* 0x000fe20007ffe0ff */
[----:B-1----:R-:W3:Y:S01]  /*12a50*/  LDL.LU R4, [R1+0xfc] ;  /* 0x0000fc0001047983 */ /* 0x002ee20000300800 */
[C---:B------:R-:W-:Y:S02]  /*12a60*/  ISETP.GT.U32.AND P4, PT, R247.reuse, R12, PT ;  /* 0x0000000cf700720c */ /* 0x040fe40003f84070 */
[----:B------:R-:W-:-:S07]  /*12a70*/  ISETP.GT.U32.AND P3, PT, R247, R11, PT ;  /* 0x0000000bf700720c */ /* 0x000fce0003f64070 */
[--C-:B------:R-:W-:Y:S01]  /*12a80*/  @!P5 IMAD.IADD R13, R13, 0x1, -R247.reuse ;  /* 0x000000010d0dd824 */ /* 0x100fe200078e0af7 */
[----:B------:R1:W-:Y:S03]  /*12a90*/  STL [R1+0x148], R20 ;  /* 0x0001481401007387 */ /* 0x0003e60000100800 */
[--C-:B------:R-:W-:Y:S01]  /*12aa0*/  @!P4 IMAD.IADD R12, R12, 0x1, -R247.reuse ;  /* 0x000000010c0cc824 */ /* 0x100fe200078e0af7 */
[----:B-1----:R-:W3:Y:S01]  /*12ab0*/  LDL.LU R20, [R1+0x2a28] ;  /* 0x002a280001147983 */ /* 0x002ee20000300800 */
[----:B------:R-:W-:-:S03]  /*12ac0*/  @!P3 IMAD.IADD R11, R11, 0x1, -R247 ;  /* 0x000000010b0bb824 */ /* 0x000fc600078e0af7 */
[----:B------:R1:W-:Y:S01]  /*12ad0*/  STL [R1+0x144], R15 ;  /* 0x0001440f01007387 */ /* 0x0003e20000100800 */
[C---:B------:R-:W-:Y:S02]  /*12ae0*/  ISETP.GT.U32.AND P0, PT, R247.reuse, R9, PT ;  /* 0x00000009f700720c */ /* 0x040fe40003f04070 */
[C---:B------:R-:W-:Y:S02]  /*12af0*/  ISETP.GT.U32.AND P2, PT, R247.reuse, R3, PT ;  /* 0x00000003f700720c */ /* 0x040fe40003f44070 */
[----:B------:R-:W-:-:S09]  /*12b00*/  ISETP.GT.U32.AND P1, PT, R247, R0, PT ;  /* 0x00000000f700720c */ /* 0x000fd20003f24070 */
[--C-:B------:R-:W-:Y:S02]  /*12b10*/  @!P0 IMAD.IADD R9, R9, 0x1, -R247.reuse ;  /* 0x0000000109098824 */ /* 0x100fe400078e0af7 */
[--C-:B------:R-:W-:Y:S01]  /*12b20*/  @!P2 IMAD.IADD R3, R3, 0x1, -R247.reuse ;  /* 0x000000010303a824 */ /* 0x100fe200078e0af7 */
[C---:B------:R-:W-:Y:S01]  /*12b30*/  ISETP.GT.U32.AND P5, PT, R247.reuse, R242, PT ;  /* 0x000000f2f700720c */ /* 0x040fe20003fa4070 */
[--C-:B------:R-:W-:Y:S01]  /*12b40*/  @!P1 IMAD.IADD R0, R0, 0x1, -R247.reuse ;  /* 0x0000000100009824 */ /* 0x100fe200078e0af7 */
[----:B------:R1:W-:Y:S04]  /*12b50*/  STL [R1+0x140], R14 ;  /* 0x0001400e01007387 */ /* 0x0003e80000100800 */
[----:B------:R1:W-:Y:S04]  /*12b60*/  STL [R1+0x13c], R13 ;  /* 0x00013c0d01007387 */ /* 0x0003e80000100800 */
[----:B------:R1:W-:Y:S03]  /*12b70*/  STL [R1+0x138], R12 ;  /* 0x0001380c01007387 */ /* 0x0003e60000100800 */
[----:B------:R-:W-:Y:S01]  /*12b80*/  @!P5 IMAD.IADD R242, R242, 0x1, -R247 ;  /* 0x00000001f2f2d824 */ /* 0x000fe200078e0af7 */
[----:B------:R-:W-:Y:S04]  /*12b90*/  STL [R1+0x134], R11 ;  /* 0x0001340b01007387 */ /* 0x000fe80000100800 */
[----:B------:R2:W-:Y:S04]  /*12ba0*/  STL [R1+0x130], R10 ;  /* 0x0001300a01007387 */ /* 0x0005e80000100800 */
[----:B-1----:R-:W3:Y:S04]  /*12bb0*/  LDL.LU R15, [R1+0xf8] ;  /* 0x0000f800010f7983 */ /* 0x002ee80000300800 */
[----:B------:R-:W3:Y:S04]  /*12bc0*/  LDL.LU R14, [R1+0xf4] ;  /* 0x0000f400010e7983 */ /* 0x000ee80000300800 */
[----:B------:R-:W3:Y:S04]  /*12bd0*/  LDL.LU R13, [R1+0xf0] ;  /* 0x0000f000010d7983 */ /* 0x000ee80000300800 */
[----:B------:R-:W3:Y:S01]  /*12be0*/  LDL.LU R12, [R1+0xec] ;  /* 0x0000ec00010c7983 */ /* 0x000ee20000300800 */
[----:B----4-:R-:W-:-:S02]  /*12bf0*/  ISETP.GT.U32.AND P6, PT, R247, R19, PT ;  /* 0x00000013f700720c */ /* 0x010fc40003fc4070 */
[C---:B------:R-:W-:Y:S02]  /*12c00*/  ISETP.GT.U32.AND P0, PT, R247.reuse, R18, PT ;  /* 0x00000012f700720c */ /* 0x040fe40003f04070 */
[----:B--2---:R-:W-:-:S09]  /*12c10*/  ISETP.GT.U32.AND P2, PT, R247, R17, PT ;  /* 0x00000011f700720c */ /* 0x004fd20003f44070 */
[--C-:B------:R-:W-:Y:S01]  /*12c20*/  @!P6 IMAD.IADD R19, R19, 0x1, -R247.reuse ;  /* 0x000000011313e824 */ /* 0x100fe200078e0af7 */
[C---:B------:R-:W-:Y:S02]  /*12c30*/  ISETP.GT.U32.AND P6, PT, R247.reuse, R9, PT ;  /* 0x00000009f700720c */ /* 0x040fe40003fc4070 */
[----:B------:R-:W-:Y:S02]  /*12c40*/  @!P0 IADD3 R18, R18, -R247, RZ ;  /* 0x800000f712128210 */ /* 0x000fe40007ffe0ff */
[----:B------:R-:W-:Y:S01]  /*12c50*/  ISETP.GT.U32.AND P0, PT, R247, R3, PT ;  /* 0x00000003f700720c */ /* 0x000fe20003f04070 */
[----:B------:R-:W-:Y:S01]  /*12c60*/  @!P2 IMAD.IADD R17, R17, 0x1, -R247 ;  /* 0x000000011111a824 */ /* 0x000fe200078e0af7 */
[C---:B------:R-:W-:Y:S02]  /*12c70*/  ISETP.GT.U32.AND P1, PT, R247.reuse, R239, PT ;  /* 0x000000eff700720c */ /* 0x040fe40003f24070 */
[----:B------:R-:W-:-:S05]  /*12c80*/  ISETP.GT.U32.AND P2, PT, R247, R0, PT ;  /* 0x00000000f700720c */ /* 0x000fca0003f44070 */
[----:B------:R-:W-:-:S04]  /*12c90*/  @!P6 IMAD.IADD R9, R9, 0x1, -R247 ;  /* 0x000000010909e824 */ /* 0x000fc800078e0af7 */
[----:B------:R-:W-:Y:S02]  /*12ca0*/  @!P0 IADD3 R3, R3, -R247, RZ ;  /* 0x800000f703038210 */ /* 0x000fe40007ffe0ff */
[--C-:B------:R-:W-:Y:S01]  /*12cb0*/  @!P1 IMAD.IADD R239, R239, 0x1, -R247.reuse ;  /* 0x00000001efef9824 */ /* 0x100fe200078e0af7 */
[----:B------:R-:W-:Y:S01]  /*12cc0*/  ISETP.GT.U32.AND P1, PT, R247, R242, PT ;  /* 0x000000f2f700720c */ /* 0x000fe20003f24070 */
[----:B------:R-:W-:Y:S01]  /*12cd0*/  @!P2 IMAD.IADD R0, R0, 0x1, -R247 ;  /* 0x000000010000a824 */ /* 0x000fe200078e0af7 */
[----:B------:R1:W-:Y:S04]  /*12ce0*/  STL [R1+0x12c], R9 ;  /* 0x00012c0901007387 */ /* 0x0003e80000100800 */
[----:B------:R2:W-:Y:S04]  /*12cf0*/  STL [R1+0x128], R3 ;  /* 0x0001280301007387 */ /* 0x0005e80000100800 */
[----:B------:R4:W-:Y:S04]  /*12d00*/  STL [R1+0x124], R0 ;  /* 0x0001240001007387 */ /* 0x0009e80000100800 */
[----:B------:R-:W3:Y:S04]  /*12d10*/  LDL.LU R10, [R1+0xe0] ;  /* 0x0000e000010a7983 */ /* 0x000ee80000300800 */
[----:B-1----:R-:W3:Y:S01]  /*12d20*/  LDL.LU R9, [R1+0xdc] ;  /* 0x0000dc0001097983 */ /* 0x002ee20000300800 */
[----:B--2---:R-:W-:-:S03]  /*12d30*/  IMAD.MOV.U32 R3, RZ, RZ, R241 ;  /* 0x000000ffff037224 */ /* 0x004fc600078e00f1 */
[----:B----4-:R-:W2:Y:S01]  /*12d40*/  LDL.LU R0, [R1+0xd8] ;  /* 0x0000d80001007983 */ /* 0x010ea20000300800 */
[----:B------:R-:W-:-:S03]  /*12d50*/  @!P1 IMAD.IADD R242, R242, 0x1, -R247 ;  /* 0x00000001f2f29824 */ /* 0x000fc600078e0af7 */
[----:B------:R-:W4:Y:S04]  /*12d60*/  LDL.LU R241, [R1+0xd4] ;  /* 0x0000d40001f17983 */ /* 0x000f280000300800 */
[----:B------:R1:W-:Y:S04]  /*12d70*/  STL [R1+0x120], R242 ;  /* 0x000120f201007387 */ /* 0x0003e80000100800 */
[----:B-1----:R-:W4:Y:S01]  /*12d80*/  LDL.LU R242, [R1+0xd0] ;  /* 0x0000d00001f27983 */ /* 0x002f220000300800 */
[C---:B------:R-:W-:Y:S02]  /*12d90*/  ISETP.GT.U32.AND P3, PT, R247.reuse, R252, PT ;  /* 0x000000fcf700720c */ /* 0x040fe40003f64070 */
[----:B------:R-:W-:-:S02]  /*12da0*/  ISETP.GT.U32.AND P4, PT, R247, R243, PT ;  /* 0x000000f3f700720c */ /* 0x000fc40003f84070 */
[----:B---3--:R-:W-:-:S09]  /*12db0*/  ISETP.GT.U32.AND P5, PT, R247, R16, PT ;  /* 0x00000010f700720c */ /* 0x008fd20003fa4070 */
[--C-:B------:R-:W-:Y:S01]  /*12dc0*/  @!P3 IMAD.IADD R252, R252, 0x1, -R247.reuse ;  /* 0x00000001fcfcb824 */ /* 0x100fe200078e0af7 */
[----:B------:R-:W-:Y:S01]  /*12dd0*/  ISETP.GT.U32.AND P3, PT, R247, R4, PT ;  /* 0x00000004f700720c */ /* 0x000fe20003f64070 */
[--C-:B------:R-:W-:Y:S01]  /*12de0*/  @!P4 IMAD.IADD R243, R243, 0x1, -R247.reuse ;  /* 0x00000001f3f3c824 */ /* 0x100fe200078e0af7 */
[C---:B------:R-:W-:Y:S01]  /*12df0*/  ISETP.GT.U32.AND P4, PT, R247.reuse, R8, PT ;  /* 0x00000008f700720c */ /* 0x040fe20003f84070 */
[----:B------:R-:W-:Y:S01]  /*12e00*/  @!P5 IMAD.IADD R16, R16, 0x1, -R247 ;  /* 0x000000011010d824 */ /* 0x000fe200078e0af7 */
[C---:B------:R-:W-:Y:S02]  /*12e10*/  ISETP.GT.U32.AND P0, PT, R247.reuse, R18, PT ;  /* 0x00000012f700720c */ /* 0x040fe40003f04070 */
[C---:B------:R-:W-:Y:S02]  /*12e20*/  ISETP.GT.U32.AND P5, PT, R247.reuse, R243, PT ;  /* 0x000000f3f700720c */ /* 0x040fe40003fa4070 */
[----:B------:R-:W-:-:S05]  /*12e30*/  ISETP.GT.U32.AND P2, PT, R247, R17, PT ;  /* 0x00000011f700720c */ /* 0x000fca0003f44070 */
[--C-:B------:R-:W-:Y:S01]  /*12e40*/  @!P3 IMAD.IADD R4, R4, 0x1, -R247.reuse ;  /* 0x000000010404b824 */ /* 0x100fe200078e0af7 */
[C---:B------:R-:W-:Y:S01]  /*12e50*/  ISETP.GT.U32.AND P3, PT, R247.reuse, R19, PT ;  /* 0x00000013f700720c */ /* 0x040fe20003f64070 */
[--C-:B------:R-:W-:Y:S01]  /*12e60*/  @!P4 IMAD.IADD R8, R8, 0x1, -R247.reuse ;  /* 0x000000010808c824 */ /* 0x100fe200078e0af7 */
[C---:B------:R-:W-:Y:S02]  /*12e70*/  ISETP.GT.U32.AND P4, PT, R247.reuse, R252, PT ;  /* 0x000000fcf700720c */ /* 0x040fe40003f84070 */
[C---:B------:R-:W-:Y:S02]  /*12e80*/  ISETP.GT.U32.AND P1, PT, R247.reuse, R239, PT ;  /* 0x000000eff700720c */ /* 0x040fe40003f24070 */
[----:B------:R-:W-:Y:S01]  /*12e90*/  ISETP.GT.U32.AND P6, PT, R247, R4, PT ;  /* 0x00000004f700720c */ /* 0x000fe20003fc4070 */
[--C-:B------:R-:W-:Y:S01]  /*12ea0*/  @!P5 IMAD.IADD R243, R243, 0x1, -R247.reuse ;  /* 0x00000001f3f3d824 */ /* 0x100fe200078e0af7 */
[----:B------:R-:W-:Y:S01]  /*12eb0*/  @!P0 IADD3 R18, R18, -R247, RZ ;  /* 0x800000f712128210 */ /* 0x000fe20007ffe0ff */
[----:B------:R-:W-:-:S04]  /*12ec0*/  @!P2 IMAD.IADD R17, R17, 0x1, -R247 ;  /* 0x000000011111a824 */ /* 0x000fc800078e0af7 */
[--C-:B------:R-:W-:Y:S02]  /*12ed0*/  @!P3 IMAD.IADD R19, R19, 0x1, -R247.reuse ;  /* 0x000000011313b824 */ /* 0x100fe400078e0af7 */
[--C-:B------:R-:W-:Y:S01]  /*12ee0*/  @!P4 IMAD.IADD R252, R252, 0x1, -R247.reuse ;  /* 0x00000001fcfcc824 */ /* 0x100fe200078e0af7 */
[----:B------:R1:W-:Y:S01]  /*12ef0*/  STL [R1+0x11c], R243 ;  /* 0x00011cf301007387 */ /* 0x0003e20000100800 */
[----:B------:R-:W-:Y:S01]  /*12f00*/  ISETP.GT.U32.AND P5, PT, R247, R16, PT ;  /* 0x00000010f700720c */ /* 0x000fe20003fa4070 */
[--C-:B------:R-:W-:Y:S02]  /*12f10*/  @!P1 IMAD.IADD R239, R239, 0x1, -R247.reuse ;  /* 0x00000001efef9824 */ /* 0x100fe400078e0af7 */
[----:B------:R-:W-:Y:S01]  /*12f20*/  @!P6 IMAD.IADD R4, R4, 0x1, -R247 ;  /* 0x000000010404e824 */ /* 0x000fe200078e0af7 */
[----:B-1----:R-:W3:Y:S04]  /*12f30*/  LDL.LU R243, [R1+0xcc] ;  /* 0x0000cc0001f37983 */ /* 0x002ee80000300800 */
[----:B------:R1:W-:Y:S01]  /*12f40*/  STL [R1+0x118], R252 ;  /* 0x000118fc01007387 */ /* 0x0003e20000100800 */
[----:B------:R-:W-:Y:S01]  /*12f50*/  IMAD.MOV.U32 R11, RZ, RZ, R5 ;  /* 0x000000ffff0b7224 */ /* 0x000fe200078e0005 */
[----:B------:R-:W-:-:S02]  /*12f60*/  ISETP.GT.U32.AND P4, PT, R247, R8, PT ;  /* 0x00000008f700720c */ /* 0x000fc40003f84070 */
[----:B-1----:R-:W3:Y:S01]  /*12f70*/  LDL.LU R252, [R1+0xc8] ;  /* 0x0000c80001fc7983 */ /* 0x002ee20000300800 */
[----:B------:R-:W-:Y:S01]  /*12f80*/  @!P5 IMAD.IADD R16, R16, 0x1, -R247 ;  /* 0x000000011010d824 */ /* 0x000fe200078e0af7 */
[C---:B------:R-:W-:Y:S02]  /*12f90*/  ISETP.GT.U32.AND P5, PT, R247.reuse, R11, PT ;  /* 0x0000000bf700720c */ /* 0x040fe40003fa4070 */
[C---:B------:R-:W-:Y:S02]  /*12fa0*/  ISETP.GT.U32.AND P3, PT, R247.reuse, R15, PT ;  /* 0x0000000ff700720c */ /* 0x040fe40003f64070 */
[C---:B------:R-:W-:Y:S02]  /*12fb0*/  ISETP.GT.U32.AND P0, PT, R247.reuse, R14, PT ;  /* 0x0000000ef700720c */ /* 0x040fe40003f04070 */
[C---:B------:R-:W-:Y:S02]  /*12fc0*/  ISETP.GT.U32.AND P2, PT, R247.reuse, R13, PT ;  /* 0x0000000df700720c */ /* 0x040fe40003f44070 */
[----:B------:R-:W-:-:S07]  /*12fd0*/  ISETP.GT.U32.AND P1, PT, R247, R12, PT ;  /* 0x0000000cf700720c */ /* 0x000fce0003f24070 */
[--C-:B------:R-:W-:Y:S02]  /*12fe0*/  @!P3 IMAD.IADD R15, R15, 0x1, -R247.reuse ;  /* 0x000000010f0fb824 */ /* 0x100fe400078e0af7 */
[----:B------:R-:W-:Y:S01]  /*12ff0*/  @!P0 IADD3 R14, R14, -R247, RZ ;  /* 0x800000f70e0e8210 */ /* 0x000fe20007ffe0ff */
[----:B------:R-:W-:Y:S02]  /*13000*/  VIADD R5, R6, 0x1f8 ;  /* 0x000001f806057836 */ /* 0x000fe40000000000 */
[--C-:B------:R-:W-:Y:S01]  /*13010*/  @!P2 IMAD.IADD R13, R13, 0x1, -R247.reuse ;  /* 0x000000010d0da824 */ /* 0x100fe200078e0af7 */
[----:B------:R1:W-:Y:S01]  /*13020*/  STL [R1+0x114], R19 ;  /* 0x0001141301007387 */ /* 0x0003e20000100800 */
[--C-:B------:R-:W-:Y:S02]  /*13030*/  @!P1 IMAD.IADD R12, R12, 0x1, -R247.reuse ;  /* 0x000000010c0c9824 */ /* 0x100fe400078e0af7 */
[----:B------:R-:W-:Y:S01]  /*13040*/  IMAD.HI.U32 R238, R245, R237, RZ ;  /* 0x000000edf5ee7227 */ /* 0x000fe200078e00ff */
[----:B-1----:R-:W3:Y:S03]  /*13050*/  LDL.LU R19, [R1+0x2a24] ;  /* 0x002a240001137983 */ /* 0x002ee60000300800 */
[----:B------:R-:W-:Y:S01]  /*13060*/  @!P4 IMAD.IADD R8, R8, 0x1, -R247 ;  /* 0x000000010808c824 */ /* 0x000fe200078e0af7 */
[----:B------:R-:W-:Y:S04]  /*13070*/  STL [R1+0x1fb0], R5 ;  /* 0x001fb00501007387 */ /* 0x000fe80000100800 */
[----:B------:R1:W-:Y:S01]  /*13080*/  STL [R1+0x110], R18 ;  /* 0x0001101201007387 */ /* 0x0003e20000100800 */
[----:B------:R-:W-:-:S02]  /*13090*/  IMAD.MOV R238, RZ, RZ, -R238 ;  /* 0x000000ffffee7224 */ /* 0x000fc400078e0aee */
[----:B------:R-:W-:Y:S01]  /*130a0*/  @!P5 IMAD.IADD R11, R11, 0x1, -R247 ;  /* 0x000000010b0bd824 */ /* 0x000fe200078e0af7 */
[----:B-1----:R-:W3:Y:S04]  /*130b0*/  LDL.LU R18, [R1+0x2a20] ;  /* 0x002a200001127983 */ /* 0x002ee80000300800 */
[----:B------:R1:W-:Y:S01]  /*130c0*/  STL [R1+0x10c], R17 ;  /* 0x00010c1101007387 */ /* 0x0003e20000100800 */
[----:B------:R-:W-:Y:S01]  /*130d0*/  IMAD R237, R247, R238, R237 ;  /* 0x000000eef7ed7224 */ /* 0x000fe200078e02ed */
[----:B------:R-:W-:Y:S02]  /*130e0*/  IABS R238, R5 ;  /* 0x0000000500ee7213 */ /* 0x000fe40000000000 */
[----:B-1----:R-:W3:Y:S04]  /*130f0*/  LDL.LU R17, [R1+0x2a1c] ;  /* 0x002a1c0001117983 */ /* 0x002ee80000300800 */
[----:B------:R1:W-:Y:S04]  /*13100*/  STL [R1+0x108], R239 ;  /* 0x000108ef01007387 */ /* 0x0003e80000100800 */
[----:B-1----:R-:W3:Y:S04]  /*13110*/  LDL.LU R239, [R1+0x2a18] ;  /* 0x002a180001ef7983 */ /* 0x002ee80000300800 */
[----:B------:R-:W-:Y:S04]  /*13120*/  STL [R1+0x104], R16 ;  /* 0x0001041001007387 */ /* 0x000fe80000100800 */
[----:B------:R-:W-:Y:S04]  /*13130*/  STL [R1+0x100], R8 ;  /* 0x0001000801007387 */ /* 0x000fe80000100800 */
[----:B------:R1:W-:Y:S02]  /*13140*/  STL [R1+0xfc], R4 ;  /* 0x0000fc0401007387 */ /* 0x0003e40000100800 */
[----:B-1----:R-:W-:-:S02]  /*13150*/  IMAD.MOV.U32 R4, RZ, RZ, R244 ;  /* 0x000000ffff047224 */ /* 0x002fc400078e00f4 */
[----:B------:R-:W3:Y:S04]  /*13160*/  LDL.LU R244, [R1+0xc4] ;  /* 0x0000c40001f47983 */ /* 0x000ee80000300800 */
[----:B------:R-:W3:Y:S04]  /*13170*/  LDL.LU R8, [R1+0xc0] ;  /* 0x0000c00001087983 */ /* 0x000ee80000300800 */
[----:B------:R-:W3:Y:S01]  /*13180*/  LDL.LU R5, [R1+0xbc] ;  /* 0x0000bc0001057983 */ /* 0x000ee20000300800 */
[C---:B------:R-:W-:Y:S02]  /*13190*/  ISETP.GT.U32.AND P6, PT, R247.reuse, R10, PT ;  /* 0x0000000af700720c */ /* 0x040fe40003fc4070 */
[----:B------:R-:W-:-:S02]  /*131a0*/  ISETP.GT.U32.AND P3, PT, R247, R9, PT ;  /* 0x00000009f700720c */ /* 0x000fc40003f64070 */
[C---:B--2---:R-:W-:Y:S02]  /*131b0*/  ISETP.GT.U32.AND P0, PT, R247.reuse, R0, PT ;  /* 0x00000000f700720c */ /* 0x044fe40003f04070 */
[----:B----4-:R-:W-:-:S07]  /*131c0*/  ISETP.GT.U32.AND P2, PT, R247, R241, PT ;  /* 0x000000f1f700720c */ /* 0x010fce0003f44070 */
[--C-:B------:R-:W-:Y:S01]  /*131d0*/  @!P6 IMAD.IADD R10, R10, 0x1, -R247.reuse ;  /* 0x000000010a0ae824 */ /* 0x100fe200078e0af7 */
[----:B------:R-:W-:Y:S01]  /*131e0*/  ISETP.GT.U32.AND P6, PT, R247, R15, PT ;  /* 0x0000000ff700720c */ /* 0x000fe20003fc4070 */
[--C-:B------:R-:W-:Y:S01]  /*131f0*/  @!P3 IMAD.IADD R9, R9, 0x1, -R247.reuse ;  /* 0x000000010909b824 */ /* 0x100fe200078e0af7 */
[C---:B------:R-:W-:Y:S01]  /*13200*/  ISETP.GT.U32.AND P3, PT, R247.reuse, R14, PT ;  /* 0x0000000ef700720c */ /* 0x040fe20003f64070 */
[----:B------:R-:W-:Y:S01]  /*13210*/  @!P0 IMAD.IADD R0, R0, 0x1, -R247 ;  /* 0x0000000100008824 */ /* 0x000fe200078e0af7 */
[C---:B------:R-:W-:Y:S02]  /*13220*/  ISETP.GT.U32.AND P1, PT, R247.reuse, R242, PT ;  /* 0x000000f2f700720c */ /* 0x040fe40003f24070 */
[----:B------:R-:W-:Y:S02]  /*13230*/  ISETP.GT.U32.AND P0, PT, R247, R13, PT ;  /* 0x0000000df700720c */ /* 0x000fe40003f04070 */
[----:B------:R-:W-:Y:S02]  /*13240*/  @!P2 IADD3 R241, R241, -R247, RZ ;  /* 0x800000f7f1f1a210 */ /* 0x000fe40007ffe0ff */
[----:B------:R-:W-:-:S03]  /*13250*/  ISETP.GT.U32.AND P2, PT, R247, R12, PT ;  /* 0x0000000cf700720c */ /* 0x000fc60003f44070 */
[--C-:B------:R-:W-:Y:S02]  /*13260*/  @!P6 IMAD.IADD R15, R15, 0x1, -R247.reuse ;  /* 0x000000010f0fe824 */ /* 0x100fe400078e0af7 */
[--C-:B------:R-:W-:Y:S02]  /*13270*/  @!P3 IMAD.IADD R14, R14, 0x1, -R247.reuse ;  /* 0x000000010e0eb824 */ /* 0x100fe400078e0af7 */
[--C-:B------:R-:W-:Y:S01]  /*13280*/  @!P1 IMAD.IADD R242, R242, 0x1, -R247.reuse ;  /* 0x00000001f2f29824 */ /* 0x100fe200078e0af7 */
[----:B------:R-:W-:Y:S01]  /*13290*/  ISETP.GT.U32.AND P1, PT, R247, R11, PT ;  /* 0x0000000bf700720c */ /* 0x000fe20003f24070 */
[--C-:B------:R-:W-:Y:S01]  /*132a0*/  @!P0 IMAD.IADD R13, R13, 0x1, -R247.reuse ;  /* 0x000000010d0d8824 */ /* 0x100fe200078e0af7 */
[----:B------:R1:W-:Y:S03]  /*132b0*/  STL [R1+0xf8], R15 ;  /* 0x0000f80f01007387 */ /* 0x0003e60000100800 */
[----:B------:R-:W-:Y:S01]  /*132c0*/  @!P2 IMAD.IADD R12, R12, 0x1, -R247 ;  /* 0x000000010c0ca824 */ /* 0x000fe200078e0af7 */
[----:B------:R2:W-:Y:S04]  /*132d0*/  STL [R1+0xf4], R14 ;  /* 0x0000f40e01007387 */ /* 0x0005e80000100800 */
[----:B------:R-:W4:Y:S04]  /*132e0*/  LDL.LU R16, [R1+0xac] ;  /* 0x0000ac0001107983 */ /* 0x000f280000300800 */
[----:B------:R2:W-:Y:S01]  /*132f0*/  STL [R1+0xf0], R13 ;  /* 0x0000f00d01007387 */ /* 0x0005e20000100800 */
[----:B------:R-:W-:-:S03]  /*13300*/  @!P1 IADD3 R11, R11, -R247, RZ ;  /* 0x800000f70b0b9210 */ /* 0x000fc60007ffe0ff */
[----:B-1----:R-:W4:Y:S04]  /*13310*/  LDL.LU R15, [R1+0xa8] ;  /* 0x0000a800010f7983 */ /* 0x002f280000300800 */
[----:B------:R1:W-:Y:S04]  /*13320*/  STL [R1+0xec], R12 ;  /* 0x0000ec0c01007387 */ /* 0x0003e80000100800 */
[----:B--2---:R-:W2:Y:S04]  /*13330*/  LDL.LU R14, [R1+0xa4] ;  /* 0x0000a400010e7983 */ /* 0x004ea80000300800 */
[----:B------:R-:W2:Y:S04]  /*13340*/  LDL.LU R13, [R1+0xa0] ;  /* 0x0000a000010d7983 */ /* 0x000ea80000300800 */
[----:B------:R3:W-:Y:S04]  /*13350*/  STL [R1+0xe8], R11 ;  /* 0x0000e80b01007387 */ /* 0x0007e80000100800 */
[----:B-1----:R-:W2:Y:S04]  /*13360*/  LDL.LU R12, [R1+0x9c] ;  /* 0x00009c00010c7983 */ /* 0x002ea80000300800 */
[----:B---3--:R-:W3:Y:S01]  /*13370*/  LDL.LU R11, [R1+0x98] ;  /* 0x00009800010b7983 */ /* 0x008ee20000300800 */
        /* <DEDUP_REMOVED lines=11> */
[C---:B------:R-:W-:Y:S01]  /*13430*/  ISETP.GT.U32.AND P6, PT, R247.reuse, R252, PT ;  /* 0x000000fcf700720c */ /* 0x040fe20003fc4070 */
[--C-:B------:R-:W-:Y:S01]  /*13440*/  @!P0 IMAD.IADD R0, R0, 0x1, -R247.reuse ;  /* 0x0000000100008824 */ /* 0x100fe200078e0af7 */
[----:B------:R-:W-:Y:S01]  /*13450*/  ISETP.GT.U32.AND P1, PT, R247, R242, PT ;  /* 0x000000f2f700720c */ /* 0x000fe20003f24070 */
[--C-:B------:R-:W-:Y:S02]  /*13460*/  @!P3 IMAD.IADD R9, R9, 0x1, -R247.reuse ;  /* 0x000000010909b824 */ /* 0x100fe400078e0af7 */
[----:B------:R-:W-:-:S04]  /*13470*/  @!P5 IMAD.IADD R2, R2, 0x1, -R247 ;  /* 0x000000010202d824 */ /* 0x000fc800078e0af7 */
[--C-:B------:R-:W-:Y:S02]  /*13480*/  @!P4 IMAD.IADD R10, R10, 0x1, -R247.reuse ;  /* 0x000000010a0ac824 */ /* 0x100fe400078e0af7 */
[--C-:B------:R-:W-:Y:S01]  /*13490*/  @!P2 IMAD.IADD R241, R241, 0x1, -R247.reuse ;  /* 0x00000001f1f1a824 */ /* 0x100fe200078e0af7 */
[C---:B------:R-:W-:Y:S01]  /*134a0*/  ISETP.GT.U32.AND P2, PT, R247.reuse, R240, PT ;  /* 0x000000f0f700720c */ /* 0x040fe20003f44070 */
[----:B------:R1:W-:Y:S01]  /*134b0*/  STL [R1+0xe4], R2 ;  /* 0x0000e40201007387 */ /* 0x0003e20000100800 */
[----:B------:R-:W-:Y:S01]  /*134c0*/  @!P6 IADD3 R252, R252, -R247, RZ ;  /* 0x800000f7fcfce210 */ /* 0x000fe20007ffe0ff */
[----:B------:R-:W-:Y:S01]  /*134d0*/  @!P1 IMAD.IADD R242, R242, 0x1, -R247 ;  /* 0x00000001f2f29824 */ /* 0x000fe200078e0af7 */
[C---:B------:R-:W-:Y:S01]  /*134e0*/  ISETP.GT.U32.AND P5, PT, R247.reuse, R243, PT ;  /* 0x000000f3f700720c */ /* 0x040fe20003fa4070 */
[----:B-1----:R-:W3:Y:S01]  /*134f0*/  LDL.LU R2, [R1+0x94] ;  /* 0x0000940001027983 */ /* 0x002ee20000300800 */
[----:B------:R-:W-:-:S07]  /*13500*/  ISETP.GT.U32.AND P1, PT, R247, R4, PT ;  /* 0x00000004f700720c */ /* 0x000fce0003f24070 */
[--C-:B------:R-:W-:Y:S01]  /*13510*/  @!P2 IMAD.IADD R240, R240, 0x1, -R247.reuse ;  /* 0x00000001f0f0a824 */ /* 0x100fe200078e0af7 */
[----:B------:R-:W-:Y:S03]  /*13520*/  STL [R1+0xe0], R10 ;  /* 0x0000e00a01007387 */ /* 0x000fe60000100800 */
[--C-:B------:R-:W-:Y:S01]  /*13530*/  @!P5 IMAD.IADD R243, R243, 0x1, -R247.reuse ;  /* 0x00000001f3f3d824 */ /* 0x100fe200078e0af7 */
[----:B------:R-:W-:Y:S01]  /*13540*/  ISETP.GT.U32.AND P5, PT, R247, R3, PT ;  /* 0x00000003f700720c */ /* 0x000fe20003fa4070 */
[----:B------:R-:W-:Y:S04]  /*13550*/  STL [R1+0xdc], R9 ;  /* 0x0000dc0901007387 */ /* 0x000fe80000100800 */
[----:B------:R1:W-:Y:S01]  /*13560*/  STL [R1+0xd8], R0 ;  /* 0x0000d80001007387 */ /* 0x0003e20000100800 */
[----:B------:R-:W-:-:S03]  /*13570*/  @!P1 IMAD.IADD R4, R4, 0x1, -R247 ;  /* 0x0000000104049824 */ /* 0x000fc600078e0af7 */
[----:B------:R1:W-:Y:S04]  /*13580*/  STL [R1+0xd4], R241 ;  /* 0x0000d4f101007387 */ /* 0x0003e80000100800 */
[----:B------:R1:W-:Y:S04]  /*13590*/  STL [R1+0xd0], R242 ;  /* 0x0000d0f201007387 */ /* 0x0003e80000100800 */
[----:B------:R-:W-:Y:S04]  /*135a0*/  STL [R1+0xc8], R252 ;  /* 0x0000c8fc01007387 */ /* 0x000fe80000100800 */
[----:B------:R1:W-:Y:S04]  /*135b0*/  STL [R1+0xcc], R243 ;  /* 0x0000ccf301007387 */ /* 0x0003e80000100800 */
[----:B-1----:R-:W3:Y:S01]  /*135c0*/  LDL.LU R0, [R1+0x90] ;  /* 0x0000900001007983 */ /* 0x002ee20000300800 */
[----:B------:R-:W-:-:S03]  /*135d0*/  @!P5 IMAD.IADD R3, R3, 0x1, -R247 ;  /* 0x000000010303d824 */ /* 0x000fc600078e0af7 */
[----:B------:R-:W3:Y:S04]  /*135e0*/  LDL.LU R241, [R1+0x8c] ;  /* 0x00008c0001f17983 */ /* 0x000ee80000300800 */
[----:B------:R-:W3:Y:S04]  /*135f0*/  LDL.LU R242, [R1+0x88] ;  /* 0x0000880001f27983 */ /* 0x000ee80000300800 */
[----:B------:R-:W3:Y:S01]  /*13600*/  LDL.LU R243, [R1+0x84] ;  /* 0x0000840001f37983 */ /* 0x000ee20000300800 */
[C---:B------:R-:W-:Y:S02]  /*13610*/  ISETP.GT.U32.AND P4, PT, R247.reuse, R244, PT ;  /* 0x000000f4f700720c */ /* 0x040fe40003f84070 */
[----:B------:R-:W-:-:S02]  /*13620*/  ISETP.GT.U32.AND P3, PT, R247, R8, PT ;  /* 0x00000008f700720c */ /* 0x000fc40003f64070 */
[----:B------:R-:W-:-:S09]  /*13630*/  ISETP.GT.U32.AND P0, PT, R247, R5, PT ;  /* 0x00000005f700720c */ /* 0x000fd20003f04070 */
[--C-:B------:R-:W-:Y:S02]  /*13640*/  @!P4 IMAD.IADD R244, R244, 0x1, -R247.reuse ;  /* 0x00000001f4f4c824 */ /* 0x100fe400078e0af7 */
[--C-:B------:R-:W-:Y:S02]  /*13650*/  @!P3 IMAD.IADD R8, R8, 0x1, -R247.reuse ;  /* 0x000000010808b824 */ /* 0x100fe400078e0af7 */
[----:B------:R-:W-:Y:S01]  /*13660*/  @!P0 IMAD.IADD R5, R5, 0x1, -R247 ;  /* 0x0000000105058824 */ /* 0x000fe200078e0af7 */
[C---:B----4-:R-:W-:Y:S02]  /*13670*/  ISETP.GT.U32.AND P6, PT, R247.reuse, R16, PT ;  /* 0x00000010f700720c */ /* 0x050fe40003fc4070 */
[C---:B------:R-:W-:Y:S02]  /*13680*/  ISETP.GT.U32.AND P4, PT, R247.reuse, R15, PT ;  /* 0x0000000ff700720c */ /* 0x040fe40003f84070 */
[C---:B--2---:R-:W-:Y:S02]  /*13690*/  ISETP.GT.U32.AND P3, PT, R247.reuse, R14, PT ;  /* 0x0000000ef700720c */ /* 0x044fe40003f64070 */
[----:B------:R-:W-:-:S07]  /*136a0*/  ISETP.GT.U32.AND P0, PT, R247, R13, PT ;  /* 0x0000000df700720c */ /* 0x000fce0003f04070 */
[----:B------:R-:W-:Y:S02]  /*136b0*/  @!P6 IADD3 R16, R16, -R247, RZ ;  /* 0x800000f71010e210 */ /* 0x000fe40007ffe0ff */
[----:B------:R-:W-:Y:S01]  /*136c0*/  ISETP.GT.U32.AND P2, PT, R247, R12, PT ;  /* 0x0000000cf700720c */ /* 0x000fe20003f44070 */
[--C-:B------:R-:W-:Y:S01]  /*136d0*/  @!P4 IMAD.IADD R15, R15, 0x1, -R247.reuse ;  /* 0x000000010f0fc824 */ /* 0x100fe200078e0af7 */
[C---:B------:R-:W-:Y:S01]  /*136e0*/  ISETP.GT.U32.AND P6, PT, R247.reuse, R244, PT ;  /* 0x000000f4f700720c */ /* 0x040fe20003fc4070 */
[--C-:B------:R-:W-:Y:S01]  /*136f0*/  @!P3 IMAD.IADD R14, R14, 0x1, -R247.reuse ;  /* 0x000000010e0eb824 */ /* 0x100fe200078e0af7 */
[----:B------:R-:W-:Y:S01]  /*13700*/  ISETP.GT.U32.AND P4, PT, R247, R8, PT ;  /* 0x00000008f700720c */ /* 0x000fe20003f84070 */
[----:B------:R-:W-:Y:S01]  /*13710*/  @!P0 IMAD.IADD R13, R13, 0x1, -R247 ;  /* 0x000000010d0d8824 */ /* 0x000fe200078e0af7 */
[C---:B------:R-:W-:Y:S02]  /*13720*/  ISETP.GT.U32.AND P0, PT, R247.reuse, R240, PT ;  /* 0x000000f0f700720c */ /* 0x040fe40003f04070 */
[----:B------:R-:W-:-:S02]  /*13730*/  ISETP.GT.U32.AND P3, PT, R247, R5, PT ;  /* 0x00000005f700720c */ /* 0x000fc40003f64070 */
[----:B---3--:R-:W-:-:S03]  /*13740*/  ISETP.GT.U32.AND P1, PT, R247, R11, PT ;  /* 0x0000000bf700720c */ /* 0x008fc60003f24070 */
[--C-:B------:R-:W-:Y:S01]  /*13750*/  @!P2 IMAD.IADD R12, R12, 0x1, -R247.reuse ;  /* 0x000000010c0ca824 */ /* 0x100fe200078e0af7 */
[----:B------:R-:W-:Y:S01]  /*13760*/  ISETP.GT.U32.AND P2, PT, R247, R4, PT ;  /* 0x00000004f700720c */ /* 0x000fe20003f44070 */
[--C-:B------:R-:W-:Y:S02]  /*13770*/  @!P6 IMAD.IADD R244, R244, 0x1, -R247.reuse ;  /* 0x00000001f4f4e824 */ /* 0x100fe400078e0af7 */
[----:B------:R-:W-:Y:S02]  /*13780*/  @!P4 IADD3 R8, R8, -R247, RZ ;  /* 0x800000f70808c210 */ /* 0x000fe40007ffe0ff */
[--C-:B------:R-:W-:Y:S01]  /*13790*/  @!P0 IMAD.IADD R240, R240, 0x1, -R247.reuse ;  /* 0x00000001f0f08824 */ /* 0x100fe200078e0af7 */
[----:B------:R1:W-:Y:S01]  /*137a0*/  STL [R1+0xc4], R244 ;  /* 0x0000c4f401007387 */ /* 0x0003e20000100800 */
[--C-:B------:R-:W-:Y:S02]  /*137b0*/  @!P3 IMAD.IADD R5, R5, 0x1, -R247.reuse ;  /* 0x000000010505b824 */ /* 0x100fe400078e0af7 */
[----:B------:R-:W-:Y:S01]  /*137c0*/  @!P1 IMAD.IADD R11, R11, 0x1, -R247 ;  /* 0x000000010b0b9824 */ /* 0x000fe200078e0af7 */
[----:B------:R-:W-:-:S03]  /*137d0*/  ISETP.GT.U32.AND P1, PT, R247, R3, PT ;  /* 0x00000003f700720c */ /* 0x000fc60003f24070 */
[--C-:B------:R-:W-:Y:S01]  /*137e0*/  @!P2 IMAD.IADD R4, R4, 0x1, -R247.reuse ;  /* 0x000000010404a824 */ /* 0x100fe200078e0af7 */
[----:B-1----:R-:W2:Y:S04]  /*137f0*/  LDL.LU R244, [R1+0x80] ;  /* 0x0000800001f47983 */ /* 0x002ea80000300800 */
[----:B------:R-:W-:Y:S04]  /*13800*/  STL [R1+0xc0], R8 ;  /* 0x0000c00801007387 */ /* 0x000fe80000100800 */
[----:B------:R1:W-:Y:S04]  /*13810*/  STL [R1+0xb8], R240 ;  /* 0x0000b8f001007387 */ /* 0x0003e80000100800 */
[----:B------:R3:W-:Y:S04]  /*13820*/  STL [R1+0xbc], R5 ;  /* 0x0000bc0501007387 */ /* 0x0007e80000100800 */
[----:B-1----:R-:W4:Y:S04]  /*13830*/  LDL.LU R240, [R1+0x78] ;  /* 0x0000780001f07983 */ /* 0x002f280000300800 */
[----:B------:R-:W4:Y:S04]  /*13840*/  LDL.LU R10, [R1+0x74] ;  /* 0x00007400010a7983 */ /* 0x000f280000300800 */
[----:B------:R-:W4:Y:S04]  /*13850*/  LDL.LU R9, [R1+0x70] ;  /* 0x0000700001097983 */ /* 0x000f280000300800 */
[----:B------:R1:W-:Y:S04]  /*13860*/  STL [R1+0xb4], R4 ;  /* 0x0000b40401007387 */ /* 0x0003e80000100800 */
[----:B------:R-:W4:Y:S01]  /*13870*/  LDL.LU R8, [R1+0x6c] ;  /* 0x00006c0001087983 */ /* 0x000f220000300800 */
[----:B------:R-:W-:-:S03]  /*13880*/  @!P1 IMAD.IADD R3, R3, 0x1, -R247 ;  /* 0x0000000103039824 */ /* 0x000fc600078e0af7 */
[----:B---3--:R-:W3:Y:S04]  /*13890*/  LDL.LU R5, [R1+0x68] ;  /* 0x0000680001057983 */ /* 0x008ee80000300800 */
[----:B-1----:R-:W3:Y:S04]  /*138a0*/  LDL.LU R4, [R1+0x64] ;  /* 0x0000640001047983 */ /* 0x002ee80000300800 */
[----:B------:R1:W-:Y:S04]  /*138b0*/  STL [R1+0xb0], R3 ;  /* 0x0000b00301007387 */ /* 0x0003e80000100800 */
[----:B-1----:R-:W3:Y:S01]  /*138c0*/  LDL.LU R3, [R1+0x60] ;  /* 0x0000600001037983 */ /* 0x002ee20000300800 */
[----:B------:R-:W-:-:S02]  /*138d0*/  ISETP.GT.U32.AND P5, PT, R247, R2, PT ;  /* 0x00000002f700720c */ /* 0x000fc40003fa4070 */
[C---:B------:R-:W-:Y:S02]  /*138e0*/  ISETP.GT.U32.AND P4, PT, R247.reuse, R15, PT ;  /* 0x0000000ff700720c */ /* 0x040fe40003f84070 */
[----:B------:R-:W-:-:S09]  /*138f0*/  ISETP.GT.U32.AND P3, PT, R247, R14, PT ;  /* 0x0000000ef700720c */ /* 0x000fd20003f64070 */
[--C-:B------:R-:W-:Y:S01]  /*13900*/  @!P5 IMAD.IADD R2, R2, 0x1, -R247.reuse ;  /* 0x000000010202d824 */ /* 0x100fe200078e0af7 */
[C---:B------:R-:W-:Y:S02]  /*13910*/  ISETP.GT.U32.AND P5, PT, R247.reuse, R16, PT ;  /* 0x00000010f700720c */ /* 0x040fe40003fa4070 */
[C---:B------:R-:W-:Y:S02]  /*13920*/  ISETP.GT.U32.AND P0, PT, R247.reuse, R13, PT ;  /* 0x0000000df700720c */ /* 0x040fe40003f04070 */
[C---:B------:R-:W-:Y:S02]  /*13930*/  ISETP.GT.U32.AND P2, PT, R247.reuse, R12, PT ;  /* 0x0000000cf700720c */ /* 0x040fe40003f44070 */
[----:B------:R-:W-:Y:S01]  /*13940*/  ISETP.GT.U32.AND P6, PT, R247, R2, PT ;  /* 0x00000002f700720c */ /* 0x000fe20003fc4070 */
[----:B------:R-:W-:Y:S01]  /*13950*/  @!P4 IMAD.IADD R15, R15, 0x1, -R247 ;  /* 0x000000010f0fc824 */ /* 0x000fe200078e0af7 */
[C---:B------:R-:W-:Y:S02]  /*13960*/  ISETP.GT.U32.AND P1, PT, R247.reuse, R11, PT ;  /* 0x0000000bf700720c */ /* 0x040fe40003f24070 */
[----:B------:R-:W-:-:S03]  /*13970*/  ISETP.GT.U32.AND P4, PT, R247, R241, PT ;  /* 0x000000f1f700720c */ /* 0x000fc60003f84070 */
[--C-:B------:R-:W-:Y:S01]  /*13980*/  @!P5 IMAD.IADD R16, R16, 0x1, -R247.reuse ;  /* 0x000000011010d824 */ /* 0x100fe200078e0af7 */
[C---:B------:R-:W-:Y:S02]  /*13990*/  ISETP.GT.U32.AND P5, PT, R247.reuse, R0, PT ;  /* 0x00000000f700720c */ /* 0x040fe40003fa4070 */
[----:B------:R-:W-:Y:S02]  /*139a0*/  @!P3 IADD3 R14, R14, -R247, RZ ;  /* 0x800000f70e0eb210 */ /* 0x000fe40007ffe0ff */
[----:B------:R-:W-:Y:S01]  /*139b0*/  ISETP.GT.U32.AND P3, PT, R247, R242, PT ;  /* 0x000000f2f700720c */ /* 0x000fe20003f64070 */
[----:B------:R-:W-:Y:S01]  /*139c0*/  @!P0 IMAD.IADD R13, R13, 0x1, -R247 ;  /* 0x000000010d0d8824 */ /* 0x000fe200078e0af7 */
[----:B------:R-:W-:Y:S01]  /*139d0*/  ISETP.GT.U32.AND P0, PT, R247, R243, PT ;  /* 0x000000f3f700720c */ /* 0x000fe20003f04070 */
[----:B------:R-:W-:Y:S02]  /*139e0*/  IMAD.MOV.U32 R252, RZ, RZ, R239 ;  /* 0x000000fffffc7224 */ /* 0x000fe400078e00ef */
[----:B------:R-:W-:-:S02]  /*139f0*/  @!P2 IMAD.IADD R12, R12, 0x1, -R247 ;  /* 0x000000010c0ca824 */ /* 0x000fc400078e0af7 */
[--C-:B------:R-:W-:Y:S02]  /*13a00*/  @!P6 IMAD.IADD R2, R2, 0x1, -R247.reuse ;  /* 0x000000010202e824 */ /* 0x100fe400078e0af7 */
[--C-:B------:R-:W-:Y:S02]  /*13a10*/  @!P5 IMAD.IADD R0, R0, 0x1, -R247.reuse ;  /* 0x000000010000d824 */ /* 0x100fe400078e0af7 */
[--C-:B------:R-:W-:Y:S01]  /*13a20*/  @!P1 IMAD.IADD R11, R11, 0x1, -R247.reuse ;  /* 0x000000010b0b9824 */ /* 0x100fe200078e0af7 */
[----:B------:R-:W-:Y:S01]  /*13a30*/  ISETP.GT.U32.AND P1, PT, R247, R252, PT ;  /* 0x000000fcf700720c */ /* 0x000fe20003f24070 */
[--C-:B------:R-:W-:Y:S02]  /*13a40*/  @!P4 IMAD.IADD R241, R241, 0x1, -R247.reuse ;  /* 0x00000001f1f1c824 */ /* 0x100fe400078e0af7 */
[--C-:B------:R-:W-:Y:S01]  /*13a50*/  @!P3 IMAD.IADD R242, R242, 0x1, -R247.reuse ;  /* 0x00000001f2f2b824 */ /* 0x100fe200078e0af7 */
[----:B------:R-:W-:Y:S01]  /*13a60*/  @!P0 IADD3 R243, R243, -R247, RZ ;  /* 0x800000f7f3f38210 */ /* 0x000fe20007ffe0ff */
[----:B------:R1:W-:Y:S08]  /*13a70*/  STL [R1+0xac], R16 ;  /* 0x0000ac1001007387 */ /* 0x0003f00000100800 */
[----:B------:R-:W-:Y:S01]  /*13a80*/  @!P1 IMAD.IADD R252, R252, 0x1, -R247 ;  /* 0x00000001fcfc9824 */ /* 0x000fe200078e0af7 */
[----:B-1----:R-:W3:Y:S04]  /*13a90*/  LDL.LU R16, [R1+0x2a14] ;  /* 0x002a140001107983 */ /* 0x002ee80000300800 */
[----:B------:R1:W-:Y:S04]  /*13aa0*/  STL [R1+0xa8], R15 ;  /* 0x0000a80f01007387 */ /* 0x0003e80000100800 */
[----:B------:R1:W-:Y:S04]  /*13ab0*/  STL [R1+0xa4], R14 ;  /* 0x0000a40e01007387 */ /* 0x0003e80000100800 */
[----:B------:R1:W-:Y:S04]  /*13ac0*/  STL [R1+0xa0], R13 ;  /* 0x0000a00d01007387 */ /* 0x0003e80000100800 */
[----:B------:R1:W-:Y:S04]  /*13ad0*/  STL [R1+0x9c], R12 ;  /* 0x00009c0c01007387 */ /* 0x0003e80000100800 */
[----:B-1----:R-:W3:Y:S04]  /*13ae0*/  LDL.LU R15, [R1+0x5c] ;  /* 0x00005c00010f7983 */ /* 0x002ee80000300800 */
[----:B------:R1:W-:Y:S04]  /*13af0*/  STL [R1+0x98], R11 ;  /* 0x0000980b01007387 */ /* 0x0003e80000100800 */
[----:B------:R-:W3:Y:S04]  /*13b00*/  LDL.LU R14, [R1+0x58] ;  /* 0x00005800010e7983 */ /* 0x000ee80000300800 */
[----:B------:R-:W3:Y:S04]  /*13b10*/  LDL.LU R13, [R1+0x54] ;  /* 0x00005400010d7983 */ /* 0x000ee80000300800 */
[----:B------:R1:W-:Y:S04]  /*13b20*/  STL [R1+0x94], R2 ;  /* 0x0000940201007387 */ /* 0x0003e80000100800 */
[----:B------:R-:W3:Y:S04]  /*13b30*/  LDL.LU R12, [R1+0x50] ;  /* 0x00005000010c7983 */ /* 0x000ee80000300800 */
[----:B-1----:R-:W3:Y:S04]  /*13b40*/  LDL.LU R11, [R1+0x4c] ;  /* 0x00004c00010b7983 */ /* 0x002ee80000300800 */
[----:B------:R-:W3:Y:S01]  /*13b50*/  LDL.LU R2, [R1+0x48] ;  /* 0x0000480001027983 */ /* 0x000ee20000300800 */
[----:B--2---:R-:W-:-:S02]  /*13b60*/  ISETP.GT.U32.AND P2, PT, R247, R244, PT ;  /* 0x000000f4f700720c */ /* 0x004fc40003f44070 */
[C---:B----4-:R-:W-:Y:S02]  /*13b70*/  ISETP.GT.U32.AND P6, PT, R247.reuse, R240, PT ;  /* 0x000000f0f700720c */ /* 0x050fe40003fc4070 */
[C---:B------:R-:W-:Y:S02]  /*13b80*/  ISETP.GT.U32.AND P5, PT, R247.reuse, R10, PT ;  /* 0x0000000af700720c */ /* 0x040fe40003fa4070 */
[----:B------:R-:W-:-:S07]  /*13b90*/  ISETP.GT.U32.AND P4, PT, R247, R9, PT ;  /* 0x00000009f700720c */ /* 0x000fce0003f84070 */
[--C-:B------:R-:W-:Y:S01]  /*13ba0*/  @!P2 IMAD.IADD R244, R244, 0x1, -R247.reuse ;  /* 0x00000001f4f4a824 */ /* 0x100fe200078e0af7 */
[C---:B------:R-:W-:Y:S02]  /*13bb0*/  ISETP.GT.U32.AND P3, PT, R247.reuse, R8, PT ;  /* 0x00000008f700720c */ /* 0x040fe40003f64070 */
[C---:B---3--:R-:W-:Y:S01]  /*13bc0*/  ISETP.GT.U32.AND P0, PT, R247.reuse, R5, PT ;  /* 0x00000005f700720c */ /* 0x048fe20003f04070 */
[--C-:B------:R-:W-:Y:S01]  /*13bd0*/  @!P6 IMAD.IADD R240, R240, 0x1, -R247.reuse ;  /* 0x00000001f0f0e824 */ /* 0x100fe200078e0af7 */
[C---:B------:R-:W-:Y:S02]  /*13be0*/  ISETP.GT.U32.AND P6, PT, R247.reuse, R0, PT ;  /* 0x00000000f700720c */ /* 0x040fe40003fc4070 */
[C---:B------:R-:W-:Y:S01]  /*13bf0*/  ISETP.GT.U32.AND P2, PT, R247.reuse, R4, PT ;  /* 0x00000004f700720c */ /* 0x040fe20003f44070 */
[--C-:B------:R-:W-:Y:S01]  /*13c00*/  @!P5 IMAD.IADD R10, R10, 0x1, -R247.reuse ;  /* 0x000000010a0ad824 */ /* 0x100fe200078e0af7 */
[----:B------:R-:W-:Y:S01]  /*13c10*/  ISETP.GT.U32.AND P5, PT, R247, R241, PT ;  /* 0x000000f1f700720c */ /* 0x000fe20003fa4070 */
[----:B------:R-:W-:Y:S01]  /*13c20*/  @!P4 IMAD.IADD R9, R9, 0x1, -R247 ;  /* 0x000000010909c824 */ /* 0x000fe200078e0af7 */
[----:B------:R-:W-:-:S03]  /*13c30*/  ISETP.GT.U32.AND P4, PT, R247, R242, PT ;  /* 0x000000f2f700720c */ /* 0x000fc60003f84070 */
[--C-:B------:R-:W-:Y:S01]  /*13c40*/  @!P3 IMAD.IADD R8, R8, 0x1, -R247.reuse ;  /* 0x000000010808b824 */ /* 0x100fe200078e0af7 */
[----:B------:R-:W-:Y:S01]  /*13c50*/  ISETP.GT.U32.AND P3, PT, R247, R243, PT ;  /* 0x000000f3f700720c */ /* 0x000fe20003f64070 */
[--C-:B------:R-:W-:Y:S01]  /*13c60*/  @!P0 IMAD.IADD R5, R5, 0x1, -R247.reuse ;  /* 0x0000000105058824 */ /* 0x100fe200078e0af7 */
[C---:B------:R-:W-:Y:S02]  /*13c70*/  ISETP.GT.U32.AND P1, PT, R247.reuse, R3, PT ;  /* 0x00000003f700720c */ /* 0x040fe40003f24070 */
[C---:B------:R-:W-:Y:S02]  /*13c80*/  ISETP.GT.U32.AND P0, PT, R247.reuse, R244, PT ;  /* 0x000000f4f700720c */ /* 0x040fe40003f04070 */
[----:B------:R-:W-:Y:S01]  /*13c90*/  @!P2 IADD3 R4, R4, -R247, RZ ;  /* 0x800000f70404a210 */ /* 0x000fe20007ffe0ff */
[--C-:B------:R-:W-:Y:S01]  /*13ca0*/  @!P6 IMAD.IADD R0, R0, 0x1, -R247.reuse ;  /* 0x000000010000e824 */ /* 0x100fe200078e0af7 */
[----:B------:R-:W-:Y:S01]  /*13cb0*/  ISETP.GT.U32.AND P2, PT, R247, R252, PT ;  /* 0x000000fcf700720c */ /* 0x000fe20003f44070 */
[----:B------:R-:W-:-:S02]  /*13cc0*/  @!P5 IMAD.IADD R241, R241, 0x1, -R247 ;  /* 0x00000001f1f1d824 */ /* 0x000fc400078e0af7 */
[--C-:B------:R-:W-:Y:S01]  /*13cd0*/  @!P4 IMAD.IADD R242, R242, 0x1, -R247.reuse ;  /* 0x00000001f2f2c824 */ /* 0x100fe200078e0af7 */
[----:B------:R1:W-:Y:S01]  /*13ce0*/  STL [R1+0x90], R0 ;  /* 0x0000900001007387 */ /* 0x0003e20000100800 */
[--C-:B------:R-:W-:Y:S02]  /*13cf0*/  @!P3 IMAD.IADD R243, R243, 0x1, -R247.reuse ;  /* 0x00000001f3f3b824 */ /* 0x100fe400078e0af7 */
[--C-:B------:R-:W-:Y:S01]  /*13d00*/  @!P1 IMAD.IADD R3, R3, 0x1, -R247.reuse ;  /* 0x0000000103039824 */ /* 0x100fe200078e0af7 */
[----:B------:R-:W-:Y:S01]  /*13d10*/  ISETP.GT.U32.AND P1, PT, R247, R240, PT ;  /* 0x000000f0f700720c */ /* 0x000fe20003f24070 */
[----:B------:R2:W-:Y:S01]  /*13d20*/  STL [R1+0x8c], R241 ;  /* 0x00008cf101007387 */ /* 0x0005e20000100800 */
[----:B------:R-:W-:-:S03]  /*13d30*/  @!P0 IMAD.IADD R244, R244, 0x1, -R247 ;  /* 0x00000001f4f48824 */ /* 0x000fc600078e0af7 */
[----:B-1----:R-:W3:Y:S04]  /*13d40*/  LDL.LU R0, [R1+0x44] ;  /* 0x0000440001007983 */ /* 0x002ee80000300800 */
[----:B------:R1:W-:Y:S01]  /*13d50*/  STL [R1+0x88], R242 ;  /* 0x000088f201007387 */ /* 0x0003e20000100800 */
[----:B------:R-:W-:-:S03]  /*13d60*/  @!P2 IMAD.IADD R252, R252, 0x1, -R247 ;  /* 0x00000001fcfca824 */ /* 0x000fc600078e0af7 */
[----:B------:R4:W-:Y:S04]  /*13d70*/  STL [R1+0x84], R243 ;  /* 0x000084f301007387 */ /* 0x0009e80000100800 */
[----:B--2---:R-:W2:Y:S04]  /*13d80*/  LDL.LU R241, [R1+0x40] ;  /* 0x0000400001f17983 */ /* 0x004ea80000300800 */
[----:B-1----:R-:W2:Y:S01]  /*13d90*/  LDL.LU R242, [R1+0x3c] ;  /* 0x00003c0001f27983 */ /* 0x002ea20000300800 */
[----:B------:R-:W-:-:S03]  /*13da0*/  @!P1 IMAD.IADD R240, R240, 0x1, -R247 ;  /* 0x00000001f0f09824 */ /* 0x000fc600078e0af7 */
[----:B------:R1:W-:Y:S04]  /*13db0*/  STL [R1+0x80], R244 ;  /* 0x000080f401007387 */ /* 0x0003e80000100800 */
[----:B----4-:R-:W4:Y:S04]  /*13dc0*/  LDL.LU R243, [R1+0x38] ;  /* 0x0000380001f37983 */ /* 0x010f280000300800 */
[----:B-1----:R-:W4:Y:S04]  /*13dd0*/  LDL.LU R244, [R1+0x34] ;  /* 0x0000340001f47983 */ /* 0x002f280000300800 */
[----:B------:R1:W-:Y:S04]  /*13de0*/  STL [R1+0x7c], R252 ;  /* 0x00007cfc01007387 */ /* 0x0003e80000100800 */
[----:B-1----:R-:W4:Y:S04]  /*13df0*/  LDL.LU R252, [R1+0x30] ;  /* 0x0000300001fc7983 */ /* 0x002f280000300800 */
[----:B------:R1:W-:Y:S04]  /*13e00*/  STL [R1+0x78], R240 ;  /* 0x000078f001007387 */ /* 0x0003e80000100800 */
[----:B-1----:R-:W4:Y:S01]  /*13e10*/  LDL.LU R240, [R1+0x2a10] ;  /* 0x002a100001f07983 */ /* 0x002f220000300800 */
[----:B------:R-:W-:-:S02]  /*13e20*/  ISETP.GT.U32.AND P5, PT, R247, R10, PT ;  /* 0x0000000af700720c */ /* 0x000fc40003fa4070 */
[C---:B------:R-:W-:Y:S02]  /*13e30*/  ISETP.GT.U32.AND P4, PT, R247.reuse, R9, PT ;  /* 0x00000009f700720c */ /* 0x040fe40003f84070 */
[C---:B------:R-:W-:Y:S02]  /*13e40*/  ISETP.GT.U32.AND P3, PT, R247.reuse, R8, PT ;  /* 0x00000008f700720c */ /* 0x040fe40003f64070 */
[C---:B------:R-:W-:Y:S02]  /*13e50*/  ISETP.GT.U32.AND P0, PT, R247.reuse, R5, PT ;  /* 0x00000005f700720c */ /* 0x040fe40003f04070 */
[C---:B------:R-:W-:Y:S02]  /*13e60*/  ISETP.GT.U32.AND P2, PT, R247.reuse, R4, PT ;  /* 0x00000004f700720c */ /* 0x040fe40003f44070 */
[C---:B------:R-:W-:Y:S02]  /*13e70*/  ISETP.GT.U32.AND P6, PT, R247.reuse, R3, PT ;  /* 0x00000003f700720c */ /* 0x040fe40003fc4070 */
[C---:B------:R-:W-:Y:S01]  /*13e80*/  ISETP.GT.U32.AND P1, PT, R247.reuse, R15, PT ;  /* 0x0000000ff700720c */ /* 0x040fe20003f24070 */
[--C-:B------:R-:W-:Y:S01]  /*13e90*/  @!P5 IMAD.IADD R10, R10, 0x1, -R247.reuse ;  /* 0x000000010a0ad824 */ /* 0x100fe200078e0af7 */
[----:B------:R-:W-:Y:S01]  /*13ea0*/  ISETP.GT.U32.AND P5, PT, R247, R14, PT ;  /* 0x0000000ef700720c */ /* 0x000fe20003fa4070 */
[--C-:B------:R-:W-:Y:S01]  /*13eb0*/  @!P4 IMAD.IADD R9, R9, 0x1, -R247.reuse ;  /* 0x000000010909c824 */ /* 0x100fe200078e0af7 */
[----:B------:R-:W-:Y:S01]  /*13ec0*/  ISETP.GT.U32.AND P4, PT, R247, R13, PT ;  /* 0x0000000df700720c */ /* 0x000fe20003f84070 */
[----:B------:R-:W-:-:S02]  /*13ed0*/  @!P3 IMAD.IADD R8, R8, 0x1, -R247 ;  /* 0x000000010808b824 */ /* 0x000fc400078e0af7 */
[--C-:B------:R-:W-:Y:S01]  /*13ee0*/  @!P0 IMAD.IADD R5, R5, 0x1, -R247.reuse ;  /* 0x0000000105058824 */ /* 0x100fe200078e0af7 */
[C---:B------:R-:W-:Y:S01]  /*13ef0*/  ISETP.GT.U32.AND P3, PT, R247.reuse, R12, PT ;  /* 0x0000000cf700720c */ /* 0x040fe20003f64070 */
[--C-:B------:R-:W-:Y:S01]  /*13f00*/  @!P2 IMAD.IADD R4, R4, 0x1, -R247.reuse ;  /* 0x000000010404a824 */ /* 0x100fe200078e0af7 */
[----:B------:R-:W-:Y:S01]  /*13f10*/  ISETP.GT.U32.AND P0, PT, R247, R11, PT ;  /* 0x0000000bf700720c */ /* 0x000fe20003f04070 */
[--C-:B------:R-:W-:Y:S02]  /*13f20*/  @!P6 IMAD.IADD R3, R3, 0x1, -R247.reuse ;  /* 0x000000010303e824 */ /* 0x100fe400078e0af7 */
[----:B------:R-:W-:Y:S02]  /*13f30*/  @!P1 IADD3 R15, R15, -R247, RZ ;  /* 0x800000f70f0f9210 */ /* 0x000fe40007ffe0ff */
[----:B------:R-:W-:Y:S01]  /*13f40*/  ISETP.GT.U32.AND P2, PT, R247, R2, PT ;  /* 0x00000002f700720c */ /* 0x000fe20003f44070 */
[--C-:B------:R-:W-:Y:S02]  /*13f50*/  @!P5 IMAD.IADD R14, R14, 0x1, -R247.reuse ;  /* 0x000000010e0ed824 */ /* 0x100fe400078e0af7 */
[----:B------:R-:W-:-:S02]  /*13f60*/  @!P4 IMAD.IADD R13, R13, 0x1, -R247 ;  /* 0x000000010d0dc824 */ /* 0x000fc400078e0af7 */
[----:B------:R-:W-:-:S04]  /*13f70*/  IMAD.HI.U32 R239, R245, R238, RZ ;  /* 0x000000eef5ef7227 */ /* 0x000fc800078e00ff */
[--C-:B------:R-:W-:Y:S02]  /*13f80*/  @!P3 IMAD.IADD R12, R12, 0x1, -R247.reuse ;  /* 0x000000010c0cb824 */ /* 0x100fe400078e0af7 */
[----:B------:R-:W-:Y:S02]  /*13f90*/  @!P0 IMAD.IADD R11, R11, 0x1, -R247 ;  /* 0x000000010b0b8824 */ /* 0x000fe400078e0af7 */
[----:B------:R-:W-:Y:S02]  /*13fa0*/  IMAD.MOV R239, RZ, RZ, -R239 ;  /* 0x000000ffffef7224 */ /* 0x000fe400078e0aef */
[----:B------:R-:W-:Y:S02]  /*13fb0*/  @!P2 IMAD.IADD R2, R2, 0x1, -R247 ;  /* 0x000000010202a824 */ /* 0x000fe400078e0af7 */
[----:B------:R-:W-:Y:S01]  /*13fc0*/  IMAD R238, R247, R239, R238 ;  /* 0x000000eff7ee7224 */ /* 0x000fe200078e02ee */
[----:B------:R-:W-:-:S05]  /*13fd0*/  IADD3 R239, R6, 0x1f9, RZ ;  /* 0x000001f906ef7810 */ /* 0x000fca0007ffe0ff */
[----:B------:R-:W-:Y:S04]  /*13fe0*/  STL [R1+0x1fac], R239 ;  /* 0x001facef01007387 */ /* 0x000fe80000100800 */
[----:B------:R1:W-:Y:S04]  /*13ff0*/  STL [R1+0x74], R10 ;  /* 0x0000740a01007387 */ /* 0x0003e80000100800 */
[----:B------:R-:W-:Y:S04]  /*14000*/  STL [R1+0x70], R9 ;  /* 0x0000700901007387 */ /* 0x000fe80000100800 */
[----:B------:R1:W-:Y:S04]  /*14010*/  STL [R1+0x6c], R8 ;  /* 0x00006c0801007387 */ /* 0x0003e80000100800 */
[----:B------:R1:W-:Y:S04]  /*14020*/  STL [R1+0x68], R5 ;  /* 0x0000680501007387 */ /* 0x0003e80000100800 */
[----:B-1----:R-:W4:Y:S04]  /*14030*/  LDL.LU R10, [R1+0x28] ;  /* 0x00002800010a7983 */ /* 0x002f280000300800 */
[----:B------:R1:W-:Y:S04]  /*14040*/  STL [R1+0x64], R4 ;  /* 0x0000640401007387 */ /* 0x0003e80000100800 */
[----:B------:R-:W4:Y:S04]  /*14050*/  LDL.LU R8, [R1+0x24] ;  /* 0x0000240001087983 */ /* 0x000f280000300800 */
[----:B------:R-:W4:Y:S04]  /*14060*/  LDL.LU R5, [R1+0x20] ;  /* 0x0000200001057983 */ /* 0x000f280000300800 */
[----:B------:R1:W-:Y:S04]  /*14070*/  STL [R1+0x60], R3 ;  /* 0x0000600301007387 */ /* 0x0003e80000100800 */
[----:B-1----:R-:W4:Y:S04]  /*14080*/  LDL.LU R4, [R1+0x1c] ;  /* 0x00001c0001047983 */ /* 0x002f280000300800 */
[----:B------:R-:W4:Y:S04]  /*14090*/  LDL.LU R3, [R1+0x18] ;  /* 0x0000180001037983 */ /* 0x000f280000300800 */
[----:B------:R-:W4:Y:S01]  /*140a0*/  LDL.LU R9, [R1+0x10] ;  /* 0x0000100001097983 */ /* 0x000f220000300800 */
[----:B---3--:R-:W-:-:S02]  /*140b0*/  ISETP.GT.U32.AND P6, PT, R247, R0, PT ;  /* 0x00000000f700720c */ /* 0x008fc40003fc4070 */
[C---:B--2---:R-:W-:Y:S02]  /*140c0*/  ISETP.GT.U32.AND P1, PT, R247.reuse, R241, PT ;  /* 0x000000f1f700720c */ /* 0x044fe40003f24070 */
[C---:B------:R-:W-:Y:S02]  /*140d0*/  ISETP.GT.U32.AND P5, PT, R247.reuse, R242, PT ;  /* 0x000000f2f700720c */ /* 0x040fe40003fa4070 */
[C---:B----4-:R-:W-:Y:S02]  /*140e0*/  ISETP.GT.U32.AND P4, PT, R247.reuse, R243, PT ;  /* 0x000000f3f700720c */ /* 0x050fe40003f84070 */
[----:B------:R-:W-:-:S05]  /*140f0*/  ISETP.GT.U32.AND P3, PT, R247, R244, PT ;  /* 0x000000f4f700720c */ /* 0x000fca0003f64070 */
[--C-:B------:R-:W-:Y:S01]  /*14100*/  @!P6 IMAD.IADD R0, R0, 0x1, -R247.reuse ;  /* 0x000000010000e824 */ /* 0x100fe200078e0af7 */
[----:B------:R-:W-:Y:S01]  /*14110*/  ISETP.GT.U32.AND P6, PT, R247, R15, PT ;  /* 0x0000000ff700720c */ /* 0x000fe20003fc4070 */
[--C-:B------:R-:W-:Y:S01]  /*14120*/  @!P1 IMAD.IADD R241, R241, 0x1, -R247.reuse ;  /* 0x00000001f1f19824 */ /* 0x100fe200078e0af7 */
[C---:B------:R-:W-:Y:S02]  /*14130*/  ISETP.GT.U32.AND P1, PT, R247.reuse, R14, PT ;  /* 0x0000000ef700720c */ /* 0x040fe40003f24070 */
[----:B------:R-:W-:Y:S02]  /*14140*/  @!P5 IADD3 R242, R242, -R247, RZ ;  /* 0x800000f7f2f2d210 */ /* 0x000fe40007ffe0ff */
[----:B------:R-:W-:Y:S01]  /*14150*/  ISETP.GT.U32.AND P0, PT, R247, R252, PT ;  /* 0x000000fcf700720c */ /* 0x000fe20003f04070 */
[--C-:B------:R-:W-:Y:S01]  /*14160*/  @!P4 IMAD.IADD R243, R243, 0x1, -R247.reuse ;  /* 0x00000001f3f3c824 */ /* 0x100fe200078e0af7 */
[C---:B------:R-:W-:Y:S01]  /*14170*/  ISETP.GT.U32.AND P5, PT, R247.reuse, R13, PT ;  /* 0x0000000df700720c */ /* 0x040fe20003fa4070 */
[----:B------:R-:W-:Y:S01]  /*14180*/  @!P3 IMAD.IADD R244, R244, 0x1, -R247 ;  /* 0x00000001f4f4b824 */ /* 0x000fe200078e0af7 */
[----:B------:R-:W-:-:S02]  /*14190*/  ISETP.GT.U32.AND P4, PT, R247, R12, PT ;  /* 0x0000000cf700720c */ /* 0x000fc40003f84070 */
[C---:B------:R-:W-:Y:S02]  /*141a0*/  ISETP.GT.U32.AND P3, PT, R247.reuse, R11, PT ;  /* 0x0000000bf700720c */ /* 0x040fe40003f64070 */
[----:B------:R-:W-:-:S05]  /*141b0*/  ISETP.GT.U32.AND P2, PT, R247, R240, PT ;  /* 0x000000f0f700720c */ /* 0x000fca0003f44070 */
[--C-:B------:R-:W-:Y:S01]  /*141c0*/  @!P0 IMAD.IADD R252, R252, 0x1, -R247.reuse ;  /* 0x00000001fcfc8824 */ /* 0x100fe200078e0af7 */
[----:B------:R-:W-:Y:S01]  /*141d0*/  ISETP.GT.U32.AND P0, PT, R247, R2, PT ;  /* 0x00000002f700720c */ /* 0x000fe20003f04070 */
[--C-:B------:R-:W-:Y:S02]  /*141e0*/  @!P6 IMAD.IADD R15, R15, 0x1, -R247.reuse ;  /* 0x000000010f0fe824 */ /* 0x100fe400078e0af7 */
[--C-:B------:R-:W-:Y:S01]  /*141f0*/  @!P1 IMAD.IADD R14, R14, 0x1, -R247.reuse ;  /* 0x000000010e0e9824 */ /* 0x100fe200078e0af7 */
[----:B------:R-:W-:Y:S01]  /*14200*/  ISETP.GT.U32.AND P1, PT, R247, R241, PT ;  /* 0x000000f1f700720c */ /* 0x000fe20003f24070 */
[--C-:B------:R-:W-:Y:S01]  /*14210*/  @!P5 IMAD.IADD R13, R13, 0x1, -R247.reuse ;  /* 0x000000010d0dd824 */ /* 0x100fe200078e0af7 */
[C---:B------:R-:W-:Y:S01]  /*14220*/  ISETP.GT.U32.AND P5, PT, R247.reuse, R242, PT ;  /* 0x000000f2f700720c */ /* 0x040fe20003fa4070 */
[--C-:B------:R-:W-:Y:S01]  /*14230*/  @!P2 IMAD.IADD R240, R240, 0x1, -R247.reuse ;  /* 0x00000001f0f0a824 */ /* 0x100fe200078e0af7 */
[----:B------:R-:W-:Y:S01]  /*14240*/  ISETP.GT.U32.AND P2, PT, R247, R0, PT ;  /* 0x00000000f700720c */ /* 0x000fe20003f44070 */
[----:B------:R1:W-:Y:S01]  /*14250*/  STL [R1+0x5c], R15 ;  /* 0x00005c0f01007387 */ /* 0x0003e20000100800 */
[----:B------:R-:W-:Y:S01]  /*14260*/  @!P4 IADD3 R12, R12, -R247, RZ ;  /* 0x800000f70c0cc210 */ /* 0x000fe20007ffe0ff */
[--C-:B------:R-:W-:Y:S01]  /*14270*/  @!P3 IMAD.IADD R11, R11, 0x1, -R247.reuse ;  /* 0x000000010b0bb824 */ /* 0x100fe200078e0af7 */
[C---:B------:R-:W-:Y:S01]  /*14280*/  ISETP.GT.U32.AND P4, PT, R247.reuse, R243, PT ;  /* 0x000000f3f700720c */ /* 0x040fe20003f84070 */
[----:B------:R-:W-:Y:S01]  /*14290*/  @!P0 IMAD.IADD R2, R2, 0x1, -R247 ;  /* 0x0000000102028824 */ /* 0x000fe200078e0af7 */
[----:B------:R-:W-:-:S02]  /*142a0*/  ISETP.GT.U32.AND P3, PT, R247, R244, PT ;  /* 0x000000f4f700720c */ /* 0x000fc40003f64070 */
[----:B------:R-:W-:Y:S01]  /*142b0*/  ISETP.GT.U32.AND P0, PT, R247, R252, PT ;  /* 0x000000fcf700720c */ /* 0x000fe20003f04070 */
[----:B-1----:R-:W2:Y:S04]  /*142c0*/  LDL.LU R15, [R1+0x2a0c] ;  /* 0x002a0c00010f7983 */ /* 0x002ea80000300800 */
[----:B------:R1:W-:Y:S01]  /*142d0*/  STL [R1+0x58], R14 ;  /* 0x0000580e01007387 */ /* 0x0003e20000100800 */
[--C-:B------:R-:W-:Y:S02]  /*142e0*/  @!P2 IMAD.IADD R0, R0, 0x1, -R247.reuse ;  /* 0x000000010000a824 */ /* 0x100fe400078e0af7 */
[--C-:B------:R-:W-:Y:S01]  /*142f0*/  @!P1 IMAD.IADD R241, R241, 0x1, -R247.reuse ;  /* 0x00000001f1f19824 */ /* 0x100fe200078e0af7 */
[----:B-1----:R-:W3:Y:S04]  /*14300*/  LDL.LU R14, [R1+0x2a08] ;  /* 0x002a0800010e7983 */ /* 0x002ee80000300800 */
[----:B------:R1:W-:Y:S01]  /*14310*/  STL [R1+0x54], R13 ;  /* 0x0000540d01007387 */ /* 0x0003e20000100800 */
[----:B------:R-:W-:-:S03]  /*14320*/  @!P5 IMAD.IADD R242, R242, 0x1, -R247 ;  /* 0x00000001f2f2d824 */ /* 0x000fc600078e0af7 */
[----:B-1----:R-:W4:Y:S04]  /*14330*/  LDL.LU R13, [R1+0x2a04] ;  /* 0x002a0400010d7983 */ /* 0x002f280000300800 */
[----:B------:R1:W-:Y:S01]  /*14340*/  STL [R1+0x50], R12 ;  /* 0x0000500c01007387 */ /* 0x0003e20000100800 */
[----:B------:R-:W-:-:S03]  /*14350*/  @!P4 IMAD.IADD R243, R243, 0x1, -R247 ;  /* 0x00000001f3f3c824 */ /* 0x000fc600078e0af7 */
[----:B-1----:R-:W4:Y:S04]  /*14360*/  LDL.LU R12, [R1+0x2a00] ;  /* 0x002a0000010c7983 */ /* 0x002f280000300800 */
[----:B------:R1:W-:Y:S01]  /*14370*/  STL [R1+0x4c], R11 ;  /* 0x00004c0b01007387 */ /* 0x0003e20000100800 */
[----:B------:R-:W-:Y:S01]  /*14380*/  @!P3 IMAD.IADD R244, R244, 0x1, -R247 ;  /* 0x00000001f4f4b824 */ /* 0x000fe200078e0af7 */
[----:B------:R-:W-:Y:S02]  /*14390*/  @!P0 IADD3 R252, R252, -R247, RZ ;  /* 0x800000f7fcfc8210 */ /* 0x000fe40007ffe0ff */
[----:B-1----:R-:W2:Y:S04]  /*143a0*/  LDL.LU R11, [R1+0x29fc] ;  /* 0x0029fc00010b7983 */ /* 0x002ea80000300800 */
[----:B------:R1:W-:Y:S04]  /*143b0*/  STL [R1+0x48], R2 ;  /* 0x0000480201007387 */ /* 0x0003e80000100800 */
[----:B-1----:R-:W3:Y:S04]  /*143c0*/  LDL.LU R2, [R1+0x29f8] ;  /* 0x0029f80001027983 */ /* 0x002ee80000300800 */
[----:B------:R1:W-:Y:S04]  /*143d0*/  STL [R1+0x44], R0 ;  /* 0x0000440001007387 */ /* 0x0003e80000100800 */
[----:B-1----:R-:W4:Y:S04]  /*143e0*/  LDL.LU R0, [R1+0x29f4] ;  /* 0x0029f40001007983 */ /* 0x002f280000300800 */
[----:B------:R1:W-:Y:S04]  /*143f0*/  STL [R1+0x40], R241 ;  /* 0x000040f101007387 */ /* 0x0003e80000100800 */
[----:B-1----:R-:W2:Y:S04]  /*14400*/  LDL.LU R241, [R1+0x29f0] ;  /* 0x0029f00001f17983 */ /* 0x002ea80000300800 */
[----:B------:R1:W-:Y:S04]  /*14410*/  STL [R1+0x3c], R242 ;  /* 0x00003cf201007387 */ /* 0x0003e80000100800 */
[----:B-1----:R-:W3:Y:S04]  /*14420*/  LDL.LU R242, [R1+0x29ec] ;  /* 0x0029ec0001f27983 */ /* 0x002ee80000300800 */
[----:B------:R1:W-:Y:S04]  /*14430*/  STL [R1+0x38], R243 ;  /* 0x000038f301007387 */ /* 0x0003e80000100800 */
[----:B-1----:R-:W3:Y:S04]  /*14440*/  LDL.LU R243, [R1+0x29e8] ;  /* 0x0029e80001f37983 */ /* 0x002ee80000300800 */
[----:B------:R1:W-:Y:S04]  /*14450*/  STL [R1+0x34], R244 ;  /* 0x000034f401007387 */ /* 0x0003e80000100800 */
[----:B-1----:R-:W3:Y:S04]  /*14460*/  LDL.LU R244, [R1+0x29e4] ;  /* 0x0029e40001f47983 */ /* 0x002ee80000300800 */
[----:B------:R1:W-:Y:S04]  /*14470*/  STL [R1+0x30], R252 ;  /* 0x000030fc01007387 */ /* 0x0003e80000100800 */
[----:B-1----:R-:W3:Y:S01]  /*14480*/  LDL.LU R252, [R1+0x29e0] ;  /* 0x0029e00001fc7983 */ /* 0x002ee20000300800 */
[----:B------:R-:W-:-:S02]  /*14490*/  ISETP.GT.U32.AND P6, PT, R247, R240, PT ;  /* 0x000000f0f700720c */ /* 0x000fc40003fc4070 */
[C---:B------:R-:W-:Y:S02]  /*144a0*/  ISETP.GT.U32.AND P2, PT, R247.reuse, R10, PT ;  /* 0x0000000af700720c */ /* 0x040fe40003f44070 */
[C---:B------:R-:W-:Y:S02]  /*144b0*/  ISETP.GT.U32.AND P1, PT, R247.reuse, R8, PT ;  /* 0x00000008f700720c */ /* 0x040fe40003f24070 */
[C---:B------:R-:W-:Y:S02]  /*144c0*/  ISETP.GT.U32.AND P5, PT, R247.reuse, R5, PT ;  /* 0x00000005f700720c */ /* 0x040fe40003fa4070 */
[C---:B------:R-:W-:Y:S02]  /*144d0*/  ISETP.GT.U32.AND P4, PT, R247.reuse, R4, PT ;  /* 0x00000004f700720c */ /* 0x040fe40003f84070 */
[----:B------:R-:W-:-:S03]  /*144e0*/  ISETP.GT.U32.AND P3, PT, R247, R3, PT ;  /* 0x00000003f700720c */ /* 0x000fc60003f64070 */
[--C-:B------:R-:W-:Y:S01]  /*144f0*/  @!P6 IMAD.IADD R240, R240, 0x1, -R247.reuse ;  /* 0x00000001f0f0e824 */ /* 0x100fe200078e0af7 */
[----:B------:R-:W-:Y:S01]  /*14500*/  ISETP.GT.U32.AND P6, PT, R247, R9, PT ;  /* 0x00000009f700720c */ /* 0x000fe20003fc4070 */
[--C-:B------:R-:W-:Y:S02]  /*14510*/  @!P2 IMAD.IADD R10, R10, 0x1, -R247.reuse ;  /* 0x000000010a0aa824 */ /* 0x100fe400078e0af7 */
[--C-:B------:R-:W-:Y:S02]  /*14520*/  @!P1 IMAD.IADD R8, R8, 0x1, -R247.reuse ;  /* 0x0000000108089824 */ /* 0x100fe400078e0af7 */
[--C-:B------:R-:W-:Y:S02]  /*14530*/  @!P5 IMAD.IADD R5, R5, 0x1, -R247.reuse ;  /* 0x000000010505d824 */ /* 0x100fe400078e0af7 */
[--C-:B------:R-:W-:Y:S02]  /*14540*/  @!P4 IMAD.IADD R4, R4, 0x1, -R247.reuse ;  /* 0x000000010404c824 */ /* 0x100fe400078e0af7 */
[----:B------:R-:W-:-:S04]  /*14550*/  @!P3 IMAD.IADD R3, R3, 0x1, -R247 ;  /* 0x000000010303b824 */ /* 0x000fc800078e0af7 */
[----:B------:R-:W-:Y:S02]  /*14560*/  @!P6 IADD3 R9, R9, -R247, RZ ;  /* 0x800000f70909e210 */ /* 0x000fe40007ffe0ff */
[----:B------:R-:W-:Y:S01]  /*14570*/  ISETP.GT.U32.AND P6, PT, R247, R10, PT ;  /* 0x0000000af700720c */ /* 0x000fe20003fc4070 */
[----:B------:R-:W-:-:S12]  /*14580*/  STL [R1+0x2c], R240 ;  /* 0x00002cf001007387 */ /* 0x000fd80000100800 */
[----:B------:R-:W-:-:S05]  /*14590*/  @!P6 IMAD.IADD R10, R10, 0x1, -R247 ;  /* 0x000000010a0ae824 */ /* 0x000fca00078e0af7 */
[----:B------:R1:W-:Y:S04]  /*145a0*/  STL [R1+0x28], R10 ;  /* 0x0000280a01007387 */ /* 0x0003e80000100800 */
[----:B-1----:R-:W3:Y:S01]  /*145b0*/  LDL.LU R10, [R1+0x29dc] ;  /* 0x0029dc00010a7983 */ /* 0x002ee20000300800 */
[C---:B----4-:R-:W-:Y:S02]  /*145c0*/  ISETP.GT.U32.AND P3, PT, R247.reuse, R0, PT ;  /* 0x00000000f700720c */ /* 0x050fe40003f64070 */
[C---:B--2---:R-:W-:Y:S02]  /*145d0*/  ISETP.GT.U32.AND P4, PT, R247.reuse, R241, PT ;  /* 0x000000f1f700720c */ /* 0x044fe40003f84070 */
[C---:B---3--:R-:W-:Y:S02]  /*145e0*/  ISETP.GT.U32.AND P5, PT, R247.reuse, R242, PT ;  /* 0x000000f2f700720c */ /* 0x048fe40003fa4070 */
[----:B------:R-:W-:-:S02]  /*145f0*/  ISETP.GT.U32.AND P1, PT, R247, R243, PT ;  /* 0x000000f3f700720c */ /* 0x000fc40003f24070 */
[C---:B------:R-:W-:Y:S02]  /*14600*/  ISETP.GT.U32.AND P2, PT, R247.reuse, R244, PT ;  /* 0x000000f4f700720c */ /* 0x040fe40003f44070 */
[----:B------:R-:W-:-:S11]  /*14610*/  ISETP.GT.U32.AND P0, PT, R247, R252, PT ;  /* 0x000000fcf700720c */ /* 0x000fd60003f04070 */
[--C-:B------:R-:W-:Y:S01]  /*14620*/  @!P2 IMAD.IADD R244, R244, 0x1, -R247.reuse ;  /* 0x00000001f4f4a824 */ /* 0x100fe200078e0af7 */
[----:B------:R-:W-:Y:S01]  /*14630*/  ISETP.GT.U32.AND P2, PT, R247, R8, PT ;  /* 0x00000008f700720c */ /* 0x000fe20003f44070 */
[--C-:B------:R-:W-:Y:S01]  /*14640*/  @!P1 IMAD.IADD R243, R243, 0x1, -R247.reuse ;  /* 0x00000001f3f39824 */ /* 0x100fe200078e0af7 */
[C---:B------:R-:W-:Y:S01]  /*14650*/  ISETP.GT.U32.AND P1, PT, R247.reuse, R5, PT ;  /* 0x00000005f700720c */ /* 0x040fe20003f24070 */
[--C-:B------:R-:W-:Y:S02]  /*14660*/  @!P5 IMAD.IADD R242, R242, 0x1, -R247.reuse ;  /* 0x00000001f2f2d824 */ /* 0x100fe400078e0af7 */
[--C-:B------:R-:W-:Y:S01]  /*14670*/  @!P0 IMAD.IADD R252, R252, 0x1, -R247.reuse ;  /* 0x00000001fcfc8824 */ /* 0x100fe200078e0af7 */
[----:B------:R-:W-:Y:S01]  /*14680*/  ISETP.GT.U32.AND P0, PT, R247, R2, PT ;  /* 0x00000002f700720c */ /* 0x000fe20003f04070 */
[--C-:B------:R-:W-:Y:S01]  /*14690*/  @!P4 IMAD.IADD R241, R241, 0x1, -R247.reuse ;  /* 0x00000001f1f1c824 */ /* 0x100fe200078e0af7 */
[C---:B------:R-:W-:Y:S02]  /*146a0*/  ISETP.GT.U32.AND P5, PT, R247.reuse, R4, PT ;  /* 0x00000004f700720c */ /* 0x040fe40003fa4070 */
[C---:B------:R-:W-:Y:S01]  /*146b0*/  ISETP.GT.U32.AND P4, PT, R247.reuse, R3, PT ;  /* 0x00000003f700720c */ /* 0x040fe20003f84070 */
[----:B------:R-:W-:Y:S01]  /*146c0*/  @!P3 IMAD.IADD R0, R0, 0x1, -R247 ;  /* 0x000000010000b824 */ /* 0x000fe200078e0af7 */
[----:B------:R-:W-:-:S02]  /*146d0*/  ISETP.GT.U32.AND P3, PT, R247, R252, PT ;  /* 0x000000fcf700720c */ /* 0x000fc40003f64070 */
[----:B------:R-:W-:-:S05]  /*146e0*/  @!P2 IADD3 R8, R8, -R247, RZ ;  /* 0x800000f70808a210 */ /* 0x000fca0007ffe0ff */
[--C-:B------:R-:W-:Y:S01]  /*146f0*/  @!P0 IMAD.IADD R2, R2, 0x1, -R247.reuse ;  /* 0x0000000102028824 */ /* 0x100fe200078e0af7 */
[----:B------:R-:W-:Y:S01]  /*14700*/  ISETP.GT.U32.AND P0, PT, R247, R9, PT ;  /* 0x00000009f700720c */ /* 0x000fe20003f04070 */
[--C-:B------:R-:W-:Y:S01]  /*14710*/  @!P1 IMAD.IADD R5, R5, 0x1, -R247.reuse ;  /* 0x0000000105059824 */ /* 0x100fe200078e0af7 */
[----:B------:R1:W-:Y:S01]  /*14720*/  STL [R1+0x24], R8 ;  /* 0x0000240801007387 */ /* 0x0003e20000100800 */
[--C-:B------:R-:W-:Y:S02]  /*14730*/  @!P5 IMAD.IADD R4, R4, 0x1, -R247.reuse ;  /* 0x000000010404d824 */ /* 0x100fe400078e0af7 */
[--C-:B------:R-:W-:Y:S02]  /*14740*/  @!P4 IMAD.IADD R3, R3, 0x1, -R247.reuse ;  /* 0x000000010303c824 */ /* 0x100fe400078e0af7 */
[--C-:B------:R-:W-:Y:S01]  /*14750*/  @!P3 IMAD.IADD R252, R252, 0x1, -R247.reuse ;  /* 0x00000001fcfcb824 */ /* 0x100fe200078e0af7 */
[----:B-1----:R-:W2:Y:S04]  /*14760*/  LDL.LU R8, [R1+0x29d8] ;  /* 0x0029d80001087983 */ /* 0x002ea80000300800 */
[----:B------:R1:W-:Y:S01]  /*14770*/  STL [R1+0x20], R5 ;  /* 0x0000200501007387 */ /* 0x0003e20000100800 */
[----:B------:R-:W-:-:S03]  /*14780*/  @!P0 IMAD.IADD R9, R9, 0x1, -R247 ;  /* 0x0000000109098824 */ /* 0x000fc600078e0af7 */
[----:B-1----:R-:W3:Y:S04]  /*14790*/  LDL.LU R5, [R1+0x29d4] ;  /* 0x0029d40001057983 */ /* 0x002ee80000300800 */
[----:B------:R1:W-:Y:S04]  /*147a0*/  STL [R1+0x1c], R4 ;  /* 0x00001c0401007387 */ /* 0x0003e80000100800 */
[----:B-1----:R-:W4:Y:S04]  /*147b0*/  LDL.LU R4, [R1+0x29d0] ;  /* 0x0029d00001047983 */ /* 0x002f280000300800 */
[----:B------:R1:W-:Y:S04]  /*147c0*/  STL [R1+0x18], R3 ;  /* 0x0000180301007387 */ /* 0x0003e80000100800 */
[----:B-1----:R-:W4:Y:S04]  /*147d0*/  LDL.LU R3, [R1+0x29cc] ;  /* 0x0029cc0001037983 */ /* 0x002f280000300800 */
[----:B------:R-:W-:Y:S04]  /*147e0*/  STL [R1+0x29b4], R252 ;  /* 0x0029b4fc01007387 */ /* 0x000fe80000100800 */
[----:B------:R1:W-:Y:S04]  /*147f0*/  STL [R1+0x10], R9 ;  /* 0x0000100901007387 */ /* 0x0003e80000100800 */
[----:B-1----:R-:W4:Y:S01]  /*14800*/  LDL.LU R9, [R1+0x29c8] ;  /* 0x0029c80001097983 */ /* 0x002f220000300800 */
[----:B------:R-:W-:-:S02]  /*14810*/  ISETP.GT.U32.AND P1, PT, R247, R243, PT ;  /* 0x000000f3f700720c */ /* 0x000fc40003f24070 */
[C---:B------:R-:W-:Y:S02]  /*14820*/  ISETP.GT.U32.AND P5, PT, R247.reuse, R242, PT ;  /* 0x000000f2f700720c */ /* 0x040fe40003fa4070 */
[C---:B------:R-:W-:Y:S02]  /*14830*/  ISETP.GT.U32.AND P2, PT, R247.reuse, R244, PT ;  /* 0x000000f4f700720c */ /* 0x040fe40003f44070 */
[C---:B------:R-:W-:Y:S02]  /*14840*/  ISETP.GT.U32.AND P4, PT, R247.reuse, R241, PT ;  /* 0x000000f1f700720c */ /* 0x040fe40003f84070 */
[C---:B------:R-:W-:Y:S02]  /*14850*/  ISETP.GT.U32.AND P3, PT, R247.reuse, R0, PT ;  /* 0x00000000f700720c */ /* 0x040fe40003f64070 */
[----:B------:R-:W-:-:S03]  /*14860*/  ISETP.GT.U32.AND P6, PT, R247, R2, PT ;  /* 0x00000002f700720c */ /* 0x000fc60003fc4070 */
[----:B------:R-:W-:Y:S02]  /*14870*/  @!P1 IADD3 R243, R243, -R247, RZ ;  /* 0x800000f7f3f39210 */ /* 0x000fe40007ffe0ff */
[--C-:B------:R-:W-:Y:S02]  /*14880*/  @!P5 IMAD.IADD R242, R242, 0x1, -R247.reuse ;  /* 0x00000001f2f2d824 */ /* 0x100fe400078e0af7 */
[--C-:B------:R-:W-:Y:S02]  /*14890*/  @!P2 IMAD.IADD R244, R244, 0x1, -R247.reuse ;  /* 0x00000001f4f4a824 */ /* 0x100fe400078e0af7 */
[--C-:B------:R-:W-:Y:S02]  /*148a0*/  @!P4 IMAD.IADD R241, R241, 0x1, -R247.reuse ;  /* 0x00000001f1f1c824 */ /* 0x100fe400078e0af7 */
[--C-:B------:R-:W-:Y:S01]  /*148b0*/  @!P3 IMAD.IADD R0, R0, 0x1, -R247.reuse ;  /* 0x000000010000b824 */ /* 0x100fe200078e0af7 */
[C---:B------:R-:W-:Y:S01]  /*148c0*/  ISETP.GT.U32.AND P3, PT, R247.reuse, R10, PT ;  /* 0x0000000af700720c */ /* 0x040fe20003f64070 */
[----:B------:R-:W-:Y:S01]  /*148d0*/  @!P6 IMAD.IADD R2, R2, 0x1, -R247 ;  /* 0x000000010202e824 */ /* 0x000fe200078e0af7 */
[----:B------:R-:W-:-:S11]  /*148e0*/  ISETP.GT.U32.AND P6, PT, R247, R11, PT ;  /* 0x0000000bf700720c */ /* 0x000fd60003fc4070 */
[--C-:B------:R-:W-:Y:S01]  /*148f0*/  @!P3 IMAD.IADD R10, R10, 0x1, -R247.reuse ;  /* 0x000000010a0ab824 */ /* 0x100fe200078e0af7 */
[----:B------:R-:W-:Y:S01]  /*14900*/  ISETP.GT.U32.AND P3, PT, R247, R17, PT ;  /* 0x00000011f700720c */ /* 0x000fe20003f64070 */
[----:B------:R-:W-:-:S12]  /*14910*/  @!P6 IMAD.IADD R11, R11, 0x1, -R247 ;  /* 0x000000010b0be824 */ /* 0x000fd800078e0af7 */
[----:B------:R-:W-:Y:S01]  /*14920*/  @!P3 IMAD.IADD R17, R17, 0x1, -R247 ;  /* 0x000000011111b824 */ /* 0x000fe200078e0af7 */
[----:B------:R-:W-:-:S13]  /*14930*/  ISETP.GT.U32.AND P3, PT, R247, R11, PT ;  /* 0x0000000bf700720c */ /* 0x000fda0003f64070 */
[----:B------:R-:W-:Y:S01]  /*14940*/  @!P3 IMAD.IADD R11, R11, 0x1, -R247 ;  /* 0x000000010b0bb824 */ /* 0x000fe200078e0af7 */
[----:B------:R-:W-:-:S13]  /*14950*/  ISETP.GT.U32.AND P3, PT, R247, R18, PT ;  /* 0x00000012f700720c */ /* 0x000fda0003f64070 */
[----:B------:R-:W-:Y:S02]  /*14960*/  @!P3 IADD3 R18, R18, -R247, RZ ;  /* 0x800000f71212b210 */ /* 0x000fe40007ffe0ff */
[----:B------:R-:W-:-:S13]  /*14970*/  ISETP.GT.U32.AND P3, PT, R247, R25, PT ;  /* 0x00000019f700720c */ /* 0x000fda0003f64070 */
[----:B------:R-:W-:Y:S01]  /*14980*/  @!P3 IMAD.IADD R25, R25, 0x1, -R247 ;  /* 0x000000011919b824 */ /* 0x000fe200078e0af7 */
[C---:B--2---:R-:W-:Y:S02]  /*14990*/  ISETP.GT.U32.AND P5, PT, R247.reuse, R8, PT ;  /* 0x00000008f700720c */ /* 0x044fe40003fa4070 */
[----:B---3--:R-:W-:-:S11]  /*149a0*/  ISETP.GT.U32.AND P1, PT, R247, R5, PT ;  /* 0x00000005f700720c */ /* 0x008fd60003f24070 */
[----:B------:R-:W-:Y:S02]  /*149b0*/  @!P5 IADD3 R8, R8, -R247, RZ ;  /* 0x800000f70808d210 */ /* 0x000fe40007ffe0ff */
[C---:B----4-:R-:W-:Y:S02]  /*149c0*/  ISETP.GT.U32.AND P2, PT, R247.reuse, R4, PT ;  /* 0x00000004f700720c */ /* 0x050fe40003f44070 */
[----:B------:R-:W-:Y:S01]  /*149d0*/  ISETP.GT.U32.AND P0, PT, R247, R3, PT ;  /* 0x00000003f700720c */ /* 0x000fe20003f04070 */
[----:B------:R-:W-:Y:S01]  /*149e0*/  @!P1 IMAD.IADD R5, R5, 0x1, -R247 ;  /* 0x0000000105059824 */ /* 0x000fe200078e0af7 */
[----:B------:R-:W-:-:S09]  /*149f0*/  ISETP.GT.U32.AND P1, PT, R247, R14, PT ;  /* 0x0000000ef700720c */ /* 0x000fd20003f24070 */
[--C-:B------:R-:W-:Y:S01]  /*14a00*/  @!P2 IMAD.IADD R4, R4, 0x1, -R247.reuse ;  /* 0x000000010404a824 */ /* 0x100fe200078e0af7 */
[C---:B------:R-:W-:Y:S02]  /*14a10*/  ISETP.GT.U32.AND P5, PT, R247.reuse, R15, PT ;  /* 0x0000000ff700720c */ /* 0x040fe40003fa4070 */
[C---:B------:R-:W-:Y:S02]  /*14a20*/  ISETP.GT.U32.AND P2, PT, R247.reuse, R13, PT ;  /* 0x0000000df700720c */ /* 0x040fe40003f44070 */
[----:B------:R-:W-:Y:S01]  /*14a30*/  ISETP.GT.U32.AND P4, PT, R247, R9, PT ;  /* 0x00000009f700720c */ /* 0x000fe20003f84070 */
[--C-:B------:R-:W-:Y:S01]  /*14a40*/  @!P0 IMAD.IADD R3, R3, 0x1, -R247.reuse ;  /* 0x0000000103038824 */ /* 0x100fe200078e0af7 */
[----:B------:R-:W-:Y:S01]  /*14a50*/  ISETP.GT.U32.AND P0, PT, R247, R12, PT ;  /* 0x0000000cf700720c */ /* 0x000fe20003f04070 */
[----:B------:R-:W-:-:S10]  /*14a60*/  @!P1 IMAD.IADD R14, R14, 0x1, -R247 ;  /* 0x000000010e0e9824 */ /* 0x000fd400078e0af7 */
[--C-:B------:R-:W-:Y:S01]  /*14a70*/  @!P4 IMAD.IADD R9, R9, 0x1, -R247.reuse ;  /* 0x000000010909c824 */ /* 0x100fe200078e0af7 */
[C---:B------:R-:W-:Y:S01]  /*14a80*/  ISETP.GT.U32.AND P4, PT, R247.reuse, R16, PT ;  /* 0x00000010f700720c */ /* 0x040fe20003f84070 */
[--C-:B------:R-:W-:Y:S01]  /*14a90*/  @!P0 IMAD.IADD R12, R12, 0x1, -R247.reuse ;  /* 0x000000010c0c8824 */ /* 0x100fe200078e0af7 */
[----:B------:R-:W-:Y:S01]  /*14aa0*/  ISETP.GT.U32.AND P0, PT, R247, R4, PT ;  /* 0x00000004f700720c */ /* 0x000fe20003f04070 */
[--C-:B------:R-:W-:Y:S01]  /*14ab0*/  @!P5 IMAD.IADD R15, R15, 0x1, -R247.reuse ;  /* 0x000000010f0fd824 */ /* 0x100fe200078e0af7 */
[----:B------:R-:W-:Y:S01]  /*14ac0*/  ISETP.GT.U32.AND P1, PT, R247, R8, PT ;  /* 0x00000008f700720c */ /* 0x000fe20003f24070 */
[----:B------:R-:W-:Y:S01]  /*14ad0*/  @!P2 IMAD.IADD R13, R13, 0x1, -R247 ;  /* 0x000000010d0da824 */ /* 0x000fe200078e0af7 */
[C---:B------:R-:W-:Y:S02]  /*14ae0*/  ISETP.GT.U32.AND P5, PT, R247.reuse, R9, PT ;  /* 0x00000009f700720c */ /* 0x040fe40003fa4070 */
[----:B------:R-:W-:-:S05]  /*14af0*/  ISETP.GT.U32.AND P2, PT, R247, R5, PT ;  /* 0x00000005f700720c */ /* 0x000fca0003f44070 */
[----:B------:R-:W-:Y:S02]  /*14b00*/  @!P4 IADD3 R16, R16, -R247, RZ ;  /* 0x800000f71010c210 */ /* 0x000fe40007ffe0ff */
[C---:B------:R-:W-:Y:S01]  /*14b10*/  ISETP.GT.U32.AND P4, PT, R247.reuse, R10, PT ;  /* 0x0000000af700720c */ /* 0x040fe20003f84070 */
[--C-:B------:R-:W-:Y:S01]  /*14b20*/  @!P0 IMAD.IADD R4, R4, 0x1, -R247.reuse ;  /* 0x0000000104048824 */ /* 0x100fe200078e0af7 */
[C---:B------:R-:W-:Y:S01]  /*14b30*/  ISETP.GT.U32.AND P0, PT, R247.reuse, R12, PT ;  /* 0x0000000cf700720c */ /* 0x040fe20003f04070 */
[--C-:B------:R-:W-:Y:S01]  /*14b40*/  @!P1 IMAD.IADD R8, R8, 0x1, -R247.reuse ;  /* 0x0000000108089824 */ /* 0x100fe200078e0af7 */
[----:B------:R-:W-:Y:S01]  /*14b50*/  ISETP.GT.U32.AND P6, PT, R247, R3, PT ;  /* 0x00000003f700720c */ /* 0x000fe20003fc4070 */
[--C-:B------:R-:W-:Y:S01]  /*14b60*/  @!P5 IMAD.IADD R9, R9, 0x1, -R247.reuse ;  /* 0x000000010909d824 */ /* 0x100fe200078e0af7 */
[----:B------:R-:W-:Y:S01]  /*14b70*/  ISETP.GT.U32.AND P1, PT, R247, R14, PT ;  /* 0x0000000ef700720c */ /* 0x000fe20003f24070 */
[----:B------:R-:W-:Y:S01]  /*14b80*/  @!P2 IMAD.IADD R5, R5, 0x1, -R247 ;  /* 0x000000010505a824 */ /* 0x000fe200078e0af7 */
[----:B------:R-:W-:-:S02]  /*14b90*/  ISETP.GT.U32.AND P5, PT, R247, R15, PT ;  /* 0x0000000ff700720c */ /* 0x000fc40003fa4070 */
[----:B------:R-:W-:-:S03]  /*14ba0*/  ISETP.GT.U32.AND P2, PT, R247, R13, PT ;  /* 0x0000000df700720c */ /* 0x000fc60003f44070 */
[--C-:B------:R-:W-:Y:S01]  /*14bb0*/  @!P4 IMAD.IADD R10, R10, 0x1, -R247.reuse ;  /* 0x000000010a0ac824 */ /* 0x100fe200078e0af7 */
[C---:B------:R-:W-:Y:S01]  /*14bc0*/  ISETP.GT.U32.AND P4, PT, R247.reuse, R16, PT ;  /* 0x00000010f700720c */ /* 0x040fe20003f84070 */
[--C-:B------:R-:W-:Y:S01]  /*14bd0*/  @!P0 IMAD.IADD R12, R12, 0x1, -R247.reuse ;  /* 0x000000010c0c8824 */ /* 0x100fe200078e0af7 */
[----:B------:R-:W-:Y:S01]  /*14be0*/  ISETP.GT.U32.AND P0, PT, R247, R19, PT ;  /* 0x00000013f700720c */ /* 0x000fe20003f04070 */
[--C-:B------:R-:W-:Y:S01]  /*14bf0*/  @!P6 IMAD.IADD R3, R3, 0x1, -R247.reuse ;  /* 0x000000010303e824 */ /* 0x100fe200078e0af7 */
[C---:B------:R-:W-:Y:S01]  /*14c00*/  ISETP.GT.U32.AND P6, PT, R247.reuse, R17, PT ;  /* 0x00000011f700720c */ /* 0x040fe20003fc4070 */
[--C-:B------:R-:W-:Y:S01]  /*14c10*/  @!P1 IMAD.IADD R14, R14, 0x1, -R247.reuse ;  /* 0x000000010e0e9824 */ /* 0x100fe200078e0af7 */
[----:B------:R-:W-:Y:S01]  /*14c20*/  ISETP.GT.U32.AND P1, PT, R247, R21, PT ;  /* 0x00000015f700720c */ /* 0x000fe20003f24070 */
[--C-:B------:R-:W-:Y:S01]  /*14c30*/  @!P5 IMAD.IADD R15, R15, 0x1, -R247.reuse ;  /* 0x000000010f0fd824 */ /* 0x100fe200078e0af7 */
[----:B------:R-:W-:Y:S01]  /*14c40*/  ISETP.GT.U32.AND P5, PT, R247, R22, PT ;  /* 0x00000016f700720c */ /* 0x000fe20003fa4070 */
[----:B------:R-:W-:Y:S01]  /*14c50*/  @!P2 IMAD.IADD R13, R13, 0x1, -R247 ;  /* 0x000000010d0da824 */ /* 0x000fe200078e0af7 */
[----:B------:R-:W-:-:S03]  /*14c60*/  ISETP.GT.U32.AND P2, PT, R247, R20, PT ;  /* 0x00000014f700720c */ /* 0x000fc60003f44070 */
[--C-:B------:R-:W-:Y:S01]  /*14c70*/  @!P4 IMAD.IADD R16, R16, 0x1, -R247.reuse ;  /* 0x000000011010c824 */ /* 0x100fe200078e0af7 */
[----:B------:R-:W-:Y:S01]  /*14c80*/  ISETP.GT.U32.AND P4, PT, R247, R23, PT ;  /* 0x00000017f700720c */ /* 0x000fe20003f84070 */
[--C-:B------:R-:W-:Y:S01]  /*14c90*/  @!P0 IMAD.IADD R19, R19, 0x1, -R247.reuse ;  /* 0x0000000113138824 */ /* 0x100fe200078e0af7 */
[----:B------:R-:W-:Y:S01]  /*14ca0*/  ISETP.GT.U32.AND P0, PT, R247, R26, PT ;  /* 0x0000001af700720c */ /* 0x000fe20003f04070 */
[--C-:B------:R-:W-:Y:S01]  /*14cb0*/  @!P6 IMAD.IADD R17, R17, 0x1, -R247.reuse ;  /* 0x000000011111e824 */ /* 0x100fe200078e0af7 */
[----:B------:R-:W-:Y:S01]  /*14cc0*/  ISETP.GT.U32.AND P6, PT, R247, R24, PT ;  /* 0x00000018f700720c */ /* 0x000fe20003fc4070 */
[--C-:B------:R-:W-:Y:S01]  /*14cd0*/  @!P1 IMAD.IADD R21, R21, 0x1, -R247.reuse ;  /* 0x0000000115159824 */ /* 0x100fe200078e0af7 */
[C---:B------:R-:W-:Y:S01]  /*14ce0*/  ISETP.GT.U32.AND P1, PT, R247.reuse, R28, PT ;  /* 0x0000001cf700720c */ /* 0x040fe20003f24070 */
[--C-:B------:R-:W-:Y:S01]  /*14cf0*/  @!P5 IMAD.IADD R22, R22, 0x1, -R247.reuse ;  /* 0x000000011616d824 */ /* 0x100fe200078e0af7 */
[C---:B------:R-:W-:Y:S01]  /*14d00*/  ISETP.GT.U32.AND P5, PT, R247.reuse, R29, PT ;  /* 0x0000001df700720c */ /* 0x040fe20003fa4070 */
[----:B------:R-:W-:Y:S01]  /*14d10*/  @!P2 IMAD.IADD R20, R20, 0x1, -R247 ;  /* 0x000000011414a824 */ /* 0x000fe200078e0af7 */
[----:B------:R-:W-:-:S03]  /*14d20*/  ISETP.GT.U32.AND P2, PT, R247, R27, PT ;  /* 0x0000001bf700720c */ /* 0x000fc60003f44070 */
[--C-:B------:R-:W-:Y:S01]  /*14d30*/  @!P4 IMAD.IADD R23, R23, 0x1, -R247.reuse ;  /* 0x000000011717c824 */ /* 0x100fe200078e0af7 */
[C---:B------:R-:W-:Y:S02]  /*14d40*/  ISETP.GT.U32.AND P4, PT, R247.reuse, R30, PT ;  /* 0x0000001ef700720c */ /* 0x040fe40003f84070 */
[C---:B------:R-:W-:Y:S01]  /*14d50*/  ISETP.GT.U32.AND P3, PT, R247.reuse, R19, PT ;  /* 0x00000013f700720c */ /* 0x040fe20003f64070 */
[--C-:B------:R-:W-:Y:S01]  /*14d60*/  @!P6 IMAD.IADD R24, R24, 0x1, -R247.reuse ;  /* 0x000000011818e824 */ /* 0x100fe200078e0af7 */
[----:B------:R-:W-:Y:S01]  /*14d70*/  @!P0 IADD3 R26, R26, -R247, RZ ;  /* 0x800000f71a1a8210 */ /* 0x000fe20007ffe0ff */
[--C-:B------:R-:W-:Y:S01]  /*14d80*/  @!P1 IMAD.IADD R28, R28, 0x1, -R247.reuse ;  /* 0x000000011c1c9824 */ /* 0x100fe200078e0af7 */
[----:B------:R-:W-:Y:S01]  /*14d90*/  ISETP.GT.U32.AND P0, PT, R247, R20, PT ;  /* 0x00000014f700720c */ /* 0x000fe20003f04070 */
[--C-:B------:R-:W-:Y:S01]  /*14da0*/  @!P5 IMAD.IADD R29, R29, 0x1, -R247.reuse ;  /* 0x000000011d1dd824 */ /* 0x100fe200078e0af7 */
[----:B------:R-:W-:Y:S01]  /*14db0*/  ISETP.GT.U32.AND P1, PT, R247, R22, PT ;  /* 0x00000016f700720c */ /* 0x000fe20003f24070 */
[----:B------:R-:W-:Y:S01]  /*14dc0*/  @!P2 IMAD.IADD R27, R27, 0x1, -R247 ;  /* 0x000000011b1ba824 */ /* 0x000fe200078e0af7 */
[----:B------:R-:W-:-:S02]  /*14dd0*/  ISETP.GT.U32.AND P5, PT, R247, R23, PT ;  /* 0x00000017f700720c */ /* 0x000fc40003fa4070 */
[C---:B------:R-:W-:Y:S01]  /*14de0*/  ISETP.GT.U32.AND P2, PT, R247.reuse, R21, PT ;  /* 0x00000015f700720c */ /* 0x040fe20003f44070 */
[--C-:B------:R-:W-:Y:S01]  /*14df0*/  @!P4 IMAD.IADD R30, R30, 0x1, -R247.reuse ;  /* 0x000000011e1ec824 */ /* 0x100fe200078e0af7 */
[----:B------:R-:W-:Y:S01]  /*14e00*/  ISETP.GT.U32.AND P4, PT, R247, R24, PT ;  /* 0x00000018f700720c */ /* 0x000fe20003f84070 */
[--C-:B------:R-:W-:Y:S01]  /*14e10*/  @!P3 IMAD.IADD R19, R19, 0x1, -R247.reuse ;  /* 0x000000011313b824 */ /* 0x100fe200078e0af7 */
[C---:B------:R-:W-:Y:S02]  /*14e20*/  ISETP.GT.U32.AND P3, PT, R247.reuse, R25, PT ;  /* 0x00000019f700720c */ /* 0x040fe40003f64070 */
[C---:B------:R-:W-:Y:S01]  /*14e30*/  ISETP.GT.U32.AND P6, PT, R247.reuse, R18, PT ;  /* 0x00000012f700720c */ /* 0x040fe20003fc4070 */
[--C-:B------:R-:W-:Y:S01]  /*14e40*/  @!P0 IMAD.IADD R20, R20, 0x1, -R247.reuse ;  /* 0x0000000114148824 */ /* 0x100fe200078e0af7 */
[C---:B------:R-:W-:Y:S01]  /*14e50*/  ISETP.GT.U32.AND P0, PT, R247.reuse, R26, PT ;  /* 0x0000001af700720c */ /* 0x040fe20003f04070 */
[--C-:B------:R-:W-:Y:S01]  /*14e60*/  @!P1 IMAD.IADD R22, R22, 0x1, -R247.reuse ;  /* 0x0000000116169824 */ /* 0x100fe200078e0af7 */
[----:B------:R-:W-:Y:S01]  /*14e70*/  ISETP.GT.U32.AND P1, PT, R247, R28, PT ;  /* 0x0000001cf700720c */ /* 0x000fe20003f24070 */
[----:B------:R-:W-:Y:S01]  /*14e80*/  @!P5 IMAD.IADD R23, R23, 0x1, -R247 ;  /* 0x000000011717d824 */ /* 0x000fe200078e0af7 */
[----:B------:R-:W-:-:S02]  /*14e90*/  ISETP.GT.U32.AND P5, PT, R247, R29, PT ;  /* 0x0000001df700720c */ /* 0x000fc40003fa4070 */
[----:B------:R-:W-:Y:S01]  /*14ea0*/  @!P2 IADD3 R21, R21, -R247, RZ ;  /* 0x800000f71515a210 */ /* 0x000fe20007ffe0ff */
        /* <DEDUP_REMOVED lines=10> */
[----:B------:R-:W-:-:S02]  /*14f50*/  @!P5 IADD3 R29, R29, -R247, RZ ;  /* 0x800000f71d1dd210 */ /* 0x000fc40007ffe0ff */
[----:B------:R-:W-:Y:S01]  /*14f60*/  ISETP.GT.U32.AND P1, PT, R247, R35, PT ;  /* 0x00000023f700720c */ /* 0x000fe20003f24070 */
[--C-:B------:R-:W-:Y:S01]  /*14f70*/  @!P2 IMAD.IADD R27, R27, 0x1, -R247.reuse ;  /* 0x000000011b1ba824 */ /* 0x100fe200078e0af7 */
[----:B------:R-:W-:Y:S01]  /*14f80*/  ISETP.GT.U32.AND P5, PT, R247, R36, PT ;  /* 0x00000024f700720c */ /* 0x000fe20003fa4070 */
[--C-:B------:R-:W-:Y:S01]  /*14f90*/  @!P4 IMAD.IADD R31, R31, 0x1, -R247.reuse ;  /* 0x000000011f1fc824 */ /* 0x100fe200078e0af7 */
[C---:B------:R-:W-:Y:S01]  /*14fa0*/  ISETP.GT.U32.AND P2, PT, R247.reuse, R34, PT ;  /* 0x00000022f700720c */ /* 0x040fe20003f44070 */
[--C-:B------:R-:W-:Y:S01]  /*14fb0*/  @!P3 IMAD.IADD R32, R32, 0x1, -R247.reuse ;  /* 0x000000012020b824 */ /* 0x100fe200078e0af7 */
[C---:B------:R-:W-:Y:S02]  /*14fc0*/  ISETP.GT.U32.AND P4, PT, R247.reuse, R38, PT ;  /* 0x00000026f700720c */ /* 0x040fe40003f84070 */
[C---:B------:R-:W-:Y:S01]  /*14fd0*/  ISETP.GT.U32.AND P3, PT, R247.reuse, R39, PT ;  /* 0x00000027f700720c */ /* 0x040fe20003f64070 */
        /* <DEDUP_REMOVED lines=23> */
[----:B------:R-:W-:-:S02]  /*15150*/  ISETP.GT.U32.AND P2, PT, R247, R35, PT ;  /* 0x00000023f700720c */ /* 0x000fc40003f44070 */
[----:B------:R-:W-:Y:S01]  /*15160*/  @!P4 IADD3 R32, R32, -R247, RZ ;  /* 0x800000f72020c210 */ /* 0x000fe20007ffe0ff */
[--C-:B------:R-:W-:Y:S01]  /*15170*/  @!P3 IMAD.IADD R33, R33, 0x1, -R247.reuse ;  /* 0x000000012121b824 */ /* 0x100fe200078e0af7 */
[C---:B------:R-:W-:Y:S02]  /*15180*/  ISETP.GT.U32.AND P4, PT, R247.reuse, R38, PT ;  /* 0x00000026f700720c */ /* 0x040fe40003f84070 */
[C---:B------:R-:W-:Y:S01]  /*15190*/  ISETP.GT.U32.AND P3, PT, R247.reuse, R39, PT ;  /* 0x00000027f700720c */ /* 0x040fe20003f64070 */
[--C-:B------:R-:W-:Y:S01]  /*151a0*/  @!P0 IMAD.IADD R34, R34, 0x1, -R247.reuse ;  /* 0x0000000122228824 */ /* 0x100fe200078e0af7 */
[C---:B------:R-:W-:Y:S01]  /*151b0*/  ISETP.GT.U32.AND P0, PT, R247.reuse, R40, PT ;  /* 0x00000028f700720c */ /* 0x040fe20003f04070 */
        /* <DEDUP_REMOVED lines=8> */
[----:B------:R-:W-:Y:S01]  /*15240*/  @!P4 IMAD.IADD R38, R38, 0x1, -R247 ;  /* 0x000000012626c824 */ /* 0x000fe200078e0af7 */
[----:B------:R-:W-:-:S02]  /*15250*/  ISETP.GT.U32.AND P4, PT, R247, R45, PT ;  /* 0x0000002df700720c */ /* 0x000fc40003f84070 */
[----:B------:R-:W-:Y:S02]  /*15260*/  @!P3 IADD3 R39, R39, -R247, RZ ;  /* 0x800000f72727b210 */ /* 0x000fe40007ffe0ff */
[C---:B------:R-:W-:Y:S01]  /*15270*/  ISETP.GT.U32.AND P3, PT, R247.reuse, R46, PT ;  /* 0x0000002ef700720c */ /* 0x040fe20003f64070 */
[--C-:B------:R-:W-:Y:S01]  /*15280*/  @!P0 IMAD.IADD R40, R40, 0x1, -R247.reuse ;  /* 0x0000000128288824 */ /* 0x100fe200078e0af7 */
        /* <DEDUP_REMOVED lines=13> */
[----:B------:R-:W-:Y:S01]  /*15360*/  @!P0 IADD3 R47, R47, -R247, RZ ;  /* 0x800000f72f2f8210 */ /* 0x000fe20007ffe0ff */
        /* <DEDUP_REMOVED lines=12> */
[C---:B------:R-:W-:Y:S01]  /*15430*/  ISETP.GT.U32.AND P3, PT, R247.reuse, R47, PT ;  /* 0x0000002ff700720c */ /* 0x040fe20003f64070 */
[--C-:B------:R-:W-:Y:S01]  /*15440*/  @!P0 IMAD.IADD R54, R54, 0x1, -R247.reuse ;  /* 0x0000000136368824 */ /* 0x100fe200078e0af7 */
[----:B------:R-:W-:Y:S01]  /*15450*/  ISETP.GT.U32.AND P0, PT, R247, R48, PT ;  /* 0x00000030f700720c */ /* 0x000fe20003f04070 */
[--C-:B------:R-:W-:Y:S02]  /*15460*/  @!P1 IMAD.IADD R56, R56, 0x1, -R247.reuse ;  /* 0x0000000138389824 */ /* 0x100fe400078e0af7 */
[--C-:B------:R-:W-:Y:S01]  /*15470*/  @!P5 IMAD.IADD R45, R45, 0x1, -R247.reuse ;  /* 0x000000012d2dd824 */ /* 0x100fe200078e0af7 */
[C---:B------:R-:W-:Y:S01]  /*15480*/  ISETP.GT.U32.AND P5, PT, R247.reuse, R52, PT ;  /* 0x00000034f700720c */ /* 0x040fe20003fa4070 */
[----:B------:R-:W-:Y:S01]  /*15490*/  @!P6 IMAD.IADD R44, R44, 0x1, -R247 ;  /* 0x000000012c2ce824 */ /* 0x000fe200078e0af7 */
[----:B------:R-:W-:Y:S02]  /*154a0*/  ISETP.GT.U32.AND P1, PT, R247, R50, PT ;  /* 0x00000032f700720c */ /* 0x000fe40003f24070 */
[----:B------:R-:W-:-:S02]  /*154b0*/  @!P2 IADD3 R55, R55, -R247, RZ ;  /* 0x800000f73737a210 */ /* 0x000fc40007ffe0ff */
        /* <DEDUP_REMOVED lines=35> */
[----:B------:R-:W-:Y:S01]  /*156f0*/  @!P5 IMAD.IADD R66, R66, 0x1, -R247 ;  /* 0x000000014242d824 */ /* 0x000fe200078e0af7 */
[----:B------:R-:W-:-:S02]  /*15700*/  ISETP.GT.U32.AND P0, PT, R247, R68, PT ;  /* 0x00000044f700720c */ /* 0x000fc40003f04070 */
[----:B------:R-:W-:Y:S02]  /*15710*/  ISETP.GT.U32.AND P5, PT, R247, R60, PT ;  /* 0x0000003cf700720c */ /* 0x000fe40003fa4070 */
        /* <DEDUP_REMOVED lines=10> */
[----:B------:R-:W-:-:S02]  /*157c0*/  ISETP.GT.U32.AND P0, PT, R247, R62, PT ;  /* 0x0000003ef700720c */ /* 0x000fc40003f04070 */
[----:B------:R-:W-:Y:S02]  /*157d0*/  @!P5 IADD3 R60, R60, -R247, RZ ;  /* 0x800000f73c3cd210 */ /* 0x000fe40007ffe0ff */
[----:B------:R-:W-:Y:S01]  /*157e0*/  ISETP.GT.U32.AND P5, PT, R247, R66, PT ;  /* 0x00000042f700720c */ /* 0x000fe20003fa4070 */
[--C-:B------:R-:W-:Y:S01]  /*157f0*/  @!P2 IMAD.IADD R69, R69, 0x1, -R247.reuse ;  /* 0x000000014545a824 */ /* 0x100fe200078e0af7 */
[----:B------:R-:W-:Y:S01]  /*15800*/  ISETP.GT.U32.AND P6, PT, R247, R59, PT ;  /* 0x0000003bf700720c */ /* 0x000fe20003fc4070 */
        /* <DEDUP_REMOVED lines=31> */
[C---:B------:R-:W-:Y:S02]  /*15a00*/  ISETP.GT.U32.AND P4, PT, R247.reuse, R73, PT ;  /* 0x00000049f700720c */ /* 0x040fe40003f84070 */
[----:B------:R-:W-:Y:S01]  /*15a10*/  ISETP.GT.U32.AND P3, PT, R247, R81, PT ;  /* 0x00000051f700720c */ /* 0x000fe20003f64070 */
        /* <DEDUP_REMOVED lines=20> */
[----:B------:R-:W-:-:S02]  /*15b60*/  @!P6 IMAD.IADD R82, R82, 0x1, -R247 ;  /* 0x000000015252e824 */ /* 0x000fc400078e0af7 */
[----:B------:R-:W-:Y:S02]  /*15b70*/  @!P2 IADD3 R71, R71, -R247, RZ ;  /* 0x800000f74747a210 */ /* 0x000fe40007ffe0ff */
        /* <DEDUP_REMOVED lines=9> */
[----:B------:R-:W-:Y:S01]  /*15c10*/  @!P5 IMAD.IADD R80, R80, 0x1, -R247 ;  /* 0x000000015050d824 */ /* 0x000fe200078e0af7 */
[----:B------:R-:W-:-:S02]  /*15c20*/  ISETP.GT.U32.AND P0, PT, R247, R83, PT ;  /* 0x00000053f700720c */ /* 0x000fc40003f04070 */
[----:B------:R-:W-:Y:S01]  /*15c30*/  ISETP.GT.U32.AND P5, PT, R247, R87, PT ;  /* 0x00000057f700720c */ /* 0x000fe20003fa4070 */
[--C-:B------:R-:W-:Y:S01]  /*15c40*/  @!P2 IMAD.IADD R77, R77, 0x1, -R247.reuse ;  /* 0x000000014d4da824 */ /* 0x100fe200078e0af7 */
[C---:B------:R-:W-:Y:S02]  /*15c50*/  ISETP.GT.U32.AND P2, PT, R247.reuse, R84, PT ;  /* 0x00000054f700720c */ /* 0x040fe40003f44070 */
[----:B------:R-:W-:Y:S01]  /*15c60*/  @!P4 IADD3 R86, R86, -R247, RZ ;  /* 0x800000f75656c210 */ /* 0x000fe20007ffe0ff */
[--C-:B------:R-:W-:Y:S01]  /*15c70*/  @!P3 IMAD.IADD R82, R82, 0x1, -R247.reuse ;  /* 0x000000015252b824 */ /* 0x100fe200078e0af7 */
[C---:B------:R-:W-:Y:S02]  /*15c80*/  ISETP.GT.U32.AND P4, PT, R247.reuse, R93, PT ;  /* 0x0000005df700720c */ /* 0x040fe40003f84070 */
[----:B------:R-:W-:Y:S01]  /*15c90*/  ISETP.GT.U32.AND P3, PT, R247, R89, PT ;  /* 0x00000059f700720c */ /* 0x000fe20003f64070 */
[--C-:B------:R-:W-:Y:S01]  /*15ca0*/  @!P6 IMAD.IADD R81, R81, 0x1, -R247.reuse ;  /* 0x000000015151e824 */ /* 0x100fe200078e0af7 */
[----:B------:R-:W-:Y:S01]  /*15cb0*/  ISETP.GT.U32.AND P6, PT, R247, R88, PT ;  /* 0x00000058f700720c */ /* 0x000fe20003fc4070 */
[--C-:B------:R-:W-:Y:S01]  /*15cc0*/  @!P0 IMAD.IADD R83, R83, 0x1, -R247.reuse ;  /* 0x0000000153538824 */ /* 0x100fe200078e0af7 */
[----:B------:R-:W-:Y:S01]  /*15cd0*/  @!P1 IADD3 R78, R78, -R247, RZ ;  /* 0x800000f74e4e9210 */ /* 0x000fe20007ffe0ff */
[----:B------:R-:W-:Y:S01]  /*15ce0*/  @!P5 IMAD.IADD R87, R87, 0x1, -R247 ;  /* 0x000000015757d824 */ /* 0x000fe200078e0af7 */
[----:B------:R-:W-:-:S02]  /*15cf0*/  ISETP.GT.U32.AND P1, PT, R247, R85, PT ;  /* 0x00000055f700720c */ /* 0x000fc40003f24070 */
[C---:B------:R-:W-:Y:S01]  /*15d00*/  ISETP.GT.U32.AND P0, PT, R247.reuse, R90, PT ;  /* 0x0000005af700720c */ /* 0x040fe20003f04070 */
        /* <DEDUP_REMOVED lines=19> */
[C---:B------:R-:W-:Y:S02]  /*15e40*/  ISETP.GT.U32.AND P4, PT, R247.reuse, R93, PT ;  /* 0x0000005df700720c */ /* 0x040fe40003f84070 */
[----:B------:R-:W-:Y:S01]  /*15e50*/  ISETP.GT.U32.AND P3, PT, R247, R89, PT ;  /* 0x00000059f700720c */ /* 0x000fe20003f64070 */
[--C-:B------:R-:W-:Y:S02]  /*15e60*/  @!P6 IMAD.IADD R95, R95, 0x1, -R247.reuse ;  /* 0x000000015f5fe824 */ /* 0x100fe400078e0af7 */
        /* <DEDUP_REMOVED lines=55> */
[----:B------:R-:W-:-:S03]  /*161e0*/  ISETP.GT.U32.AND P1, PT, R247, R100, PT ;  /* 0x00000064f700720c */ /* 0x000fc60003f24070 */
[--C-:B------:R-:W-:Y:S01]  /*161f0*/  @!P0 IMAD.IADD R98, R98, 0x1, -R247.reuse ;  /* 0x0000000162628824 */ /* 0x100fe200078e0af7 */
[C---:B------:R-:W-:Y:S01]  /*16200*/  ISETP.GT.U32.AND P0, PT, R247.reuse, R104, PT ;  /* 0x00000068f700720c */ /* 0x040fe20003f04070 */
[--C-:B------:R-:W-:Y:S01]  /*16210*/  @!P5 IMAD.IADD R102, R102, 0x1, -R247.reuse ;  /* 0x000000016666d824 */ /* 0x100fe200078e0af7 */
[----:B------:R-:W-:Y:S02]  /*16220*/  ISETP.GT.U32.AND P5, PT, R247, R109, PT ;  /* 0x0000006df700720c */ /* 0x000fe40003fa4070 */
        /* <DEDUP_REMOVED lines=11> */
[----:B------:R-:W-:-:S03]  /*162e0*/  ISETP.GT.U32.AND P5, PT, R247, R116, PT ;  /* 0x00000074f700720c */ /* 0x000fc60003fa4070 */
[--C-:B------:R-:W-:Y:S01]  /*162f0*/  @!P2 IMAD.IADD R105, R105, 0x1, -R247.reuse ;  /* 0x000000016969a824 */ /* 0x100fe200078e0af7 */
[----:B------:R-:W-:Y:S02]  /*16300*/  ISETP.GT.U32.AND P2, PT, R247, R112, PT ;  /* 0x00000070f700720c */ /* 0x000fe40003f44070 */
[----:B------:R-:W-:Y:S01]  /*16310*/  @!P4 IADD3 R115, R115, -R247, RZ ;  /* 0x800000f77373c210 */ /* 0x000fe20007ffe0ff */
[--C-:B------:R-:W-:Y:S01]  /*16320*/  @!P3 IMAD.IADD R110, R110, 0x1, -R247.reuse ;  /* 0x000000016e6eb824 */ /* 0x100fe200078e0af7 */
[C---:B------:R-:W-:Y:S02]  /*16330*/  ISETP.GT.U32.AND P4, PT, R247.reuse, R109, PT ;  /* 0x0000006df700720c */ /* 0x040fe40003f84070 */
[C---:B------:R-:W-:Y:S02]  /*16340*/  ISETP.GT.U32.AND P3, PT, R247.reuse, R117, PT ;  /* 0x00000075f700720c */ /* 0x040fe40003f64070 */
[C---:B------:R-:W-:Y:S01]  /*16350*/  ISETP.GT.U32.AND P6, PT, R247.reuse, R107, PT ;  /* 0x0000006bf700720c */ /* 0x040fe20003fc4070 */
        /* <DEDUP_REMOVED lines=12> */
[-C--:B------:R-:W-:Y:S02]  /*16420*/  @!P6 IADD3 R107, R107, -R247.reuse, RZ ;  /* 0x800000f76b6be210 */ /* 0x080fe40007ffe0ff */
[----:B------:R-:W-:Y:S01]  /*16430*/  ISETP.GT.U32.AND P6, PT, R247, R114, PT ;  /* 0x00000072f700720c */ /* 0x000fe20003fc4070 */
        /* <DEDUP_REMOVED lines=41> */
[----:B------:R-:W-:Y:S01]  /*166d0*/  ISETP.GT.U32.AND P6, PT, R247, R127, PT ;  /* 0x0000007ff700720c */ /* 0x000fe20003fc4070 */
[--C-:B------:R-:W-:Y:S01]  /*166e0*/  @!P1 IMAD.IADD R121, R121, 0x1, -R247.reuse ;  /* 0x0000000179799824 */ /* 0x100fe200078e0af7 */
[----:B------:R-:W-:Y:S02]  /*166f0*/  ISETP.GT.U32.AND P1, PT, R247, R128, PT ;  /* 0x00000080f700720c */ /* 0x000fe40003f24070 */
        /* <DEDUP_REMOVED lines=17> */
[----:B------:R-:W-:Y:S02]  /*16810*/  ISETP.GT.U32.AND P5, PT, R247, R130, PT ;  /* 0x00000082f700720c */ /* 0x000fe40003fa4070 */
[----:B------:R-:W-:Y:S01]  /*16820*/  @!P2 IADD3 R133, R133, -R247, RZ ;  /* 0x800000f78585a210 */ /* 0x000fe20007ffe0ff */
[--C-:B------:R-:W-:Y:S01]  /*16830*/  @!P4 IMAD.IADD R129, R129, 0x1, -R247.reuse ;  /* 0x000000018181c824 */ /* 0x100fe200078e0af7 */
[----:B------:R-:W-:Y:S01]  /*16840*/  ISETP.GT.U32.AND P2, PT, R247, R127, PT ;  /* 0x0000007ff700720c */ /* 0x000fe20003f44070 */
[----:B------:R-:W-:Y:S01]  /*16850*/  @!P3 IMAD.IADD R125, R125, 0x1, -R247 ;  /* 0x000000017d7db824 */ /* 0x000fe200078e0af7 */
[----:B------:R-:W-:-:S02]  /*16860*/  ISETP.GT.U32.AND P4, PT, R247, R136, PT ;  /* 0x00000088f700720c */ /* 0x000fc40003f84070 */
[C---:B------:R-:W-:Y:S01]  /*16870*/  ISETP.GT.U32.AND P3, PT, R247.reuse, R131, PT ;  /* 0x00000083f700720c */ /* 0x040fe20003f64070 */
        /* <DEDUP_REMOVED lines=21> */
[----:B------:R-:W-:Y:S02]  /*169d0*/  ISETP.GT.U32.AND P2, PT, R247, R141, PT ;  /* 0x0000008df700720c */ /* 0x000fe40003f44070 */
[----:B------:R-:W-:Y:S01]  /*169e0*/  @!P4 IADD3 R143, R143, -R247, RZ ;  /* 0x800000f78f8fc210 */ /* 0x000fe20007ffe0ff */
[----:B------:R-:W-:Y:S01]  /*169f0*/  @!P3 IMAD.IADD R138, R138, 0x1, -R247 ;  /* 0x000000018a8ab824 */ /* 0x000fe200078e0af7 */
[----:B------:R-:W-:-:S02]  /*16a00*/  ISETP.GT.U32.AND P4, PT, R247, R137, PT ;  /* 0x00000089f700720c */ /* 0x000fc40003f84070 */
[----:B------:R-:W-:Y:S01]  /*16a10*/  ISETP.GT.U32.AND P3, PT, R247, R145, PT ;  /* 0x00000091f700720c */ /* 0x000fe20003f64070 */
[--C-:B------:R-:W-:Y:S01]  /*16a20*/  @!P6 IMAD.IADD R133, R133, 0x1, -R247.reuse ;  /* 0x000000018585e824 */ /* 0x100fe200078e0af7 */
[----:B------:R-:W-:Y:S01]  /*16a30*/  ISETP.GT.U32.AND P6, PT, R247, R140, PT ;  /* 0x0000008cf700720c */ /* 0x000fe20003fc4070 */
[--C-:B------:R-:W-:Y:S01]  /*16a40*/  @!P0 IMAD.IADD R139, R139, 0x1, -R247.reuse ;  /* 0x000000018b8b8824 */ /* 0x100fe200078e0af7 */
[----:B------:R-:W-:Y:S01]  /*16a50*/  @!P1 IADD3 R135, R135, -R247, RZ ;  /* 0x800000f787879210 */ /* 0x000fe20007ffe0ff */
[--C-:B------:R-:W-:Y:S01]  /*16a60*/  @!P5 IMAD.IADD R144, R144, 0x1, -R247.reuse ;  /* 0x000000019090d824 */ /* 0x100fe200078e0af7 */
[C---:B------:R-:W-:Y:S02]  /*16a70*/  ISETP.GT.U32.AND P1, PT, R247.reuse, R142, PT ;  /* 0x0000008ef700720c */ /* 0x040fe40003f24070 */
        /* <DEDUP_REMOVED lines=19> */
[----:B------:R-:W-:Y:S01]  /*16bb0*/  @!P3 IMAD.IADD R139, R139, 0x1, -R247 ;  /* 0x000000018b8bb824 */ /* 0x000fe200078e0af7 */
[----:B------:R-:W-:-:S02]  /*16bc0*/  ISETP.GT.U32.AND P4, PT, R247, R150, PT ;  /* 0x00000096f700720c */ /* 0x000fc40003f84070 */
        /* <DEDUP_REMOVED lines=21> */
[----:B------:R-:W-:Y:S01]  /*16d20*/  @!P6 IADD3 R146, R146, -R247, RZ ;  /* 0x800000f79292e210 */ /* 0x000fe20007ffe0ff */
[--C-:B------:R-:W-:Y:S01]  /*16d30*/  @!P2 IMAD.IADD R148, R148, 0x1, -R247.reuse ;  /* 0x000000019494a824 */ /* 0x100fe200078e0af7 */
[----:B------:R-:W-:Y:S01]  /*16d40*/  ISETP.GT.U32.AND P6, PT, R247, R153, PT ;  /* 0x00000099f700720c */ /* 0x000fe20003fc4070 */
[--C-:B------:R-:W-:Y:S01]  /*16d50*/  @!P4 IMAD.IADD R157, R157, 0x1, -R247.reuse ;  /* 0x000000019d9dc824 */ /* 0x100fe200078e0af7 */
[C---:B------:R-:W-:Y:S01]  /*16d60*/  ISETP.GT.U32.AND P2, PT, R247.reuse, R155, PT ;  /* 0x0000009bf700720c */ /* 0x040fe20003f44070 */
[----:B------:R-:W-:Y:S01]  /*16d70*/  @!P3 IMAD.IADD R152, R152, 0x1, -R247 ;  /* 0x000000019898b824 */ /* 0x000fe200078e0af7 */
[----:B------:R-:W-:-:S02]  /*16d80*/  ISETP.GT.U32.AND P4, PT, R247, R151, PT ;  /* 0x00000097f700720c */ /* 0x000fc40003f84070 */
[----:B------:R-:W-:Y:S01]  /*16d90*/  ISETP.GT.U32.AND P3, PT, R247, R159, PT ;  /* 0x0000009ff700720c */ /* 0x000fe20003f64070 */
[--C-:B------:R-:W-:Y:S01]  /*16da0*/  @!P1 IMAD.IADD R149, R149, 0x1, -R247.reuse ;  /* 0x0000000195959824 */ /* 0x100fe200078e0af7 */
[C---:B------:R-:W-:Y:S01]  /*16db0*/  ISETP.GT.U32.AND P1, PT, R247.reuse, R156, PT ;  /* 0x0000009cf700720c */ /* 0x040fe20003f24070 */
[--C-:B------:R-:W-:Y:S01]  /*16dc0*/  @!P5 IMAD.IADD R158, R158, 0x1, -R247.reuse ;  /* 0x000000019e9ed824 */ /* 0x100fe200078e0af7 */
[----:B------:R-:W-:Y:S02]  /*16dd0*/  @!P0 IADD3 R154, R154, -R247, RZ ;  /* 0x800000f79a9a8210 */ /* 0x000fe40007ffe0ff */
[----:B------:R-:W-:Y:S01]  /*16de0*/  ISETP.GT.U32.AND P0, PT, R247, R148, PT ;  /* 0x00000094f700720c */ /* 0x000fe20003f04070 */
        /* <DEDUP_REMOVED lines=15> */
[--C-:B------:R-:W-:Y:S02]  /*16ee0*/  @!P6 IMAD.IADD R160, R160, 0x1, -R247.reuse ;  /* 0x00000001a0a0e824 */ /* 0x100fe400078e0af7 */
        /* <DEDUP_REMOVED lines=230> */
[----:B------:R-:W-:Y:S02]  /*17d50*/  ISETP.GT.U32.AND P2, PT, R247, R219, PT ;  /* 0x000000dbf700720c */ /* 0x000fe40003f44070 */
[----:B------:R-:W-:-:S02]  /*17d60*/  IABS R239, R239 ;  /* 0x000000ef00ef7213 */ /* 0x000fc40000000000 */
[----:B------:R-:W-:Y:S01]  /*17d70*/  @!P4 IADD3 R221, R221, -R247, RZ ;  /* 0x800000f7ddddc210 */ /* 0x000fe20007ffe0ff */
[--C-:B------:R-:W-:Y:S01]  /*17d80*/  @!P3 IMAD.IADD R216, R216, 0x1, -R247.reuse ;  /* 0x00000001d8d8b824 */ /* 0x100fe200078e0af7 */
[C---:B------:R-:W-:Y:S02]  /*17d90*/  ISETP.GT.U32.AND P4, PT, R247.reuse, R215, PT ;  /* 0x000000d7f700720c */ /* 0x040fe40003f84070 */
[----:B------:R-:W-:Y:S01]  /*17da0*/  ISETP.GT.U32.AND P3, PT, R247, R223, PT ;  /* 0x000000dff700720c */ /* 0x000fe20003f64070 */
[----:B------:R-:W-:Y:S01]  /*17db0*/  IMAD.HI.U32 R240, R245, R239, RZ ;  /* 0x000000eff5f07227 */ /* 0x000fe200078e00ff */
[----:B------:R-:W-:Y:S03]  /*17dc0*/  STL [R1+0xc], R244 ;  /* 0x00000cf401007387 */ /* 0x000fe60000100800 */
[--C-:B------:R-:W-:Y:S01]  /*17dd0*/  @!P6 IMAD.IADD R211, R211, 0x1, -R247.reuse ;  /* 0x00000001d3d3e824 */ /* 0x100fe200078e0af7 */
[----:B------:R-:W-:Y:S01]  /*17de0*/  STL [R1+0x8], R243 ;  /* 0x000008f301007387 */ /* 0x000fe20000100800 */
[----:B------:R-:W-:Y:S01]  /*17df0*/  ISETP.GT.U32.AND P6, PT, R247, R218, PT ;  /* 0x000000daf700720c */ /* 0x000fe20003fc4070 */
[----:B------:R-:W-:Y:S01]  /*17e00*/  IMAD.MOV R240, RZ, RZ, -R240 ;  /* 0x000000fffff07224 */ /* 0x000fe200078e0af0 */
[----:B------:R-:W-:Y:S01]  /*17e10*/  @!P1 IADD3 R213, R213, -R247, RZ ;  /* 0x800000f7d5d59210 */ /* 0x000fe20007ffe0ff */
[----:B------:R-:W-:Y:S01]  /*17e20*/  STL [R1+0x4], R242 ;  /* 0x000004f201007387 */ /* 0x000fe20000100800 */
[----:B------:R-:W-:Y:S01]  /*17e30*/  ISETP.GT.U32.AND P1, PT, R247, R220, PT ;  /* 0x000000dcf700720c */ /* 0x000fe20003f24070 */
[----:B------:R-:W-:-:S02]  /*17e40*/  @!P0 IMAD.IADD R217, R217, 0x1, -R247 ;  /* 0x00000001d9d98824 */ /* 0x000fc400078e0af7 */
[----:B------:R-:W-:Y:S01]  /*17e50*/  STL [R1+0x29b8], R0 ;  /* 0x0029b80001007387 */ /* 0x000fe20000100800 */
[C---:B------:R-:W-:Y:S01]  /*17e60*/  ISETP.GT.U32.AND P0, PT, R247.reuse, R224, PT ;  /* 0x000000e0f700720c */ /* 0x040fe20003f04070 */
[--C-:B------:R-:W-:Y:S02]  /*17e70*/  @!P5 IMAD.IADD R222, R222, 0x1, -R247.reuse ;  /* 0x00000001deded824 */ /* 0x100fe400078e0af7 */
[----:B------:R1:W-:Y:S01]  /*17e80*/  STL [R1], R241 ;  /* 0x000000f101007387 */ /* 0x0003e20000100800 */
[----:B------:R-:W-:Y:S01]  /*17e90*/  ISETP.GT.U32.AND P5, PT, R247, R216, PT ;  /* 0x000000d8f700720c */ /* 0x000fe20003fa4070 */
[----:B------:R-:W-:Y:S01]  /*17ea0*/  @!P2 IMAD.IADD R219, R219, 0x1, -R247 ;  /* 0x00000001dbdba824 */ /* 0x000fe200078e0af7 */
[C---:B------:R-:W-:Y:S01]  /*17eb0*/  ISETP.GT.U32.AND P2, PT, R247.reuse, R213, PT ;  /* 0x000000d5f700720c */ /* 0x040fe20003f44070 */
[----:B------:R-:W-:Y:S01]  /*17ec0*/  IMAD R239, R247, R240, R239 ;  /* 0x000000f0f7ef7224 */ /* 0x000fe200078e02ef */
[----:B------:R-:W-:Y:S01]  /*17ed0*/  STL [R1+0x29bc], R2 ;  /* 0x0029bc0201007387 */ /* 0x000fe20000100800 */
[----:B------:R-:W-:Y:S01]  /*17ee0*/  @!P4 IMAD.IADD R215, R215, 0x1, -R247 ;  /* 0x00000001d7d7c824 */ /* 0x000fe200078e0af7 */
[----:B-1----:R-:W-:-:S02]  /*17ef0*/  IADD3 R241, R6, 0x1fa, RZ ;  /* 0x000001fa06f17810 */ /* 0x002fc40007ffe0ff */
[----:B------:R-:W-:Y:S01]  /*17f00*/  STL [R1+0x29c0], R3 ;  /* 0x0029c00301007387 */ /* 0x000fe20000100800 */
[----:B------:R-:W-:Y:S02]  /*17f10*/  ISETP.GT.U32.AND P4, PT, R247, R221, PT ;  /* 0x000000ddf700720c */ /* 0x000fe40003f84070 */
[----:B------:R-:W-:Y:S01]  /*17f20*/  IABS R240, R241 ;  /* 0x000000f100f07213 */ /* 0x000fe20000000000 */
[--C-:B------:R-:W-:Y:S01]  /*17f30*/  @!P3 IMAD.IADD R223, R223, 0x1, -R247.reuse ;  /* 0x00000001dfdfb824 */ /* 0x100fe200078e0af7 */
[----:B------:R-:W-:Y:S01]  /*17f40*/  STL [R1+0x29c4], R4 ;  /* 0x0029c40401007387 */ /* 0x000fe20000100800 */
[C---:B------:R-:W-:Y:S01]  /*17f50*/  ISETP.GT.U32.AND P3, PT, R247.reuse, R217, PT ;  /* 0x000000d9f700720c */ /* 0x040fe20003f64070 */
[--C-:B------:R-:W-:Y:S02]  /*17f60*/  @!P6 IMAD.IADD R218, R218, 0x1, -R247.reuse ;  /* 0x00000001dadae824 */ /* 0x100fe400078e0af7 */
[----:B------:R1:W-:Y:S01]  /*17f70*/  STL [R1+0x1fa8], R241 ;  /* 0x001fa8f101007387 */ /* 0x0003e20000100800 */
[C---:B------:R-:W-:Y:S01]  /*17f80*/  ISETP.GT.U32.AND P6, PT, R247.reuse, R225, PT ;  /* 0x000000e1f700720c */ /* 0x040fe20003fc4070 */
[--C-:B------:R-:W-:Y:S01]  /*17f90*/  @!P1 IMAD.IADD R220, R220, 0x1, -R247.reuse ;  /* 0x00000001dcdc9824 */ /* 0x100fe200078e0af7 */
[----:B------:R-:W-:Y:S01]  /*17fa0*/  ISETP.GT.U32.AND P1, PT, R247, R214, PT ;  /* 0x000000d6f700720c */ /* 0x000fe20003f24070 */
[----:B------:R-:W-:Y:S01]  /*17fb0*/  @!P0 IMAD.IADD R224, R224, 0x1, -R247 ;  /* 0x00000001e0e08824 */ /* 0x000fe200078e0af7 */
[----:B------:R-:W-:Y:S01]  /*17fc0*/  IADD3 R0, R6, 0x1fb, RZ ;  /* 0x000001fb06007810 */ /* 0x000fe20007ffe0ff */
[----:B-1----:R-:W-:Y:S01]  /*17fd0*/  IMAD.HI.U32 R241, R245, R240, RZ ;  /* 0x000000f0f5f17227 */ /* 0x002fe200078e00ff */
[----:B------:R-:W-:-:S02]  /*17fe0*/  ISETP.GT.U32.AND P0, PT, R247, R218, PT ;  /* 0x000000daf700720c */ /* 0x000fc40003f04070 */
[----:B------:R-:W-:Y:S01]  /*17ff0*/  @!P5 IADD3 R216, R216, -R247, RZ ;  /* 0x800000f7d8d8d210 */ /* 0x000fe20007ffe0ff */
[----:B------:R-:W-:Y:S01]  /*18000*/  IMAD.MOV R241, RZ, RZ, -R241 ;  /* 0x000000fffff17224 */ /* 0x000fe200078e0af1 */
[----:B------:R-:W-:Y:S01]  /*18010*/  ISETP.GT.U32.AND P5, PT, R247, R222, PT ;  /* 0x000000def700720c */ /* 0x000fe20003fa4070 */
[--C-:B------:R-:W-:Y:S01]  /*18020*/  @!P2 IMAD.IADD R213, R213, 0x1, -R247.reuse ;  /* 0x00000001d5d5a824 */ /* 0x100fe200078e0af7 */
[C---:B------:R-:W-:Y:S01]  /*18030*/  ISETP.GT.U32.AND P2, PT, R247.reuse, R219, PT ;  /* 0x000000dbf700720c */ /* 0x040fe20003f44070 */
[----:B------:R-:W-:Y:S01]  /*18040*/  IMAD R240, R247, R241, R240 ;  /* 0x000000f1f7f07224 */ /* 0x000fe200078e02f0 */
[----:B------:R-:W-:Y:S01]  /*18050*/  IABS R241, R0 ;  /* 0x0000000000f17213 */ /* 0x000fe20000000000 */
[--C-:B------:R-:W-:Y:S01]  /*18060*/  @!P4 IMAD.IADD R221, R221, 0x1, -R247.reuse ;  /* 0x00000001ddddc824 */ /* 0x100fe200078e0af7 */
[----:B------:R-:W-:Y:S01]  /*18070*/  ISETP.GT.U32.AND P4, PT, R247, R228, PT ;  /* 0x000000e4f700720c */ /* 0x000fe20003f84070 */
[----:B------:R-:W-:Y:S01]  /*18080*/  @!P3 IMAD.IADD R217, R217, 0x1, -R247 ;  /* 0x00000001d9d9b824 */ /* 0x000fe200078e0af7 */
[----:B------:R-:W-:Y:S01]  /*18090*/  ISETP.GT.U32.AND P3, PT, R247, R223, PT ;  /* 0x000000dff700720c */ /* 0x000fe20003f64070 */
[----:B------:R-:W-:-:S04]  /*180a0*/  IMAD.HI.U32 R242, R245, R241, RZ ;  /* 0x000000f1f5f27227 */ /* 0x000fc800078e00ff */
[--C-:B------:R-:W-:Y:S01]  /*180b0*/  @!P6 IMAD.IADD R225, R225, 0x1, -R247.reuse ;  /* 0x00000001e1e1e824 */ /* 0x100fe200078e0af7 */
[----:B------:R1:W-:Y:S01]  /*180c0*/  STL [R1+0x1f9c], R0 ;  /* 0x001f9c0001007387 */ /* 0x0003e20000100800 */
[--C-:B------:R-:W-:Y:S01]  /*180d0*/  @!P1 IMAD.IADD R214, R214, 0x1, -R247.reuse ;  /* 0x00000001d6d69824 */ /* 0x100fe200078e0af7 */
[C---:B------:R-:W-:Y:S01]  /*180e0*/  ISETP.GT.U32.AND P1, PT, R247.reuse, R220, PT ;  /* 0x000000dcf700720c */ /* 0x040fe20003f24070 */
[----:B------:R-:W-:Y:S02]  /*180f0*/  IMAD.MOV R242, RZ, RZ, -R242 ;  /* 0x000000fffff27224 */ /* 0x000fe400078e0af2 */
[--C-:B------:R-:W-:Y:S01]  /*18100*/  @!P0 IMAD.IADD R218, R218, 0x1, -R247.reuse ;  /* 0x00000001dada8824 */ /* 0x100fe200078e0af7 */
[C---:B------:R-:W-:Y:S01]  /*18110*/  ISETP.GT.U32.AND P0, PT, R247.reuse, R225, PT ;  /* 0x000000e1f700720c */ /* 0x040fe20003f04070 */
[--C-:B------:R-:W-:Y:S01]  /*18120*/  @!P5 IMAD.IADD R222, R222, 0x1, -R247.reuse ;  /* 0x00000001deded824 */ /* 0x100fe200078e0af7 */
[----:B------:R-:W-:Y:S02]  /*18130*/  ISETP.GT.U32.AND P5, PT, R247, R229, PT ;  /* 0x000000e5f700720c */ /* 0x000fe40003fa4070 */
[----:B-1----:R-:W-:Y:S01]  /*18140*/  IADD3 R0, R6, 0x1fc, RZ ;  /* 0x000001fc06007810 */ /* 0x002fe20007ffe0ff */
[----:B------:R-:W-:Y:S01]  /*18150*/  @!P2 IMAD.IADD R219, R219, 0x1, -R247 ;  /* 0x00000001dbdba824 */ /* 0x000fe200078e0af7 */
[C---:B------:R-:W-:Y:S01]  /*18160*/  ISETP.GT.U32.AND P6, PT, R247.reuse, R224, PT ;  /* 0x000000e0f700720c */ /* 0x040fe20003fc4070 */
[C---:B------:R-:W-:Y:S01]  /*18170*/  IMAD R241, R247.reuse, R242, R241 ;  /* 0x000000f2f7f17224 */ /* 0x040fe200078e02f1 */
[----:B------:R-:W-:Y:S01]  /*18180*/  ISETP.GT.U32.AND P2, PT, R247, R226, PT ;  /* 0x000000e2f700720c */ /* 0x000fe20003f44070 */
[----:B------:R-:W-:Y:S01]  /*18190*/  @!P4 IMAD.IADD R228, R228, 0x1, -R247 ;  /* 0x00000001e4e4c824 */ /* 0x000fe200078e0af7 */
[----:B------:R-:W-:-:S02]  /*181a0*/  IABS R242, R0 ;  /* 0x0000000000f27213 */ /* 0x000fc40000000000 */
[----:B------:R-:W-:Y:S02]  /*181b0*/  ISETP.GT.U32.AND P4, PT, R247, R235, PT ;  /* 0x000000ebf700720c */ /* 0x000fe40003f84070 */
[----:B------:R-:W-:Y:S02]  /*181c0*/  @!P3 IADD3 R223, R223, -R247, RZ ;  /* 0x800000f7dfdfb210 */ /* 0x000fe40007ffe0ff */
[----:B------:R-:W-:Y:S01]  /*181d0*/  ISETP.GT.U32.AND P3, PT, R247, R230, PT ;  /* 0x000000e6f700720c */ /* 0x000fe20003f64070 */
[----:B------:R-:W-:Y:S01]  /*181e0*/  IMAD.HI.U32 R243, R245, R242, RZ ;  /* 0x000000f2f5f37227 */ /* 0x000fe200078e00ff */
[----:B------:R1:W-:Y:S03]  /*181f0*/  STL [R1+0x1f94], R0 ;  /* 0x001f940001007387 */ /* 0x0003e60000100800 */
[----:B------:R-:W-:Y:S01]  /*18200*/  @!P1 IMAD.IADD R220, R220, 0x1, -R247 ;  /* 0x00000001dcdc9824 */ /* 0x000fe200078e0af7 */
[----:B------:R-:W-:Y:S01]  /*18210*/  ISETP.GT.U32.AND P1, PT, R247, R227, PT ;  /* 0x000000e3f700720c */ /* 0x000fe20003f24070 */
[----:B------:R-:W-:-:S02]  /*18220*/  IMAD.MOV R243, RZ, RZ, -R243 ;  /* 0x000000fffff37224 */ /* 0x000fc400078e0af3 */
[--C-:B------:R-:W-:Y:S01]  /*18230*/  @!P0 IMAD.IADD R225, R225, 0x1, -R247.reuse ;  /* 0x00000001e1e18824 */ /* 0x100fe200078e0af7 */
[----:B------:R-:W-:Y:S01]  /*18240*/  ISETP.GT.U32.AND P0, PT, R247, R232, PT ;  /* 0x000000e8f700720c */ /* 0x000fe20003f04070 */
[--C-:B------:R-:W-:Y:S01]  /*18250*/  @!P5 IMAD.IADD R229, R229, 0x1, -R247.reuse ;  /* 0x00000001e5e5d824 */ /* 0x100fe200078e0af7 */
[----:B-1----:R-:W-:Y:S01]  /*18260*/  IADD3 R0, R6, 0x1fd, RZ ;  /* 0x000001fd06007810 */ /* 0x002fe20007ffe0ff */
[--C-:B------:R-:W-:Y:S01]  /*18270*/  @!P6 IMAD.IADD R224, R224, 0x1, -R247.reuse ;  /* 0x00000001e0e0e824 */ /* 0x100fe200078e0af7 */
[C---:B------:R-:W-:Y:S01]  /*18280*/  ISETP.GT.U32.AND P6, PT, R247.reuse, R231, PT ;  /* 0x000000e7f700720c */ /* 0x040fe20003fc4070 */
[--C-:B------:R-:W-:Y:S01]  /*18290*/  @!P2 IMAD.IADD R226, R226, 0x1, -R247.reuse ;  /* 0x00000001e2e2a824 */ /* 0x100fe200078e0af7 */
[C---:B------:R-:W-:Y:S01]  /*182a0*/  ISETP.GT.U32.AND P2, PT, R247.reuse, R233, PT ;  /* 0x000000e9f700720c */ /* 0x040fe20003f44070 */
[----:B------:R-:W-:Y:S01]  /*182b0*/  IMAD R242, R247, R243, R242 ;  /* 0x000000f3f7f27224 */ /* 0x000fe200078e02f2 */
[----:B------:R-:W-:Y:S01]  /*182c0*/  IABS R243, R0 ;  /* 0x0000000000f37213 */ /* 0x000fe20000000000 */
[--C-:B------:R-:W-:Y:S01]  /*182d0*/  @!P4 IMAD.IADD R235, R235, 0x1, -R247.reuse ;  /* 0x00000001ebebc824 */ /* 0x100fe200078e0af7 */
[C---:B------:R-:W-:Y:S01]  /*182e0*/  ISETP.GT.U32.AND P4, PT, R247.reuse, R229, PT ;  /* 0x000000e5f700720c */ /* 0x040fe20003f84070 */
[----:B------:R-:W-:Y:S01]  /*182f0*/  @!P3 IMAD.IADD R230, R230, 0x1, -R247 ;  /* 0x00000001e6e6b824 */ /* 0x000fe200078e0af7 */
[----:B------:R-:W-:-:S02]  /*18300*/  ISETP.GT.U32.AND P5, PT, R247, R236, PT ;  /* 0x000000ecf700720c */ /* 0x000fc40003fa4070 */
[----:B------:R-:W-:Y:S01]  /*18310*/  ISETP.GT.U32.AND P3, PT, R247, R237, PT ;  /* 0x000000edf700720c */ /* 0x000fe20003f64070 */
[----:B------:R-:W-:Y:S01]  /*18320*/  IMAD.HI.U32 R244, R245, R243, RZ ;  /* 0x000000f3f5f47227 */ /* 0x000fe200078e00ff */
[----:B------:R1:W-:Y:S03]  /*18330*/  STL [R1+0x1f90], R0 ;  /* 0x001f900001007387 */ /* 0x0003e60000100800 */
[--C-:B------:R-:W-:Y:S02]  /*18340*/  @!P1 IMAD.IADD R227, R227, 0x1, -R247.reuse ;  /* 0x00000001e3e39824 */ /* 0x100fe400078e0af7 */
[----:B------:R-:W-:Y:S02]  /*18350*/  IMAD.MOV R244, RZ, RZ, -R244 ;  /* 0x000000fffff47224 */ /* 0x000fe400078e0af4 */
[----:B------:R-:W-:Y:S01]  /*18360*/  @!P0 IMAD.IADD R232, R232, 0x1, -R247 ;  /* 0x00000001e8e88824 */ /* 0x000fe200078e0af7 */
[----:B------:R-:W-:-:S02]  /*18370*/  ISETP.GT.U32.AND P0, PT, R247, R226, PT ;  /* 0x000000e2f700720c */ /* 0x000fc40003f04070 */
[----:B-1----:R-:W-:Y:S01]  /*18380*/  IADD3 R0, R6, 0x1fe, RZ ;  /* 0x000001fe06007810 */ /* 0x002fe20007ffe0ff */
[----:B------:R-:W-:Y:S01]  /*18390*/  @!P2 IMAD.IADD R233, R233, 0x1, -R247 ;  /* 0x00000001e9e9a824 */ /* 0x000fe200078e0af7 */
[----:B------:R-:W-:Y:S01]  /*183a0*/  @!P6 IADD3 R231, R231, -R247, RZ ;  /* 0x800000f7e7e7e210 */ /* 0x000fe20007ffe0ff */
[C---:B------:R-:W-:Y:S01]  /*183b0*/  IMAD R243, R247.reuse, R244, R243 ;  /* 0x000000f4f7f37224 */ /* 0x040fe200078e02f3 */
[----:B------:R-:W-:Y:S01]  /*183c0*/  ISETP.GT.U32.AND P6, PT, R247, R238, PT ;  /* 0x000000eef700720c */ /* 0x000fe20003fc4070 */
[--C-:B------:R-:W-:Y:S01]  /*183d0*/  @!P4 IMAD.IADD R229, R229, 0x1, -R247.reuse ;  /* 0x00000001e5e5c824 */ /* 0x100fe200078e0af7 */
[----:B------:R-:W-:Y:S01]  /*183e0*/  ISETP.GT.U32.AND P2, PT, R247, R227, PT ;  /* 0x000000e3f700720c */ /* 0x000fe20003f44070 */
[--C-:B------:R-:W-:Y:S01]  /*183f0*/  @!P5 IMAD.IADD R236, R236, 0x1, -R247.reuse ;  /* 0x00000001ececd824 */ /* 0x100fe200078e0af7 */
[----:B------:R-:W-:Y:S01]  /*18400*/  IABS R244, R0 ;  /* 0x0000000000f47213 */ /* 0x000fe20000000000 */
[----:B------:R-:W-:Y:S01]  /*18410*/  @!P3 IMAD.IADD R237, R237, 0x1, -R247 ;  /* 0x00000001ededb824 */ /* 0x000fe200078e0af7 */
[----:B------:R-:W-:-:S02]  /*18420*/  ISETP.GT.U32.AND P4, PT, R247, R235, PT ;  /* 0x000000ebf700720c */ /* 0x000fc40003f84070 */
[C---:B------:R-:W-:Y:S01]  /*18430*/  ISETP.GT.U32.AND P5, PT, R247.reuse, R230, PT ;  /* 0x000000e6f700720c */ /* 0x040fe20003fa4070 */
[----:B------:R1:W-:Y:S01]  /*18440*/  STL [R1+0x1f88], R0 ;  /* 0x001f880001007387 */ /* 0x0003e20000100800 */
[C---:B------:R-:W-:Y:S02]  /*18450*/  ISETP.GT.U32.AND P3, PT, R247.reuse, R231, PT ;  /* 0x000000e7f700720c */ /* 0x040fe40003f64070 */
[----:B------:R-:W-:Y:S02]  /*18460*/  @!P0 IADD3 R226, R226, -R247, RZ ;  /* 0x800000f7e2e28210 */ /* 0x000fe40007ffe0ff */
[----:B------:R-:W-:Y:S01]  /*18470*/  ISETP.GT.U32.AND P0, PT, R247, R232, PT ;  /* 0x000000e8f700720c */ /* 0x000fe20003f04070 */
[----:B-1----:R-:W-:-:S04]  /*18480*/  IMAD.HI.U32 R0, R245, R244, RZ ;  /* 0x000000f4f5007227 */ /* 0x002fc800078e00ff */
[----:B------:R-:W-:Y:S02]  /*18490*/  IMAD.MOV R0, RZ, RZ, -R0 ;  /* 0x000000ffff007224 */ /* 0x000fe400078e0a00 */
[--C-:B------:R-:W-:Y:S02]  /*184a0*/  @!P6 IMAD.IADD R238, R238, 0x1, -R247.reuse ;  /* 0x00000001eeeee824 */ /* 0x100fe400078e0af7 */
[--C-:B------:R-:W-:Y:S01]  /*184b0*/  @!P2 IMAD.IADD R227, R227, 0x1, -R247.reuse ;  /* 0x00000001e3e3a824 */ /* 0x100fe200078e0af7 */
[C---:B------:R-:W-:Y:S01]  /*184c0*/  ISETP.GT.U32.AND P2, PT, R247.reuse, R233, PT ;  /* 0x000000e9f700720c */ /* 0x040fe20003f44070 */
[----:B------:R-:W-:Y:S01]  /*184d0*/  IMAD R244, R247, R0, R244 ;  /* 0x00000000f7f47224 */ /* 0x000fe200078e02f4 */
[----:B------:R-:W-:Y:S01]  /*184e0*/  IADD3 R0, R6, 0x1ff, RZ ;  /* 0x000001ff06007810 */ /* 0x000fe20007ffe0ff */
[--C-:B------:R-:W-:Y:S01]  /*184f0*/  @!P4 IMAD.IADD R235, R235, 0x1, -R247.reuse ;  /* 0x00000001ebebc824 */ /* 0x100fe200078e0af7 */
[C---:B------:R-:W-:Y:S01]  /*18500*/  ISETP.GT.U32.AND P4, PT, R247.reuse, R242, PT ;  /* 0x000000f2f700720c */ /* 0x040fe20003f84070 */
[--C-:B------:R-:W-:Y:S01]  /*18510*/  @!P5 IMAD.IADD R230, R230, 0x1, -R247.reuse ;  /* 0x00000001e6e6d824 */ /* 0x100fe200078e0af7 */
[----:B------:R-:W-:Y:S01]  /*18520*/  ISETP.GT.U32.AND P5, PT, R247, R236, PT ;  /* 0x000000ecf700720c */ /* 0x000fe20003fa4070 */
[--C-:B------:R-:W-:Y:S01]  /*18530*/  @!P3 IMAD.IADD R231, R231, 0x1, -R247.reuse ;  /* 0x00000001e7e7b824 */ /* 0x100fe200078e0af7 */
[C---:B------:R-:W-:Y:S01]  /*18540*/  ISETP.GT.U32.AND P3, PT, R247.reuse, R238, PT ;  /* 0x000000eef700720c */ /* 0x040fe20003f64070 */
[----:B------:R1:W-:Y:S01]  /*18550*/  STL [R1+0x1f84], R0 ;  /* 0x001f840001007387 */ /* 0x0003e20000100800 */
[C---:B------:R-:W-:Y:S01]  /*18560*/  ISETP.GT.U32.AND P6, PT, R247.reuse, R237, PT ;  /* 0x000000edf700720c */ /* 0x040fe20003fc4070 */
[----:B------:R-:W-:Y:S01]  /*18570*/  @!P0 IMAD.IADD R232, R232, 0x1, -R247 ;  /* 0x00000001e8e88824 */ /* 0x000fe200078e0af7 */
[----:B------:R-:W-:Y:S01]  /*18580*/  ISETP.GT.U32.AND P0, PT, R247, R239, PT ;  /* 0x000000eff700720c */ /* 0x000fe20003f04070 */
[----:B------:R-:W-:Y:S01]  /*18590*/  VIADD R252, R6, 0x1 ;  /* 0x0000000106fc7836 */ /* 0x000fe20000000000 */
[----:B-1----:R-:W-:-:S02]  /*185a0*/  IABS R0, R0 ;  /* 0x0000000000007213 */ /* 0x002fc40000000000 */
[----:B------:R-:W-:-:S03]  /*185b0*/  @!P2 IADD3 R233, R233, -R247, RZ ;  /* 0x800000f7e9e9a210 */ /* 0x000fc60007ffe0ff */
[----:B------:R-:W-:Y:S01]  /*185c0*/  IMAD.MOV.U32 R2, RZ, RZ, R0 ;  /* 0x000000ffff027224 */ /* 0x000fe200078e0000 */
[----:B------:R-:W-:Y:S01]  /*185d0*/  ISETP.GT.U32.AND P2, PT, R247, R240, PT ;  /* 0x000000f0f700720c */ /* 0x000fe20003f44070 */
[----:B------:R-:W-:Y:S01]  /*185e0*/  @!P4 IMAD.IADD R242, R242, 0x1, -R247 ;  /* 0x00000001f2f2c824 */ /* 0x000fe200078e0af7 */
[----:B------:R-:W-:Y:S01]  /*185f0*/  ISETP.GE.AND P4, PT, R6, RZ, PT ;  /* 0x000000ff0600720c */ /* 0x000fe20003f86270 */
[----:B------:R-:W-:-:S04]  /*18600*/  IMAD.HI.U32 R245, R245, R2, RZ ;  /* 0x00000002f5f57227 */ /* 0x000fc800078e00ff */
[--C-:B------:R-:W-:Y:S01]  /*18610*/  @!P5 IMAD.IADD R236, R236, 0x1, -R247.reuse ;  /* 0x00000001ececd824 */ /* 0x100fe200078e0af7 */
[----:B------:R-:W-:Y:S01]  /*18620*/  ISETP.GT.U32.AND P5, PT, R247, R243, PT ;  /* 0x000000f3f700720c */ /* 0x000fe20003fa4070 */
[--C-:B------:R-:W-:Y:S01]  /*18630*/  @!P3 IMAD.IADD R238, R238, 0x1, -R247.reuse ;  /* 0x00000001eeeeb824 */ /* 0x100fe200078e0af7 */
[----:B------:R-:W-:Y:S01]  /*18640*/  ISETP.GE.AND P3, PT, R252, RZ, PT ;  /* 0x000000fffc00720c */ /* 0x000fe20003f66270 */
[----:B------:R-:W-:Y:S01]  /*18650*/  @!P6 IMAD.IADD R237, R237, 0x1, -R247 ;  /* 0x00000001edede824 */ /* 0x000fe200078e0af7 */
[C---:B------:R-:W-:Y:S01]  /*18660*/  ISETP.GT.U32.AND P6, PT, R247.reuse, R244, PT ;  /* 0x000000f4f700720c */ /* 0x040fe20003fc4070 */
[----:B------:R-:W-:Y:S02]  /*18670*/  IMAD.MOV R245, RZ, RZ, -R245 ;  /* 0x000000fffff57224 */ /* 0x000fe400078e0af5 */
[C---:B------:R-:W-:Y:S01]  /*18680*/  VIADD R0, R6.reuse, 0x2 ;  /* 0x0000000206007836 */ /* 0x040fe20000000000 */
[----:B------:R-:W-:Y:S01]  /*18690*/  IADD3 R252, R6, 0x3, RZ ;  /* 0x0000000306fc7810 */ /* 0x000fe20007ffe0ff */
[----:B------:R-:W-:-:S02]  /*186a0*/  IMAD R245, R247, R245, R2 ;  /* 0x000000f5f7f57224 */ /* 0x000fc400078e0202 */
[----:B------:R-:W-:Y:S01]  /*186b0*/  @!P0 IMAD.IADD R239, R239, 0x1, -R247 ;  /* 0x00000001efef8824 */ /* 0x000fe200078e0af7 */
[----:B------:R-:W-:Y:S01]  /*186c0*/  ISETP.GE.AND P0, PT, R0, RZ, PT ;  /* 0x000000ff0000720c */ /* 0x000fe20003f06270 */
[----:B------:R-:W-:Y:S02]  /*186d0*/  IMAD.MOV.U32 R2, RZ, RZ, R7 ;  /* 0x000000ffff027224 */ /* 0x000fe400078e0007 */
[----:B------:R-:W-:Y:S02]  /*186e0*/  VIADD R0, R6, 0x4 ;  /* 0x0000000406007836 */ /* 0x000fe40000000000 */
[----:B------:R-:W-:Y:S01]  /*186f0*/  @!P2 IMAD.IADD R240, R240, 0x1, -R247 ;  /* 0x00000001f0f0a824 */ /* 0x000fe200078e0af7 */
[----:B------:R-:W-:Y:S01]  /*18700*/  ISETP.GE.AND P2, PT, R252, RZ, PT ;  /* 0x000000fffc00720c */ /* 0x000fe20003f46270 */
[----:B------:R-:W-:Y:S02]  /*18710*/  IMAD.MOV.U32 R3, RZ, RZ, R251 ;  /* 0x000000ffff037224 */ /* 0x000fe400078e00fb */
[----:B------:R-:W-:-:S02]  /*18720*/  VIADD R252, R6, 0x5 ;  /* 0x0000000506fc7836 */ /* 0x000fc40000000000 */
[----:B------:R-:W-:Y:S02]  /*18730*/  @!P4 IMAD.MOV R2, RZ, RZ, -R2 ;  /* 0x000000ffff02c224 */ /* 0x000fe400078e0a02 */
[----:B------:R-:W-:Y:S01]  /*18740*/  @!P5 IMAD.IADD R243, R243, 0x1, -R247 ;  /* 0x00000001f3f3d824 */ /* 0x000fe200078e0af7 */
[----:B------:R-:W-:Y:S01]  /*18750*/  ISETP.GE.AND P5, PT, R0, RZ, PT ;  /* 0x000000ff0000720c */ /* 0x000fe20003fa6270 */
[----:B------:R-:W-:Y:S01]  /*18760*/  @!P3 IMAD.MOV R3, RZ, RZ, -R3 ;  /* 0x000000ffff03b224 */ /* 0x000fe200078e0a03 */
[----:B------:R-:W2:Y:S01]  /*18770*/  LDL.LU R0, [R1+0x448] ;  /* 0x0004480001007983 */ /* 0x000ea20000300800 */
[----:B------:R-:W-:Y:S02]  /*18780*/  @!P6 IADD3 R244, R244, -R247, RZ ;  /* 0x800000f7f4f4e210 */ /* 0x000fe40007ffe0ff */
[----:B------:R-:W-:Y:S01]  /*18790*/  ISETP.GE.AND P6, PT, R252, RZ, PT ;  /* 0x000000fffc00720c */ /* 0x000fe20003fc6270 */
[----:B------:R-:W3:Y:S01]  /*187a0*/  LDL.LU R251, [R1+0x444] ;  /* 0x0004440001fb7983 */ /* 0x000ee20000300800 */
[----:B------:R-:W-:-:S03]  /*187b0*/  IMAD.MOV.U32 R4, RZ, RZ, R249 ;  /* 0x000000ffff047224 */ /* 0x000fc600078e00f9 */
[----:B------:R1:W-:Y:S04]  /*187c0*/  STL [R1+0x434], R2 ;  /* 0x0004340201007387 */ /* 0x0003e80000100800 */
[----:B------:R-:W4:Y:S04]  /*187d0*/  LDL.LU R252, [R1+0x438] ;  /* 0x0004380001fc7983 */ /* 0x000f280000300800 */
[----:B------:R1:W-:Y:S04]  /*187e0*/  STL [R1+0x430], R3 ;  /* 0x0004300301007387 */ /* 0x0003e80000100800 */
[----:B------:R-:W2:Y:S01]  /*187f0*/  LDL.LU R249, [R1+0x43c] ;  /* 0x00043c0001f97983 */ /* 0x000ea20000300800 */
[----:B-1----:R-:W-:-:S05]  /*18800*/  IMAD.MOV.U32 R2, RZ, RZ, R250 ;  /* 0x000000ffff027224 */ /* 0x002fca00078e00fa */
[----:B------:R-:W-:Y:S01]  /*18810*/  @!P0 IADD3 R2, -R2, RZ, RZ ;  /* 0x000000ff02028210 */ /* 0x000fe20007ffe1ff */
[----:B------:R-:W-:-:S04]  /*18820*/  IMAD.MOV.U32 R3, RZ, RZ, R248 ;  /* 0x000000ffff037224 */ /* 0x000fc800078e00f8 */
[----:B------:R1:W-:Y:S04]  /*18830*/  STL [R1+0x42c], R2 ;  /* 0x00042c0201007387 */ /* 0x0003e80000100800 */
[----:B-1----:R-:W4:Y:S04]  /*18840*/  LDL.LU R2, [R1+0x41c] ;  /* 0x00041c0001027983 */ /* 0x002f280000300800 */
[----:B------:R-:W4:Y:S01]  /*18850*/  LDL.LU R248, [R1+0x440] ;  /* 0x0004400001f87983 */ /* 0x000f220000300800 */
[----:B------:R-:W-:Y:S01]  /*18860*/  ISETP.GT.U32.AND P1, PT, R247, R234, PT ;  /* 0x000000eaf700720c */ /* 0x000fe20003f24070 */
[----:B------:R-:W-:-:S02]  /*18870*/  IMAD.MOV.U32 R7, RZ, RZ, R246 ;  /* 0x000000ffff077224 */ /* 0x000fc400078e00f6 */
[----:B------:R-:W-:Y:S01]  /*18880*/  @!P2 IMAD.MOV R4, RZ, RZ, -R4 ;  /* 0x000000ffff04a224 */ /* 0x000fe200078e0a04 */
[----:B------:R-:W4:Y:S01]  /*18890*/  LDL.LU R246, [R1+0x44c] ;  /* 0x00044c0001f67983 */ /* 0x000f220000300800 */
[----:B------:R-:W-:-:S08]  /*188a0*/  @!P5 IMAD.MOV R3, RZ, RZ, -R3 ;  /* 0x000000ffff03d224 */ /* 0x000fd000078e0a03 */
[----:B------:R-:W-:Y:S01]  /*188b0*/  @!P1 IMAD.IADD R234, R234, 0x1, -R247 ;  /* 0x00000001eaea9824 */ /* 0x000fe200078e0af7 */
[C---:B------:R-:W-:Y:S01]  /*188c0*/  ISETP.GT.U32.AND P1, PT, R247.reuse, R228, PT ;  /* 0x000000e4f700720c */ /* 0x040fe20003f24070 */
[----:B------:R-:W-:Y:S01]  /*188d0*/  @!P6 IMAD.MOV R7, RZ, RZ, -R7 ;  /* 0x000000ffff07e224 */ /* 0x000fe200078e0a07 */
[----:B------:R1:W-:Y:S01]  /*188e0*/  STL [R1+0x428], R4 ;  /* 0x0004280401007387 */ /* 0x0003e20000100800 */
[----:B------:R-:W-:-:S03]  /*188f0*/  ISETP.GT.U32.AND P4, PT, R247, R243, PT ;  /* 0x000000f3f700720c */ /* 0x000fc60003f84070 */
[----:B-1----:R-:W4:Y:S07]  /*18900*/  LDL.LU R4, [R1+0x29c4] ;  /* 0x0029c40001047983 */ /* 0x002f2e0000300800 */
[----:B------:R-:W-:Y:S01]  /*18910*/  @!P1 IMAD.IADD R228, R228, 0x1, -R247 ;  /* 0x00000001e4e49824 */ /* 0x000fe200078e0af7 */
[----:B------:R1:W-:Y:S01]  /*18920*/  STL [R1+0x424], R3 ;  /* 0x0004240301007387 */ /* 0x0003e20000100800 */
[----:B------:R-:W-:-:S03]  /*18930*/  ISETP.GT.U32.AND P1, PT, R247, R234, PT ;  /* 0x000000eaf700720c */ /* 0x000fc60003f24070 */
[----:B-1----:R-:W4:Y:S04]  /*18940*/  LDL.LU R3, [R1+0x29c0] ;  /* 0x0029c00001037983 */ /* 0x002f280000300800 */
[----:B------:R1:W-:Y:S01]  /*18950*/  STL [R1+0x420], R7 ;  /* 0x0004200701007387 */ /* 0x0003e20000100800 */
[----:B------:R-:W1:Y:S02]  /*18960*/  S2R R250, SR_TID.X ;  /* 0x0000000000fa7919 */ /* 0x000e640000002100 */
[----:B-1----:R-:W1:Y:S03]  /*18970*/  S2R R7, SR_TID.X ;  /* 0x0000000000077919 */ /* 0x002e660000002100 */
[--C-:B------:R-:W-:Y:S01]  /*18980*/  @!P1 IMAD.IADD R234, R234, 0x1, -R247.reuse ;  /* 0x00000001eaea9824 */ /* 0x100fe200078e0af7 */
[----:B------:R-:W-:Y:S01]  /*18990*/  ISETP.GT.U32.AND P1, PT, R247, R241, PT ;  /* 0x000000f1f700720c */ /* 0x000fe20003f24070 */
[----:B------:R-:W-:Y:S01]  /*189a0*/  @!P4 IMAD.IADD R243, R243, 0x1, -R247 ;  /* 0x00000001f3f3c824 */ /* 0x000fe200078e0af7 */
[----:B------:R-:W-:-:S02]  /*189b0*/  ISETP.GT.U32.AND P3, PT, R247, R240, PT ;  /* 0x000000f0f700720c */ /* 0x000fc40003f64070 */
[C---:B------:R-:W-:Y:S02]  /*189c0*/  ISETP.GT.U32.AND P2, PT, R247.reuse, R242, PT ;  /* 0x000000f2f700720c */ /* 0x040fe40003f44070 */
[----:B------:R-:W-:-:S07]  /*189d0*/  ISETP.GT.U32.AND P6, PT, R247, R244, PT ;  /* 0x000000f4f700720c */ /* 0x000fce0003fc4070 */
[----:B------:R-:W-:-:S05]  /*189e0*/  @!P1 IMAD.IADD R241, R241, 0x1, -R247 ;  /* 0x00000001f1f19824 */ /* 0x000fca00078e0af7 */
[----:B------:R-:W-:Y:S02]  /*189f0*/  ISETP.GT.U32.AND P0, PT, R247, R241, PT ;  /* 0x000000f1f700720c */ /* 0x000fe40003f04070 */
[----:B------:R-:W-:Y:S01]  /*18a00*/  LOP3.LUT R250, R250, 0x60, RZ, 0xc0, !PT ;  /* 0x00000060fafa7812 */ /* 0x000fe200078ec0ff */
[----:B-1----:R-:W-:-:S05]  /*18a10*/  IMAD.SHL.U32 R7, R7, 0x4, RZ ;  /* 0x0000000407077824 */ /* 0x002fca00078e00ff */
[----:B------:R-:W-:Y:S01]  /*18a20*/  LOP3.LUT R7, R7, 0x7c, RZ, 0xc0, !PT ;  /* 0x0000007c07077812 */ /* 0x000fe200078ec0ff */
[----:B------:R-:W-:-:S04]  /*18a30*/  @!P3 IMAD.IADD R240, R240, 0x1, -R247 ;  /* 0x00000001f0f0b824 */ /* 0x000fc800078e0af7 */
[----:B------:R-:W-:Y:S02]  /*18a40*/  IMAD R7, R250, 0x400, R7 ;  /* 0x00000400fa077824 */ /* 0x000fe400078e0207 */
[----:B------:R-:W4:Y:S01]  /*18a50*/  LDL R250, [R1+0x1eb4] ;  /* 0x001eb40001fa7983 */ /* 0x000f220000100800 */
[--C-:B------:R-:W-:Y:S02]  /*18a60*/  @!P0 IMAD.IADD R241, R241, 0x1, -R247.reuse ;  /* 0x00000001f1f18824 */ /* 0x100fe400078e0af7 */
[--C-:B------:R-:W-:Y:S01]  /*18a70*/  @!P2 IMAD.IADD R242, R242, 0x1, -R247.reuse ;  /* 0x00000001f2f2a824 */ /* 0x100fe200078e0af7 */
[----:B------:R1:W-:Y:S01]  /*18a80*/  STL.64 [R1+0x2680], R6 ;  /* 0x0026800601007387 */ /* 0x0003e20000100a00 */
[----:B------:R-:W-:-:S03]  /*18a90*/  @!P6 IMAD.IADD R244, R244, 0x1, -R247 ;  /* 0x00000001f4f4e824 */ /* 0x000fc600078e0af7 */
[----:B-1----:R-:W4:Y:S01]  /*18aa0*/  LDL R6, [R1+0x1ecc] ;  /* 0x001ecc0001067983 */ /* 0x002f220000100800 */
[----:B--2---:R-:W-:Y:S02]  /*18ab0*/  ISETP.GE.AND P4, PT, R249, RZ, PT ;  /* 0x000000fff900720c */ /* 0x004fe40003f86270 */
[----:B------:R-:W1:Y:S01]  /*18ac0*/  LDC R249, c[0x0][0x234] ;  /* 0x00008d00fff97b82 */ /* 0x000e620000000800 */
[----:B------:R-:W-:Y:S02]  /*18ad0*/  ISETP.GE.AND P3, PT, R0, RZ, PT ;  /* 0x000000ff0000720c */ /* 0x000fe40003f66270 */
[----:B---3--:R-:W-:Y:S01]  /*18ae0*/  ISETP.GE.AND P0, PT, R251, RZ, PT ;  /* 0x000000fffb00720c */ /* 0x008fe20003f06270 */
[----:B------:R-:W2:Y:S01]  /*18af0*/  LDL R0, [R1+0x1ebc] ;  /* 0x001ebc0001007983 */ /* 0x000ea20000100800 */
[----:B----4-:R-:W-:-:S03]  /*18b00*/  ISETP.GE.AND P6, PT, R252, RZ, PT ;  /* 0x000000fffc00720c */ /* 0x010fc60003fc6270 */
[----:B------:R-:W3:Y:S04]  /*18b10*/  LDL R251, [R1+0x1eb8] ;  /* 0x001eb80001fb7983 */ /* 0x000ee80000100800 */
[----:B------:R-:W4:Y:S01]  /*18b20*/  LDL R252, [R1+0x1ec4] ;  /* 0x001ec40001fc7983 */ /* 0x000f220000100800 */
[----:B-1----:R-:W-:Y:S01]  /*18b30*/  IMAD R2, R2, R249, RZ ;  /* 0x000000f902027224 */ /* 0x002fe200078e02ff */
[----:B------:R-:W-:Y:S02]  /*18b40*/  ISETP.GE.AND P2, PT, R248, RZ, PT ;  /* 0x000000fff800720c */ /* 0x000fe40003f46270 */
[----:B------:R-:W4:Y:S04]  /*18b50*/  LDL R248, [R1+0x1ec0] ;  /* 0x001ec00001f87983 */ /* 0x000f280000100800 */
[----:B------:R1:W-:Y:S04]  /*18b60*/  STL [R1+0x4a8], R2 ;  /* 0x0004a80201007387 */ /* 0x0003e80000100800 */
[----:B-1----:R-:W2:Y:S01]  /*18b70*/  LDL.LU R2, [R1+0x418] ;  /* 0x0004180001027983 */ /* 0x002ea20000300800 */
[----:B------:R-:W-:-:S13]  /*18b80*/  ISETP.GT.U32.AND P1, PT, R247, R245, PT ;  /* 0x000000f5f700720c */ /* 0x000fda0003f24070 */
[----:B------:R-:W-:Y:S01]  /*18b90*/  @!P1 IMAD.IADD R245, R245, 0x1, -R247 ;  /* 0x00000001f5f59824 */ /* 0x000fe200078e0af7 */
[----:B------:R-:W-:-:S04]  /*18ba0*/  ISETP.GT.U32.AND P1, PT, R247, R239, PT ;  /* 0x000000eff700720c */ /* 0x000fc80003f24070 */
[----:B------:R-:W-:-:S09]  /*18bb0*/  ISETP.GT.U32.AND P5, PT, R247, R245, PT ;  /* 0x000000f5f700720c */ /* 0x000fd20003fa4070 */
[----:B------:R-:W-:Y:S02]  /*18bc0*/  @!P1 IADD3 R239, R239, -R247, RZ ;  /* 0x800000f7efef9210 */ /* 0x000fe40007ffe0ff */
[----:B------:R-:W-:Y:S02]  /*18bd0*/  ISETP.GE.AND P1, PT, R246, RZ, PT ;  /* 0x000000fff600720c */ /* 0x000fe40003f26270 */
[----:B------:R-:W-:Y:S02]  /*18be0*/  @!P5 IMAD.IADD R245, R245, 0x1, -R247 ;  /* 0x00000001f5f5d824 */ /* 0x000fe400078e0af7 */
[----:B------:R-:W1:Y:S02]  /*18bf0*/  LDC.64 R246, c[0x0][0x218] ;  /* 0x00008600fff67b82 */ /* 0x000e640000000a00 */
[----:B-1----:R1:W-:Y:S04]  /*18c00*/  STL.64 [R1+0x4a0], R246 ;  /* 0x0004a0f601007387 */ /* 0x0023e80000100a00 */
[----:B------:R-:W4:Y:S02]  /*18c10*/  LDL R7, [R1+0x1ec8] ;  /* 0x001ec80001077983 */ /* 0x000f240000100800 */
[----:B-1----:R-:W1:Y:S02]  /*18c20*/  LDC.64 R246, c[0x0][0x210] ;  /* 0x00008400fff67b82 */ /* 0x002e640000000a00 */
[----:B-1----:R1:W-:Y:S02]  /*18c30*/  STL [R1+0x498], R246 ;  /* 0x000498f601007387 */ /* 0x0023e40000100800 */
[----:B-1----:R-:W-:-:S05]  /*18c40*/  IMAD.MOV.U32 R246, RZ, RZ, R247 ;  /* 0x000000fffff67224 */ /* 0x002fca00078e00f7 */
[----:B------:R-:W-:Y:S04]  /*18c50*/  STL [R1+0x2938], R246 ;  /* 0x002938f601007387 */ /* 0x000fe80000100800 */
[----:B------:R-:W4:Y:S04]  /*18c60*/  LDL R249, [R1+0x1ed0] ;  /* 0x001ed00001f97983 */ /* 0x000f280000100800 */
[----:B------:R-:W3:Y:S01]  /*18c70*/  LDL.LU R247, [R1+0x414] ;  /* 0x0004140001f77983 */ /* 0x000ee20000300800 */
[----:B--2---:R-:W-:Y:S02]  /*18c80*/  @!P1 IADD3 R2, -R2, RZ, RZ ;  /* 0x000000ff02029210 */ /* 0x004fe40007ffe1ff */
[----:B------:R-:W-:-:S03]  /*18c90*/  ISETP.GE.AND P1, PT, R250, RZ, PT ;  /* 0x000000fffa00720c */ /* 0x000fc60003f26270 */
[----:B------:R1:W-:Y:S04]  /*18ca0*/  STL [R1+0x418], R2 ;  /* 0x0004180201007387 */ /* 0x0003e80000100800 */
[----:B-1----:R-:W2:Y:S04]  /*18cb0*/  LDL.LU R2, [R1+0x29bc] ;  /* 0x0029bc0001027983 */ /* 0x002ea80000300800 */
[----:B------:R-:W2:Y:S04]  /*18cc0*/  LDL R250, [R1+0x1ed4] ;  /* 0x001ed40001fa7983 */ /* 0x000ea80000100800 */
[----:B------:R-:W4:Y:S01]  /*18cd0*/  LDL.LU R246, [R1+0x410] ;  /* 0x0004100001f67983 */ /* 0x000f220000300800 */
[----:B---3--:R-:W-:Y:S01]  /*18ce0*/  @!P3 IMAD.MOV R247, RZ, RZ, -R247 ;  /* 0x000000fffff7b224 */ /* 0x008fe200078e0af7 */
[----:B------:R-:W-:-:S02]  /*18cf0*/  ISETP.GE.AND P3, PT, R0, RZ, PT ;  /* 0x000000ff0000720c */ /* 0x000fc40003f66270 */
[----:B------:R-:W3:Y:S04]  /*18d00*/  LDL R0, [R1+0x1edc] ;  /* 0x001edc0001007983 */ /* 0x000ee80000100800 */
[----:B------:R1:W-:Y:S04]  /*18d10*/  STL [R1+0x414], R247 ;  /* 0x000414f701007387 */ /* 0x0003e80000100800 */
[----:B-1----:R-:W2:Y:S01]  /*18d20*/  LDL.LU R247, [R1+0x40c] ;  /* 0x00040c0001f77983 */ /* 0x002ea20000300800 */
[----:B----4-:R-:W-:Y:S01]  /*18d30*/  @!P0 IMAD.MOV R246, RZ, RZ, -R246 ;  /* 0x000000fffff68224 */ /* 0x010fe200078e0af6 */
[----:B------:R-:W-:-:S02]  /*18d40*/  ISETP.GE.AND P0, PT, R251, RZ, PT ;  /* 0x000000fffb00720c */ /* 0x000fc40003f06270 */
[----:B------:R-:W4:Y:S04]  /*18d50*/  LDL R251, [R1+0x1ed8] ;  /* 0x001ed80001fb7983 */ /* 0x000f280000100800 */
[----:B------:R1:W-:Y:S04]  /*18d60*/  STL [R1+0x410], R246 ;  /* 0x000410f601007387 */ /* 0x0003e80000100800 */
[----:B-1----:R-:W3:Y:S01]  /*18d70*/  LDL.LU R246, [R1+0x408] ;  /* 0x0004080001f67983 */ /* 0x002ee20000300800 */
[----:B--2---:R-:W-:Y:S01]  /*18d80*/  @!P2 IMAD.MOV R247, RZ, RZ, -R247 ;  /* 0x000000fffff7a224 */ /* 0x004fe200078e0af7 */
[----:B------:R-:W-:-:S02]  /*18d90*/  ISETP.GE.AND P2, PT, R248, RZ, PT ;  /* 0x000000fff800720c */ /* 0x000fc40003f46270 */
[----:B------:R-:W2:Y:S04]  /*18da0*/  LDL R248, [R1+0x1ee0] ;  /* 0x001ee00001f87983 */ /* 0x000ea80000100800 */
[----:B------:R1:W-:Y:S04]  /*18db0*/  STL [R1+0x40c], R247 ;  /* 0x00040cf701007387 */ /* 0x0003e80000100800 */
[----:B-1----:R-:W4:Y:S01]  /*18dc0*/  LDL.LU R247, [R1+0x404] ;  /* 0x0004040001f77983 */ /* 0x002f220000300800 */
[----:B---3--:R-:W-:Y:S01]  /*18dd0*/  @!P4 IMAD.MOV R246, RZ, RZ, -R246 ;  /* 0x000000fffff6c224 */ /* 0x008fe200078e0af6 */
[----:B------:R-:W-:-:S02]  /*18de0*/  ISETP.GE.AND P4, PT, R252, RZ, PT ;  /* 0x000000fffc00720c */ /* 0x000fc40003f86270 */
[----:B------:R-:W3:Y:S04]  /*18df0*/  LDL R252, [R1+0x1ee4] ;  /* 0x001ee40001fc7983 */ /* 0x000ee80000100800 */
[----:B------:R1:W-:Y:S04]  /*18e00*/  STL [R1+0x408], R246 ;  /* 0x000408f601007387 */ /* 0x0003e80000100800 */
[----:B-1----:R-:W2:Y:S01]  /*18e10*/  LDL.LU R246, [R1+0x400] ;  /* 0x0004000001f67983 */ /* 0x002ea20000300800 */
[----:B------:R-:W-:-:S03]  /*18e20*/  ISETP.GE.AND P5, PT, R6, RZ, PT ;  /* 0x000000ff0600720c */ /* 0x000fc60003fa6270 */
[----:B------:R-:W3:Y:S01]  /*18e30*/  LDL R6, [R1+0x1eec] ;  /* 0x001eec0001067983 */ /* 0x000ee20000100800 */
[----:B----4-:R-:W-:-:S05]  /*18e40*/  @!P6 IMAD.MOV R247, RZ, RZ, -R247 ;  /* 0x000000fffff7e224 */ /* 0x010fca00078e0af7 */
[----:B------:R1:W-:Y:S04]  /*18e50*/  STL [R1+0x404], R247 ;  /* 0x000404f701007387 */ /* 0x0003e80000100800 */
[----:B-1----:R-:W4:Y:S01]  /*18e60*/  LDL.LU R247, [R1+0x3fc] ;  /* 0x0003fc0001f77983 */ /* 0x002f220000300800 */
[----:B--2---:R-:W-:Y:S01]  /*18e70*/  @!P1 IMAD.MOV R246, RZ, RZ, -R246 ;  /* 0x000000fffff69224 */ /* 0x004fe200078e0af6 */
[----:B------:R-:W-:Y:S02]  /*18e80*/  ISETP.GE.AND P1, PT, R7, RZ, PT ;  /* 0x000000ff0700720c */ /* 0x000fe40003f26270 */
[----:B------:R-:W2:Y:S04]  /*18e90*/  LDL R7, [R1+0x1ee8] ;  /* 0x001ee80001077983 */ /* 0x000ea80000100800 */
[----:B------:R1:W-:Y:S04]  /*18ea0*/  STL [R1+0x400], R246 ;  /* 0x000400f601007387 */ /* 0x0003e80000100800 */
[----:B-1----:R-:W3:Y:S01]  /*18eb0*/  LDL.LU R246, [R1+0x3f8] ;  /* 0x0003f80001f67983 */ /* 0x002ee20000300800 */
[----:B----4-:R-:W-:Y:S01]  /*18ec0*/  @!P3 IMAD.MOV R247, RZ, RZ, -R247 ;  /* 0x000000fffff7b224 */ /* 0x010fe200078e0af7 */
[----:B------:R-:W-:-:S02]  /*18ed0*/  ISETP.GE.AND P3, PT, R249, RZ, PT ;  /* 0x000000fff900720c */ /* 0x000fc40003f66270 */
[----:B------:R-:W4:Y:S04]  /*18ee0*/  LDL R249, [R1+0x1ef0] ;  /* 0x001ef00001f97983 */ /* 0x000f280000100800 */
[----:B------:R1:W-:Y:S04]  /*18ef0*/  STL [R1+0x3fc], R247 ;  /* 0x0003fcf701007387 */ /* 0x0003e80000100800 */
[----:B-1----:R-:W2:Y:S01]  /*18f00*/  LDL.LU R247, [R1+0x3f4] ;  /* 0x0003f40001f77983 */ /* 0x002ea20000300800 */
[----:B---3--:R-:W-:Y:S02]  /*18f10*/  @!P0 IADD3 R246, -R246, RZ, RZ ;  /* 0x000000fff6f68210 */ /* 0x008fe40007ffe1ff */
[----:B------:R-:W-:-:S02]  /*18f20*/  ISETP.GE.AND P0, PT, R250, RZ, PT ;  /* 0x000000fffa00720c */ /* 0x000fc40003f06270 */
[----:B------:R-:W3:Y:S04]  /*18f30*/  LDL R250, [R1+0x1ef4] ;  /* 0x001ef40001fa7983 */ /* 0x000ee80000100800 */
[----:B------:R1:W-:Y:S04]  /*18f40*/  STL [R1+0x3f8], R246 ;  /* 0x0003f8f601007387 */ /* 0x0003e80000100800 */
[----:B-1----:R-:W4:Y:S01]  /*18f50*/  LDL.LU R246, [R1+0x3f0] ;  /* 0x0003f00001f67983 */ /* 0x002f220000300800 */
[----:B--2---:R-:W-:Y:S01]  /*18f60*/  @!P2 IMAD.MOV R247, RZ, RZ, -R247 ;  /* 0x000000fffff7a224 */ /* 0x004fe200078e0af7 */
[----:B------:R-:W-:-:S02]  /*18f70*/  ISETP.GE.AND P2, PT, R0, RZ, PT ;  /* 0x000000ff0000720c */ /* 0x000fc40003f46270 */
        /* <DEDUP_REMOVED lines=8> */
[----:B---3--:R-:W-:Y:S01]  /*19000*/  @!P5 IMAD.MOV R247, RZ, RZ, -R247 ;  /* 0x000000fffff7d224 */ /* 0x008fe200078e0af7 */
        /* <DEDUP_REMOVED lines=24> */
[----:B----4-:R-:W-:Y:S02]  /*19190*/  @!P4 IADD3 R246, -R246, RZ, RZ ;  /* 0x000000fff6f6c210 */ /* 0x010fe40007ffe1ff */
        /* <DEDUP_REMOVED lines=39> */
[----:B--2---:R-:W-:Y:S02]  /*19410*/  @!P1 IADD3 R246, -R246, RZ, RZ ;  /* 0x000000fff6f69210 */ /* 0x004fe40007ffe1ff */
        /* <DEDUP_REMOVED lines=1065> */
[----:B------:R-:W-:-:S04]  /*1d6b0*/  ISETP.GE.AND P2, PT, R6, RZ, PT ;  /* 0x000000ff0600720c */ /* 0x000fc80003f46270 */
[----:B------:R1:W-:Y:S04]  /*1d6c0*/  STL [R1+0x64], R247 ;  /* 0x000064f701007387 */ /* 0x0003e80000100800 */
[----:B-1----:R-:W2:Y:S04]  /*1d6d0*/  LDL.LU R247, [R1+0x5c] ;  /* 0x00005c0001f77983 */ /* 0x002ea80000300800 */
[----:B------:R-:W3:Y:S01]  /*1d6e0*/  LDL R6, [R1+0x247c] ;  /* 0x00247c0001067983 */ /* 0x000ee20000100800 */
[----:B----4-:R-:W-:-:S05]  /*1d6f0*/  @!P4 IMAD.MOV R246, RZ, RZ, -R246 ;  /* 0x000000fffff6c224 */ /* 0x010fca00078e0af6 */
[----:B------:R1:W-:Y:S04]  /*1d700*/  STL [R1+0x60], R246 ;  /* 0x000060f601007387 */ /* 0x0003e80000100800 */
[----:B-1----:R-:W4:Y:S01]  /*1d710*/  LDL.LU R246, [R1+0x58] ;  /* 0x0000580001f67983 */ /* 0x002f220000300800 */
[----:B------:R-:W-:-:S03]  /*1d720*/  ISETP.GE.AND P4, PT, R7, RZ, PT ;  /* 0x000000ff0700720c */ /* 0x000fc60003f86270 */
[----:B------:R-:W3:Y:S01]  /*1d730*/  LDL R7, [R1+0x2478] ;  /* 0x0024780001077983 */ /* 0x000ee20000100800 */
[----:B--2---:R-:W-:Y:S01]  /*1d740*/  @!P5 IMAD.MOV R247, RZ, RZ, -R247 ;  /* 0x000000fffff7d224 */ /* 0x004fe200078e0af7 */
[----:B------:R-:W-:-:S04]  /*1d750*/  ISETP.GE.AND P5, PT, R249, RZ, PT ;  /* 0x000000fff900720c */ /* 0x000fc80003fa6270 */
[----:B------:R1:W-:Y:S04]  /*1d760*/  STL [R1+0x5c], R247 ;  /* 0x00005cf701007387 */ /* 0x0003e80000100800 */
[----:B-1----:R-:W2:Y:S04]  /*1d770*/  LDL.LU R247, [R1+0x54] ;  /* 0x0000540001f77983 */ /* 0x002ea80000300800 */
[----:B------:R-:W3:Y:S01]  /*1d780*/  LDL R249, [R1+0x2474] ;  /* 0x0024740001f97983 */ /* 0x000ee20000100800 */
[----:B----4-:R-:W-:-:S05]  /*1d790*/  @!P1 IADD3 R246, -R246, RZ, RZ ;  /* 0x000000fff6f69210 */ /* 0x010fca0007ffe1ff */
        /* <DEDUP_REMOVED lines=9> */
[----:B----4-:R-:W-:Y:S01]  /*1d830*/  @!P0 IMAD.MOV R246, RZ, RZ, -R246 ;  /* 0x000000fffff68224 */ /* 0x010fe200078e0af6 */
[----:B------:R-:W-:-:S02]  /*1d840*/  ISETP.GE.AND P0, PT, R251, RZ, PT ;  /* 0x000000fffb00720c */ /* 0x000fc40003f06270 */
[----:B------:R-:W4:Y:S04]  /*1d850*/  LDL R251, [R1+0x2468] ;  /* 0x0024680001fb7983 */ /* 0x000f280000100800 */
[----:B------:R1:W-:Y:S04]  /*1d860*/  STL [R1+0x50], R246 ;  /* 0x000050f601007387 */ /* 0x0003e80000100800 */
[----:B-1----:R-:W3:Y:S01]  /*1d870*/  LDL.LU R246, [R1+0x48] ;  /* 0x0000480001f67983 */ /* 0x002ee20000300800 */
[----:B--2---:R-:W-:Y:S01]  /*1d880*/  @!P2 IMAD.MOV R247, RZ, RZ, -R247 ;  /* 0x000000fffff7a224 */ /* 0x004fe200078e0af7 */
[----:B------:R-:W-:-:S04]  /*1d890*/  ISETP.GE.AND P2, PT, R248, RZ, PT ;  /* 0x000000fff800720c */ /* 0x000fc80003f46270 */
[----:B------:R1:W-:Y:S04]  /*1d8a0*/  STL [R1+0x4c], R247 ;  /* 0x00004cf701007387 */ /* 0x0003e80000100800 */
[----:B-1----:R-:W2:Y:S04]  /*1d8b0*/  LDL R247, [R1+0x2464] ;  /* 0x0024640001f77983 */ /* 0x002ea80000100800 */
[----:B------:R-:W4:Y:S01]  /*1d8c0*/  LDL.LU R248, [R1+0x44] ;  /* 0x0000440001f87983 */ /* 0x000f220000300800 */
[----:B---3--:R-:W-:Y:S01]  /*1d8d0*/  @!P4 IMAD.MOV R246, RZ, RZ, -R246 ;  /* 0x000000fffff6c224 */ /* 0x008fe200078e0af6 */
[----:B------:R-:W-:-:S02]  /*1d8e0*/  ISETP.GE.AND P4, PT, R252, RZ, PT ;  /* 0x000000fffc00720c */ /* 0x000fc40003f86270 */
[----:B------:R-:W3:Y:S04]  /*1d8f0*/  LDL R252, [R1+0x2460] ;  /* 0x0024600001fc7983 */ /* 0x000ee80000100800 */
[----:B------:R1:W-:Y:S04]  /*1d900*/  STL [R1+0x48], R246 ;  /* 0x000048f601007387 */ /* 0x0003e80000100800 */
[----:B-1----:R-:W2:Y:S01]  /*1d910*/  LDL.LU R246, [R1+0x40] ;  /* 0x0000400001f67983 */ /* 0x002ea20000300800 */
[----:B----4-:R-:W-:Y:S01]  /*1d920*/  @!P5 IMAD.MOV R248, RZ, RZ, -R248 ;  /* 0x000000fffff8d224 */ /* 0x010fe200078e0af8 */
[----:B------:R-:W-:-:S04]  /*1d930*/  ISETP.GE.AND P5, PT, R6, RZ, PT ;  /* 0x000000ff0600720c */ /* 0x000fc80003fa6270 */
[----:B------:R1:W-:Y:S04]  /*1d940*/  STL [R1+0x44], R248 ;  /* 0x000044f801007387 */ /* 0x0003e80000100800 */
[----:B-1----:R-:W4:Y:S04]  /*1d950*/  LDL R248, [R1+0x245c] ;  /* 0x00245c0001f87983 */ /* 0x002f280000100800 */
[----:B------:R-:W3:Y:S01]  /*1d960*/  LDL.LU R6, [R1+0x3c] ;  /* 0x00003c0001067983 */ /* 0x000ee20000300800 */
[----:B--2---:R-:W-:Y:S01]  /*1d970*/  @!P1 IMAD.MOV R246, RZ, RZ, -R246 ;  /* 0x000000fffff69224 */ /* 0x004fe200078e0af6 */
[----:B------:R-:W-:-:S04]  /*1d980*/  ISETP.GE.AND P1, PT, R7, RZ, PT ;  /* 0x000000ff0700720c */ /* 0x000fc80003f26270 */
[----:B------:R1:W-:Y:S04]  /*1d990*/  STL [R1+0x40], R246 ;  /* 0x000040f601007387 */ /* 0x0003e80000100800 */
[----:B-1----:R-:W2:Y:S04]  /*1d9a0*/  LDL R246, [R1+0x2458] ;  /* 0x0024580001f67983 */ /* 0x002ea80000100800 */
[----:B------:R-:W4:Y:S01]  /*1d9b0*/  LDL.LU R7, [R1+0x38] ;  /* 0x0000380001077983 */ /* 0x000f220000300800 */
[----:B---3--:R-:W-:Y:S01]  /*1d9c0*/  @!P3 IMAD.MOV R6, RZ, RZ, -R6 ;  /* 0x000000ffff06b224 */ /* 0x008fe200078e0a06 */
[----:B------:R-:W-:-:S04]  /*1d9d0*/  ISETP.GE.AND P3, PT, R249, RZ, PT ;  /* 0x000000fff900720c */ /* 0x000fc80003f66270 */
[----:B------:R1:W-:Y:S04]  /*1d9e0*/  STL [R1+0x3c], R6 ;  /* 0x00003c0601007387 */ /* 0x0003e80000100800 */
[----:B-1----:R-:W3:Y:S04]  /*1d9f0*/  LDL R6, [R1+0x2454] ;  /* 0x0024540001067983 */ /* 0x002ee80000100800 */
[----:B------:R-:W2:Y:S01]  /*1da00*/  LDL.LU R249, [R1+0x34] ;  /* 0x0000340001f97983 */ /* 0x000ea20000300800 */
[----:B----4-:R-:W-:Y:S02]  /*1da10*/  @!P0 IADD3 R7, -R7, RZ, RZ ;  /* 0x000000ff07078210 */ /* 0x010fe40007ffe1ff */
[----:B------:R-:W-:-:S03]  /*1da20*/  ISETP.GE.AND P0, PT, R250, RZ, PT ;  /* 0x000000fffa00720c */ /* 0x000fc60003f06270 */
        /* <DEDUP_REMOVED lines=16> */
[----:B-1----:R-:W4:Y:S04]  /*1db30*/  LDL.LU R0, [R1+0x29b8] ;  /* 0x0029b80001007983 */ /* 0x002f280000300800 */
        /* <DEDUP_REMOVED lines=8> */
[----:B------:R-:W3:Y:S04]  /*1dbc0*/  LDL.LU R248, [R1+0x1c] ;  /* 0x00001c0001f87983 */ /* 0x000ee80000300800 */
[----:B------:R1:W-:Y:S04]  /*1dbd0*/  STL [R1+0x24], R247 ;  /* 0x000024f701007387 */ /* 0x0003e80000100800 */
[----:B-1----:R-:W2:Y:S01]  /*1dbe0*/  LDL R247, [R1+0x2440] ;  /* 0x0024400001f77983 */ /* 0x002ea20000100800 */
[----:B----4-:R-:W-:Y:S01]  /*1dbf0*/  @!P0 IMAD.MOV R252, RZ, RZ, -R252 ;  /* 0x000000fffffc8224 */ /* 0x010fe200078e0afc */
[----:B------:R-:W-:-:S04]  /*1dc00*/  ISETP.GE.AND P0, PT, R246, RZ, PT ;  /* 0x000000fff600720c */ /* 0x000fc80003f06270 */
[----:B------:R1:W-:Y:S04]  /*1dc10*/  STL [R1+0x20], R252 ;  /* 0x000020fc01007387 */ /* 0x0003e80000100800 */
[----:B-1----:R-:W4:Y:S04]  /*1dc20*/  LDL.LU R252, [R1+0x29b4] ;  /* 0x0029b40001fc7983 */ /* 0x002f280000300800 */
[----:B------:R-:W2:Y:S01]  /*1dc30*/  LDL.LU R246, [R1+0x18] ;  /* 0x0000180001f67983 */ /* 0x000ea20000300800 */
[----:B---3--:R-:W-:-:S05]  /*1dc40*/  @!P2 IMAD.MOV R248, RZ, RZ, -R248 ;  /* 0x000000fffff8a224 */ /* 0x008fca00078e0af8 */
[----:B------:R1:W-:Y:S04]  /*1dc50*/  STL [R1+0x1c], R248 ;  /* 0x00001cf801007387 */ /* 0x0003e80000100800 */
[----:B-1----:R-:W3:Y:S01]  /*1dc60*/  LDL R248, [R1+0x243c] ;  /* 0x00243c0001f87983 */ /* 0x002ee20000100800 */
[----:B--2---:R-:W-:Y:S02]  /*1dc70*/  @!P4 IADD3 R246, -R246, RZ, RZ ;  /* 0x000000fff6f6c210 */ /* 0x004fe40007ffe1ff */
[----:B------:R-:W-:-:S03]  /*1dc80*/  ISETP.GE.AND P4, PT, R7, RZ, PT ;  /* 0x000000ff0700720c */ /* 0x000fc60003f86270 */
[----:B------:R-:W-:Y:S04]  /*1dc90*/  STL [R1+0x293c], R246 ;  /* 0x00293cf601007387 */ /* 0x000fe80000100800 */
[----:B------:R-:W2:Y:S01]  /*1dca0*/  LDL.LU R7, [R1+0x10] ;  /* 0x0000100001077983 */ /* 0x000ea20000300800 */
[----:B----4-:R-:W-:Y:S01]  /*1dcb0*/  @!P5 IMAD.MOV R252, RZ, RZ, -R252 ;  /* 0x000000fffffcd224 */ /* 0x010fe200078e0afc */
[----:B------:R-:W-:-:S04]  /*1dcc0*/  ISETP.GE.AND P2, PT, R6, RZ, PT ;  /* 0x000000ff0600720c */ /* 0x000fc80003f46270 */
[----:B------:R-:W-:Y:S04]  /*1dcd0*/  STL [R1+0x2940], R252 ;  /* 0x002940fc01007387 */ /* 0x000fe80000100800 */
[----:B------:R-:W4:Y:S01]  /*1dce0*/  LDL.LU R6, [R1+0xc] ;  /* 0x00000c0001067983 */ /* 0x000f220000300800 */
[----:B--2---:R-:W-:Y:S01]  /*1dcf0*/  @!P1 IMAD.MOV R7, RZ, RZ, -R7 ;  /* 0x000000ffff079224 */ /* 0x004fe200078e0a07 */
[----:B------:R-:W-:-:S04]  /*1dd00*/  ISETP.GE.AND P1, PT, R251, RZ, PT ;  /* 0x000000fffb00720c */ /* 0x000fc80003f26270 */
[----:B------:R1:W-:Y:S04]  /*1dd10*/  STL [R1+0x2944], R7 ;  /* 0x0029440701007387 */ /* 0x0003e80000100800 */
[----:B-1----:R-:W2:Y:S04]  /*1dd20*/  LDL R7, [R1+0x2430] ;  /* 0x0024300001077983 */ /* 0x002ea80000100800 */
[----:B------:R-:W3:Y:S01]  /*1dd30*/  LDL.LU R251, [R1+0x8] ;  /* 0x0000080001fb7983 */ /* 0x000ee20000300800 */
[----:B----4-:R-:W-:Y:S01]  /*1dd40*/  @!P3 IMAD.MOV R6, RZ, RZ, -R6 ;  /* 0x000000ffff06b224 */ /* 0x010fe200078e0a06 */
[----:B------:R-:W-:-:S02]  /*1dd50*/  ISETP.GE.AND P3, PT, R250, RZ, PT ;  /* 0x000000fffa00720c */ /* 0x000fc40003f66270 */
[----:B------:R-:W4:Y:S01]  /*1dd60*/  LDL R252, [R1+0x242c] ;  /* 0x00242c0001fc7983 */ /* 0x000f220000100800 */
[----:B------:R-:W-:-:S03]  /*1dd70*/  ISETP.GE.AND P5, PT, R249, RZ, PT ;  /* 0x000000fff900720c */ /* 0x000fc60003fa6270 */
[----:B------:R1:W-:Y:S04]  /*1dd80*/  STL [R1+0x2948], R6 ;  /* 0x0029480601007387 */ /* 0x0003e80000100800 */
[----:B-1----:R-:W2:Y:S04]  /*1dd90*/  LDL R6, [R1+0x2434] ;  /* 0x0024340001067983 */ /* 0x002ea80000100800 */
[----:B------:R-:W4:Y:S04]  /*1dda0*/  LDL.LU R250, [R1+0x4] ;  /* 0x0000040001fa7983 */ /* 0x000f280000300800 */
[----:B------:R-:W2:Y:S01]  /*1ddb0*/  LDL R249, [R1+0x2428] ;  /* 0x0024280001f97983 */ /* 0x000ea20000100800 */
[----:B---3--:R-:W-:Y:S01]  /*1ddc0*/  @!P0 IMAD.MOV R251, RZ, RZ, -R251 ;  /* 0x000000fffffb8224 */ /* 0x008fe200078e0afb */
[----:B------:R-:W-:-:S04]  /*1ddd0*/  ISETP.GE.AND P0, PT, R247, RZ, PT ;  /* 0x000000fff700720c */ /* 0x000fc80003f06270 */
[----:B------:R1:W-:Y:S04]  /*1dde0*/  STL [R1+0x294c], R251 ;  /* 0x00294cfb01007387 */ /* 0x0003e80000100800 */
[----:B-1----:R-:W3:Y:S04]  /*1ddf0*/  LDL R251, [R1+0x2438] ;  /* 0x0024380001fb7983 */ /* 0x002ee80000100800 */
[----:B------:R-:W3:Y:S04]  /*1de00*/  LDL.LU R247, [R1] ;  /* 0x0000000001f77983 */ /* 0x000ee80000300800 */
[----:B------:R-:W3:Y:S01]  /*1de10*/  LDL R246, [R1+0x2424] ;  /* 0x0024240001f67983 */ /* 0x000ee20000100800 */
[----:B----4-:R-:W-:Y:S01]  /*1de20*/  @!P2 IMAD.MOV R250, RZ, RZ, -R250 ;  /* 0x000000fffffaa224 */ /* 0x010fe200078e0afa */
[----:B------:R-:W-:Y:S01]  /*1de30*/  ISETP.GE.AND P2, PT, R248, RZ, PT ;  /* 0x000000fff800720c */ /* 0x000fe20003f46270 */
[----:B------:R-:W-:-:S03]  /*1de40*/  IMAD.MOV.U32 R248, RZ, RZ, R0 ;  /* 0x000000fffff87224 */ /* 0x000fc600078e0000 */
[----:B------:R1:W-:Y:S02]  /*1de50*/  STL [R1+0x2950], R250 ;  /* 0x002950fa01007387 */ /* 0x0003e40000100800 */
[----:B------:R-:W-:Y:S01]  /*1de60*/  @!P5 IADD3 R248, -R248, RZ, RZ ;  /* 0x000000fff8f8d210 */ /* 0x000fe20007ffe1ff */
[----:B------:R-:W-:Y:S01]  /*1de70*/  @!P1 IMAD.MOV R2, RZ, RZ, -R2 ;  /* 0x000000ffff029224 */ /* 0x000fe200078e0a02 */
[----:B--2---:R-:W-:Y:S01]  /*1de80*/  ISETP.GE.AND P5, PT, R6, RZ, PT ;  /* 0x000000ff0600720c */ /* 0x004fe20003fa6270 */
[----:B-1----:R-:W2:Y:S01]  /*1de90*/  LDL R250, [R1+0x2420] ;  /* 0x0024200001fa7983 */ /* 0x002ea20000100800 */
[----:B------:R-:W-:Y:S01]  /*1dea0*/  ISETP.GE.AND P1, PT, R7, RZ, PT ;  /* 0x000000ff0700720c */ /* 0x000fe20003f26270 */
[----:B------:R-:W-:Y:S02]  /*1deb0*/  @!P3 IMAD.MOV R3, RZ, RZ, -R3 ;  /* 0x000000ffff03b224 */ /* 0x000fe400078e0a03 */
[----:B------:R-:W-:Y:S01]  /*1dec0*/  @!P0 IMAD.MOV R4, RZ, RZ, -R4 ;  /* 0x000000ffff048224 */ /* 0x000fe200078e0a04 */
[----:B------:R-:W-:Y:S01]  /*1ded0*/  ISETP.GE.AND P3, PT, R252, RZ, PT ;  /* 0x000000fffc00720c */ /* 0x000fe20003f66270 */
[----:B------:R-:W-:Y:S01]  /*1dee0*/  @!P2 IMAD.MOV R5, RZ, RZ, -R5 ;  /* 0x000000ffff05a224 */ /* 0x000fe200078e0a05 */
[----:B------:R-:W-:Y:S01]  /*1def0*/  ISETP.GE.AND P0, PT, R249, RZ, PT ;  /* 0x000000fff900720c */ /* 0x000fe20003f06270 */
[----:B---3--:R-:W-:Y:S01]  /*1df00*/  @!P4 IMAD.MOV R247, RZ, RZ, -R247 ;  /* 0x000000fffff7c224 */ /* 0x008fe200078e0af7 */
[----:B------:R-:W-:-:S04]  /*1df10*/  ISETP.GE.AND P4, PT, R251, RZ, PT ;  /* 0x000000fffb00720c */ /* 0x000fc80003f86270 */
[----:B------:R-:W-:Y:S04]  /*1df20*/  STL [R1+0x2954], R247 ;  /* 0x002954f701007387 */ /* 0x000fe80000100800 */
[----:B------:R-:W3:Y:S04]  /*1df30*/  LDL R251, [R1+0x241c] ;  /* 0x00241c0001fb7983 */ /* 0x000ee80000100800 */
[----:B------:R-:W-:Y:S04]  /*1df40*/  STL [R1+0x2958], R248 ;  /* 0x002958f801007387 */ /* 0x000fe80000100800 */
[----:B------:R-:W4:Y:S04]  /*1df50*/  LDL R6, [R1+0x2418] ;  /* 0x0024180001067983 */ /* 0x000f280000100800 */
[----:B------:R-:W-:Y:S04]  /*1df60*/  STL [R1+0x295c], R2 ;  /* 0x00295c0201007387 */ /* 0x000fe80000100800 */
[----:B------:R-:W4:Y:S04]  /*1df70*/  LDL R7, [R1+0x2414] ;  /* 0x0024140001077983 */ /* 0x000f280000100800 */
[----:B------:R-:W-:Y:S01]  /*1df80*/  STL [R1+0x2960], R3 ;  /* 0x0029600301007387 */ /* 0x000fe20000100800 */
[----:B------:R-:W-:-:S03]  /*1df90*/  ISETP.GE.AND P2, PT, R246, RZ, PT ;  /* 0x000000fff600720c */ /* 0x000fc60003f46270 */
[----:B------:R-:W4:Y:S04]  /*1dfa0*/  LDL R252, [R1+0x2410] ;  /* 0x0024100001fc7983 */ /* 0x000f280000100800 */
[----:B------:R-:W-:Y:S04]  /*1dfb0*/  STL [R1+0x2964], R4 ;  /* 0x0029640401007387 */ /* 0x000fe80000100800 */
[----:B------:R-:W4:Y:S04]  /*1dfc0*/  LDL R249, [R1+0x240c] ;  /* 0x00240c0001f97983 */ /* 0x000f280000100800 */
[----:B------:R-:W-:Y:S04]  /*1dfd0*/  STL [R1+0x2968], R5 ;  /* 0x0029680501007387 */ /* 0x000fe80000100800 */
[----:B------:R-:W4:Y:S01]  /*1dfe0*/  LDL R246, [R1+0x2408] ;  /* 0x0024080001f67983 */ /* 0x000f220000100800 */
[----:B------:R-:W-:Y:S01]  /*1dff0*/  @!P4 IMAD.MOV R8, RZ, RZ, -R8 ;  /* 0x000000ffff08c224 */ /* 0x000fe200078e0a08 */
[----:B--2---:R-:W-:Y:S01]  /*1e000*/  ISETP.GE.AND P4, PT, R250, RZ, PT ;  /* 0x000000fffa00720c */ /* 0x004fe20003f86270 */
[----:B------:R-:W-:-:S02]  /*1e010*/  @!P5 IMAD.MOV R9, RZ, RZ, -R9 ;  /* 0x000000ffff09d224 */ /* 0x000fc400078e0a09 */
[----:B------:R-:W-:Y:S01]  /*1e020*/  @!P1 IMAD.MOV R10, RZ, RZ, -R10 ;  /* 0x000000ffff0a9224 */ /* 0x000fe200078e0a0a */
[----:B------:R-:W-:Y:S01]  /*1e030*/  STL [R1+0x296c], R8 ;  /* 0x00296c0801007387 */ /* 0x000fe20000100800 */
[----:B------:R-:W-:-:S03]  /*1e040*/  @!P3 IADD3 R11, -R11, RZ, RZ ;  /* 0x000000ff0b0bb210 */ /* 0x000fc60007ffe1ff */
[----:B------:R-:W2:Y:S04]  /*1e050*/  LDL R250, [R1+0x2404] ;  /* 0x0024040001fa7983 */ /* 0x000ea80000100800 */
[----:B------:R-:W-:Y:S01]  /*1e060*/  STL [R1+0x2970], R9 ;  /* 0x0029700901007387 */ /* 0x000fe20000100800 */
[----:B------:R-:W-:Y:S02]  /*1e070*/  @!P0 IMAD.MOV R12, RZ, RZ, -R12 ;  /* 0x000000ffff0c8224 */ /* 0x000fe400078e0a0c */
[----:B------:R-:W-:Y:S02]  /*1e080*/  @!P2 IMAD.MOV R13, RZ, RZ, -R13 ;  /* 0x000000ffff0da224 */ /* 0x000fe400078e0a0d */
[----:B------:R-:W-:Y:S01]  /*1e090*/  @!P4 IMAD.MOV R14, RZ, RZ, -R14 ;  /* 0x000000ffff0ec224 */ /* 0x000fe200078e0a0e */
[----:B---3--:R-:W-:-:S02]  /*1e0a0*/  ISETP.GE.AND P5, PT, R251, RZ, PT ;  /* 0x000000fffb00720c */ /* 0x008fc40003fa6270 */
[----:B------:R-:W3:Y:S04]  /*1e0b0*/  LDL R251, [R1+0x2400] ;  /* 0x0024000001fb7983 */ /* 0x000ee80000100800 */
[----:B------:R-:W-:Y:S01]  /*1e0c0*/  STL [R1+0x2974], R10 ;  /* 0x0029740a01007387 */ /* 0x000fe20000100800 */
[----:B----4-:R-:W-:-:S03]  /*1e0d0*/  ISETP.GE.AND P1, PT, R6, RZ, PT ;  /* 0x000000ff0600720c */ /* 0x010fc60003f26270 */
[----:B------:R-:W4:Y:S04]  /*1e0e0*/  LDL R6, [R1+0x23fc] ;  /* 0x0023fc0001067983 */ /* 0x000f280000100800 */
[----:B------:R-:W-:Y:S01]  /*1e0f0*/  STL [R1+0x2978], R11 ;  /* 0x0029780b01007387 */ /* 0x000fe20000100800 */
[----:B------:R-:W-:-:S03]  /*1e100*/  ISETP.GE.AND P3, PT, R7, RZ, PT ;  /* 0x000000ff0700720c */ /* 0x000fc60003f66270 */
[----:B------:R-:W4:Y:S04]  /*1e110*/  LDL R7, [R1+0x23f8] ;  /* 0x0023f80001077983 */ /* 0x000f280000100800 */
[----:B------:R1:W-:Y:S01]  /*1e120*/  STL [R1+0x297c], R12 ;  /* 0x00297c0c01007387 */ /* 0x0003e20000100800 */
[----:B------:R-:W-:Y:S02]  /*1e130*/  ISETP.GE.AND P0, PT, R252, RZ, PT ;  /* 0x000000fffc00720c */ /* 0x000fe40003f06270 */
[----:B------:R-:W-:Y:S01]  /*1e140*/  ISETP.GE.AND P2, PT, R249, RZ, PT ;  /* 0x000000fff900720c */ /* 0x000fe20003f46270 */
[----:B------:R-:W4:Y:S01]  /*1e150*/  LDL R252, [R1+0x23f4] ;  /* 0x0023f40001fc7983 */ /* 0x000f220000100800 */
[----:B------:R-:W-:-:S03]  /*1e160*/  ISETP.GE.AND P4, PT, R246, RZ, PT ;  /* 0x000000fff600720c */ /* 0x000fc60003f86270 */
[----:B------:R4:W-:Y:S01]  /*1e170*/  STL [R1+0x2980], R13 ;  /* 0x0029800d01007387 */ /* 0x0009e20000100800 */
[----:B------:R-:W-:Y:S01]  /*1e180*/  @!P5 IMAD.MOV R15, RZ, RZ, -R15 ;  /* 0x000000ffff0fd224 */ /* 0x000fe200078e0a0f */
[----:B-1----:R-:W1:Y:S02]  /*1e190*/  LDC R12, c[0x0][0x23c] ;  /* 0x00008f00ff0c7b82 */ /* 0x002e640000000800 */
[----:B------:R-:W4:Y:S04]  /*1e1a0*/  LDL R249, [R1+0x23f0] ;  /* 0x0023f00001f97983 */ /* 0x000f280000100800 */
[----:B------:R-:W-:Y:S01]  /*1e1b0*/  STL [R1+0x2984], R14 ;  /* 0x0029840e01007387 */ /* 0x000fe20000100800 */
[----:B------:R-:W-:Y:S01]  /*1e1c0*/  @!P1 IMAD.MOV R16, RZ, RZ, -R16 ;  /* 0x000000ffff109224 */ /* 0x000fe200078e0a10 */
[----:B------:R-:W1:Y:S02]  /*1e1d0*/  LDC R11, c[0x0][0x22c] ;  /* 0x00008b00ff0b7b82 */ /* 0x000e640000000800 */
[----:B------:R-:W4:Y:S01]  /*1e1e0*/  LDL R246, [R1+0x23ec] ;  /* 0x0023ec0001f67983 */ /* 0x000f220000100800 */
[----:B------:R-:W-:Y:S01]  /*1e1f0*/  @!P3 IMAD.MOV R17, RZ, RZ, -R17 ;  /* 0x000000ffff11b224 */ /* 0x000fe200078e0a11 */
[----:B--2---:R-:W-:Y:S01]  /*1e200*/  ISETP.GE.AND P5, PT, R250, RZ, PT ;  /* 0x000000fffa00720c */ /* 0x004fe20003fa6270 */
[----:B------:R-:W-:Y:S01]  /*1e210*/  @!P0 IMAD.MOV R18, RZ, RZ, -R18 ;  /* 0x000000ffff128224 */ /* 0x000fe200078e0a12 */
[----:B------:R-:W-:Y:S01]  /*1e220*/  STL [R1+0x2988], R15 ;  /* 0x0029880f01007387 */ /* 0x000fe20000100800 */
[----:B------:R-:W-:-:S03]  /*1e230*/  @!P2 IADD3 R19, -R19, RZ, RZ ;  /* 0x000000ff1313a210 */ /* 0x000fc60007ffe1ff */
[----:B------:R-:W2:Y:S04]  /*1e240*/  LDL R250, [R1+0x23e8] ;  /* 0x0023e80001fa7983 */ /* 0x000ea80000100800 */
[----:B------:R-:W-:Y:S04]  /*1e250*/  STL [R1+0x298c], R16 ;  /* 0x00298c1001007387 */ /* 0x000fe80000100800 */
[----:B------:R-:W-:Y:S01]  /*1e260*/  STL [R1+0x2990], R17 ;  /* 0x0029901101007387 */ /* 0x000fe20000100800 */
        /* <DEDUP_REMOVED lines=9> */
[----:B------:R-:W4:Y:S01]  /*1e300*/  LDL R7, [R1+0x23dc] ;  /* 0x0023dc0001077983 */ /* 0x000f220000100800 */
[----:B------:R-:W-:-:S03]  /*1e310*/  ISETP.GE.AND P2, PT, R252, RZ, PT ;  /* 0x000000fffc00720c */ /* 0x000fc60003f46270 */
[----:B------:R-:W4:Y:S04]  /*1e320*/  LDL R252, [R1+0x23d8] ;  /* 0x0023d80001fc7983 */ /* 0x000f280000100800 */
[----:B------:R-:W-:Y:S01]  /*1e330*/  STL [R1+0x299c], R20 ;  /* 0x00299c1401007387 */ /* 0x000fe20000100800 */
[----:B------:R-:W-:-:S03]  /*1e340*/  ISETP.GE.AND P4, PT, R249, RZ, PT ;  /* 0x000000fff900720c */ /* 0x000fc60003f86270 */
[----:B------:R-:W4:Y:S04]  /*1e350*/  LDL R249, [R1+0x23d4] ;  /* 0x0023d40001f97983 */ /* 0x000f280000100800 */
[----:B------:R-:W-:Y:S01]  /*1e360*/  STL [R1+0x29a0], R21 ;  /* 0x0029a01501007387 */ /* 0x000fe20000100800 */
[----:B------:R-:W-:-:S03]  /*1e370*/  ISETP.GE.AND P5, PT, R246, RZ, PT ;  /* 0x000000fff600720c */ /* 0x000fc60003fa6270 */
[----:B------:R-:W4:Y:S01]  /*1e380*/  LDL R246, [R1+0x23d0] ;  /* 0x0023d00001f67983 */ /* 0x000f220000100800 */
[----:B------:R-:W-:Y:S02]  /*1e390*/  @!P1 IMAD.MOV R22, RZ, RZ, -R22 ;  /* 0x000000ffff169224 */ /* 0x000fe400078e0a16 */
[----:B------:R-:W-:Y:S02]  /*1e3a0*/  @!P3 IMAD.MOV R23, RZ, RZ, -R23 ;  /* 0x000000ffff17b224 */ /* 0x000fe400078e0a17 */
[----:B------:R-:W-:Y:S01]  /*1e3b0*/  @!P0 IMAD.MOV R24, RZ, RZ, -R24 ;  /* 0x000000ffff188224 */ /* 0x000fe200078e0a18 */
[----:B------:R-:W-:Y:S01]  /*1e3c0*/  STL [R1+0x29a4], R22 ;  /* 0x0029a41601007387 */ /* 0x000fe20000100800 */
[----:B--2---:R-:W-:Y:S01]  /*1e3d0*/  ISETP.GE.AND P1, PT, R250, RZ, PT ;  /* 0x000000fffa00720c */ /* 0x004fe20003f26270 */
[----:B------:R-:W-:Y:S02]  /*1e3e0*/  @!P2 IMAD.MOV R25, RZ, RZ, -R25 ;  /* 0x000000ffff19a224 */ /* 0x000fe400078e0a19 */
[----:B------:R-:W2:Y:S04]  /*1e3f0*/  LDL R0, [R1+0x23cc] ;  /* 0x0023cc0001007983 */ /* 0x000ea80000100800 */
[----:B------:R-:W2:Y:S04]  /*1e400*/  LDL R250, [R1+0x23c8] ;  /* 0x0023c80001fa7983 */ /* 0x000ea80000100800 */
[----:B------:R-:W-:Y:S01]  /*1e410*/  STL [R1+0x29a8], R23 ;  /* 0x0029a81701007387 */ /* 0x000fe20000100800 */
[----:B------:R-:W-:-:S02]  /*1e420*/  @!P4 IMAD.MOV R26, RZ, RZ, -R26 ;  /* 0x000000ffff1ac224 */ /* 0x000fc400078e0a1a */
[----:B------:R-:W-:Y:S01]  /*1e430*/  @!P1 IMAD.MOV R28, RZ, RZ, -R28 ;  /* 0x000000ffff1c9224 */ /* 0x000fe200078e0a1c */
[----:B---3--:R-:W-:Y:S02]  /*1e440*/  ISETP.GE.AND P3, PT, R251, RZ, PT ;  /* 0x000000fffb00720c */ /* 0x008fe40003f66270 */
[----:B------:R-:W3:Y:S04]  /*1e450*/  LDL R251, [R1+0x23c4] ;  /* 0x0023c40001fb7983 */ /* 0x000ee80000100800 */
[----:B------:R-:W-:Y:S01]  /*1e460*/  STL [R1+0x29ac], R24 ;  /* 0x0029ac1801007387 */ /* 0x000fe20000100800 */
[----:B----4-:R-:W-:-:S03]  /*1e470*/  ISETP.GE.AND P0, PT, R6, RZ, PT ;  /* 0x000000ff0600720c */ /* 0x010fc60003f06270 */
[----:B------:R-:W4:Y:S04]  /*1e480*/  LDL R6, [R1+0x23c0] ;  /* 0x0023c00001067983 */ /* 0x000f280000100800 */
[----:B------:R-:W-:Y:S01]  /*1e490*/  STL [R1+0x29b0], R25 ;  /* 0x0029b01901007387 */ /* 0x000fe20000100800 */
[----:B------:R-:W-:-:S03]  /*1e4a0*/  ISETP.GE.AND P2, PT, R7, RZ, PT ;  /* 0x000000ff0700720c */ /* 0x000fc60003f46270 */
[----:B------:R-:W4:Y:S01]  /*1e4b0*/  LDL R7, [R1+0x23bc] ;  /* 0x0023bc0001077983 */ /* 0x000f220000100800 */
[----:B------:R-:W-:Y:S02]  /*1e4c0*/  ISETP.GE.AND P4, PT, R252, RZ, PT ;  /* 0x000000fffc00720c */ /* 0x000fe40003f86270 */
[----:B------:R-:W-:Y:S01]  /*1e4d0*/  ISETP.GE.AND P1, PT, R246, RZ, PT ;  /* 0x000000fff600720c */ /* 0x000fe20003f26270 */
[----:B------:R-:W4:Y:S04]  /*1e4e0*/  LDL R252, [R1+0x23b8] ;  /* 0x0023b80001fc7983 */ /* 0x000f280000100800 */
[----:B------:R-:W4:Y:S01]  /*1e4f0*/  LDL R246, [R1+0x23b0] ;  /* 0x0023b00001f67983 */ /* 0x000f220000100800 */
[----:B------:R-:W-:Y:S02]  /*1e500*/  @!P5 IADD3 R27, -R27, RZ, RZ ;  /* 0x000000ff1b1bd210 */ /* 0x000fe40007ffe1ff */
[----:B------:R-:W-:Y:S01]  /*1e510*/  ISETP.GE.AND P5, PT, R249, RZ, PT ;  /* 0x000000fff900720c */ /* 0x000fe20003fa6270 */
[----:B------:R-:W-:Y:S01]  /*1e520*/  @!P0 IMAD.MOV R30, RZ, RZ, -R30 ;  /* 0x000000ffff1e8224 */ /* 0x000fe200078e0a1e */
[----:B------:R-:W4:Y:S01]  /*1e530*/  LDL R249, [R1+0x23b4] ;  /* 0x0023b40001f97983 */ /* 0x000f220000100800 */
[----:B------:R-:W-:Y:S01]  /*1e540*/  @!P2 IMAD.MOV R31, RZ, RZ, -R31 ;  /* 0x000000ffff1fa224 */ /* 0x000fe200078e0a1f */
[----:B--2---:R-:W-:Y:S01]  /*1e550*/  ISETP.GE.AND P0, PT, R250, RZ, PT ;  /* 0x000000fffa00720c */ /* 0x004fe20003f06270 */
[----:B------:R-:W-:Y:S01]  /*1e560*/  @!P3 IMAD.MOV R29, RZ, RZ, -R29 ;  /* 0x000000ffff1db224 */ /* 0x000fe200078e0a1d */
[----:B------:R-:W2:Y:S01]  /*1e570*/  LDL R250, [R1+0x23a8] ;  /* 0x0023a80001fa7983 */ /* 0x000ea20000100800 */
[----:B------:R-:W-:-:S03]  /*1e580*/  @!P4 IMAD.MOV R32, RZ, RZ, -R32 ;  /* 0x000000ffff20c224 */ /* 0x000fc600078e0a20 */
[----:B------:R-:W2:Y:S03]  /*1e590*/  LDL R248, [R1+0x1fc0] ;  /* 0x001fc00001f87983 */ /* 0x000ea60000100800 */
[----:B------:R-:W-:Y:S02]  /*1e5a0*/  @!P5 IMAD.MOV R33, RZ, RZ, -R33 ;  /* 0x000000ffff21d224 */ /* 0x000fe400078e0a21 */
[----:B------:R-:W-:Y:S01]  /*1e5b0*/  @!P1 IMAD.MOV R34, RZ, RZ, -R34 ;  /* 0x000000ffff229224 */ /* 0x000fe200078e0a22 */
[----:B------:R-:W2:Y:S01]  /*1e5c0*/  LDL R247, [R1+0x1fbc] ;  /* 0x001fbc0001f77983 */ /* 0x000ea20000100800 */
[----:B------:R-:W-:-:S03]  /*1e5d0*/  @!P0 IMAD.MOV R36, RZ, RZ, -R36 ;  /* 0x000000ffff248224 */ /* 0x000fc600078e0a24 */
[----:B------:R-:W2:Y:S01]  /*1e5e0*/  LDL R13, [R1+0x1f84] ;  /* 0x001f8400010d7983 */ /* 0x000ea20000100800 */
[----:B---3--:R-:W-:-:S03]  /*1e5f0*/  ISETP.GE.AND P2, PT, R251, RZ, PT ;  /* 0x000000fffb00720c */ /* 0x008fc60003f46270 */
[----:B------:R-:W3:Y:S01]  /*1e600*/  LDL R251, [R1+0x23a4] ;  /* 0x0023a40001fb7983 */ /* 0x000ee20000100800 */
[----:B----4-:R-:W-:-:S03]  /*1e610*/  ISETP.GE.AND P4, PT, R6, RZ, PT ;  /* 0x000000ff0600720c */ /* 0x010fc60003f86270 */
[----:B------:R-:W4:Y:S01]  /*1e620*/  LDL R6, [R1+0x23a0] ;  /* 0x0023a00001067983 */ /* 0x000f220000100800 */
[----:B------:R-:W-:-:S03]  /*1e630*/  ISETP.GE.AND P5, PT, R7, RZ, PT ;  /* 0x000000ff0700720c */ /* 0x000fc60003fa6270 */
[----:B------:R-:W4:Y:S01]  /*1e640*/  LDL R7, [R1+0x239c] ;  /* 0x00239c0001077983 */ /* 0x000f220000100800 */
[----:B------:R-:W-:-:S03]  /*1e650*/  ISETP.GE.AND P1, PT, R252, RZ, PT ;  /* 0x000000fffc00720c */ /* 0x000fc60003f26270 */
[----:B------:R-:W4:Y:S01]  /*1e660*/  LDL R252, [R1+0x2398] ;  /* 0x0023980001fc7983 */ /* 0x000f220000100800 */
[----:B------:R-:W-:-:S03]  /*1e670*/  ISETP.GE.AND P0, PT, R246, RZ, PT ;  /* 0x000000fff600720c */ /* 0x000fc60003f06270 */
[----:B------:R-:W4:Y:S01]  /*1e680*/  LDL R246, [R1+0x2390] ;  /* 0x0023900001f67983 */ /* 0x000f220000100800 */
[----:B------:R-:W-:-:S03]  /*1e690*/  ISETP.GE.AND P3, PT, R0, RZ, PT ;  /* 0x000000ff0000720c */ /* 0x000fc60003f66270 */
[----:B------:R-:W4:Y:S10]  /*1e6a0*/  LDL R0, [R1+0x23ac] ;  /* 0x0023ac0001007983 */ /* 0x000f340000100800 */
[----:B------:R-:W-:-:S02]  /*1e6b0*/  @!P3 IADD3 R35, -R35, RZ, RZ ;  /* 0x000000ff2323b210 */ /* 0x000fc40007ffe1ff */
[----:B------:R-:W-:Y:S02]  /*1e6c0*/  ISETP.GE.AND P3, PT, R249, RZ, PT ;  /* 0x000000fff900720c */ /* 0x000fe40003f66270 */
[----:B------:R-:W4:Y:S01]  /*1e6d0*/  LDL R249, [R1+0x2394] ;  /* 0x0023940001f97983 */ /* 0x000f220000100800 */
[----:B------:R-:W-:Y:S01]  /*1e6e0*/  @!P4 IMAD.MOV R38, RZ, RZ, -R38 ;  /* 0x000000ffff26c224 */ /* 0x000fe200078e0a26 */
[----:B--2---:R-:W-:Y:S02]  /*1e6f0*/  ISETP.GE.AND P4, PT, R250, RZ, PT ;  /* 0x000000fffa00720c */ /* 0x004fe40003f86270 */
[----:B------:R-:W2:Y:S01]  /*1e700*/  LDL R250, [R1+0x2388] ;  /* 0x0023880001fa7983 */ /* 0x000ea20000100800 */
[----:B------:R-:W-:Y:S02]  /*1e710*/  @!P5 IMAD.MOV R39, RZ, RZ, -R39 ;  /* 0x000000ffff27d224 */ /* 0x000fe400078e0a27 */
[----:B------:R-:W-:-:S04]  /*1e720*/  @!P1 IMAD.MOV R40, RZ, RZ, -R40 ;  /* 0x000000ffff289224 */ /* 0x000fc800078e0a28 */
[----:B------:R-:W-:Y:S02]  /*1e730*/  @!P3 IMAD.MOV R41, RZ, RZ, -R41 ;  /* 0x000000ffff29b224 */ /* 0x000fe400078e0a29 */
[----:B------:R-:W-:Y:S02]  /*1e740*/  @!P0 IMAD.MOV R42, RZ, RZ, -R42 ;  /* 0x000000ffff2a8224 */ /* 0x000fe400078e0a2a */
[----:B------:R-:W-:Y:S01]  /*1e750*/  @!P4 IMAD.MOV R44, RZ, RZ, -R44 ;  /* 0x000000ffff2cc224 */ /* 0x000fe200078e0a2c */
[----:B---3--:R-:W-:Y:S02]  /*1e760*/  ISETP.GE.AND P5, PT, R251, RZ, PT ;  /* 0x000000fffb00720c */ /* 0x008fe40003fa6270 */
        /* <DEDUP_REMOVED lines=9> */
[----:B------:R-:W-:Y:S01]  /*1e800*/  @!P2 IMAD.MOV R37, RZ, RZ, -R37 ;  /* 0x000000ffff25a224 */ /* 0x000fe200078e0a25 */
[----:B------:R-:W-:Y:S02]  /*1e810*/  ISETP.GE.AND P2, PT, R0, RZ, PT ;  /* 0x000000ff0000720c */ /* 0x000fe40003f46270 */
[----:B------:R-:W4:Y:S11]  /*1e820*/  LDL R0, [R1+0x238c] ;  /* 0x00238c0001007983 */ /* 0x000f360000100800 */
        /* <DEDUP_REMOVED lines=554> */
[----:B------:R-:W4:Y:S04]  /*20ad0*/  LDL R249, [R1+0x1f90] ;  /* 0x001f900001f97983 */ /* 0x000f280000100800 */
[----:B------:R-:W4:Y:S04]  /*20ae0*/  LDL.LU R10, [R1+0x4a0] ;  /* 0x0004a000010a7983 */ /* 0x000f280000300800 */
[----:B------:R-:W4:Y:S01]  /*20af0*/  LDL.LU R9, [R1+0x434] ;  /* 0x0004340001097983 */ /* 0x000f220000300800 */
[----:B------:R-:W-:-:S03]  /*20b00*/  @!P2 IMAD.MOV R229, RZ, RZ, -R229 ;  /* 0x000000ffffe5a224 */ /* 0x000fc600078e0ae5 */
[----:B------:R-:W4:Y:S01]  /*20b10*/  LDL.LU R8, [R1+0x430] ;  /* 0x0004300001087983 */ /* 0x000f220000300800 */
[----:B------:R-:W-:-:S03]  /*20b20*/  ISETP.GE.AND P2, PT, R248, RZ, PT ;  /* 0x000000fff800720c */ /* 0x000fc60003f46270 */
[----:B------:R-:W4:Y:S04]  /*20b30*/  LDL.LU R5, [R1+0x42c] ;  /* 0x00042c0001057983 */ /* 0x000f280000300800 */
[----:B------:R-:W4:Y:S01]  /*20b40*/  LDL.LU R4, [R1+0x428] ;  /* 0x0004280001047983 */ /* 0x000f220000300800 */
[----:B------:R-:W-:-:S03]  /*20b50*/  @!P4 IMAD.MOV R230, RZ, RZ, -R230 ;  /* 0x000000ffffe6c224 */ /* 0x000fc600078e0ae6 */
[----:B------:R-:W4:Y:S01]  /*20b60*/  LDL.LU R3, [R1+0x424] ;  /* 0x0004240001037983 */ /* 0x000f220000300800 */
[----:B------:R-:W-:-:S03]  /*20b70*/  ISETP.GE.AND P4, PT, R247, RZ, PT ;  /* 0x000000fff700720c */ /* 0x000fc60003f86270 */
[----:B------:R-:W4:Y:S01]  /*20b80*/  LDL.LU R2, [R1+0x420] ;  /* 0x0004200001027983 */ /* 0x000f220000300800 */
[----:B------:R-:W-:Y:S01]  /*20b90*/  @!P1 IMAD.MOV R232, RZ, RZ, -R232 ;  /* 0x000000ffffe89224 */ /* 0x000fe200078e0ae8 */
[----:B--2---:R-:W-:Y:S02]  /*20ba0*/  ISETP.GE.AND P1, PT, R250, RZ, PT ;  /* 0x000000fffa00720c */ /* 0x004fe40003f26270 */
[----:B------:R-:W2:Y:S01]  /*20bb0*/  LDL.LU R248, [R1+0x418] ;  /* 0x0004180001f87983 */ /* 0x000ea20000300800 */
[----:B------:R-:W-:-:S03]  /*20bc0*/  @!P3 IMAD.MOV R233, RZ, RZ, -R233 ;  /* 0x000000ffffe9b224 */ /* 0x000fc600078e0ae9 */
[----:B------:R-:W2:Y:S01]  /*20bd0*/  LDL.LU R247, [R1+0x414] ;  /* 0x0004140001f77983 */ /* 0x000ea20000300800 */
[----:B------:R-:W-:-:S03]  /*20be0*/  @!P0 IMAD.MOV R234, RZ, RZ, -R234 ;  /* 0x000000ffffea8224 */ /* 0x000fc600078e0aea */
[----:B------:R-:W2:Y:S01]  /*20bf0*/  LDL.LU R250, [R1+0x410] ;  /* 0x0004100001fa7983 */ /* 0x000ea20000300800 */
[----:B------:R-:W-:Y:S01]  /*20c00*/  @!P2 IADD3 R235, -R235, RZ, RZ ;  /* 0x000000ffebeba210 */ /* 0x000fe20007ffe1ff */
[----:B------:R-:W-:Y:S02]  /*20c10*/  @!P4 IMAD.MOV R236, RZ, RZ, -R236 ;  /* 0x000000ffffecc224 */ /* 0x000fe400078e0aec */
[----:B------:R-:W-:Y:S01]  /*20c20*/  @!P1 IMAD.MOV R238, RZ, RZ, -R238 ;  /* 0x000000ffffee9224 */ /* 0x000fe200078e0aee */
[----:B---3--:R-:W-:Y:S02]  /*20c30*/  ISETP.GE.AND P3, PT, R251, RZ, PT ;  /* 0x000000fffb00720c */ /* 0x008fe40003f66270 */
[----:B------:R-:W3:Y:S01]  /*20c40*/  LDL.LU R251, [R1+0x40c] ;  /* 0x00040c0001fb7983 */ /* 0x000ee20000300800 */
[----:B----4-:R-:W-:-:S03]  /*20c50*/  ISETP.GE.AND P0, PT, R6, RZ, PT ;  /* 0x000000ff0600720c */ /* 0x010fc60003f06270 */
[----:B------:R-:W4:Y:S01]  /*20c60*/  LDL.LU R6, [R1+0x408] ;  /* 0x0004080001067983 */ /* 0x000f220000300800 */
[----:B------:R-:W-:-:S03]  /*20c70*/  ISETP.GE.AND P2, PT, R7, RZ, PT ;  /* 0x000000ff0700720c */ /* 0x000fc60003f46270 */
[----:B------:R-:W4:Y:S01]  /*20c80*/  LDL.LU R7, [R1+0x404] ;  /* 0x0004040001077983 */ /* 0x000f220000300800 */
[----:B------:R-:W-:-:S03]  /*20c90*/  ISETP.GE.AND P4, PT, R252, RZ, PT ;  /* 0x000000fffc00720c */ /* 0x000fc60003f86270 */
[----:B------:R-:W4:Y:S01]  /*20ca0*/  LDL.LU R252, [R1+0x400] ;  /* 0x0004000001fc7983 */ /* 0x000f220000300800 */
[----:B------:R-:W-:-:S03]  /*20cb0*/  ISETP.GE.AND P1, PT, R246, RZ, PT ;  /* 0x000000fff600720c */ /* 0x000fc60003f26270 */
[----:B------:R-:W4:Y:S01]  /*20cc0*/  LDL.LU R246, [R1+0x3fc] ;  /* 0x0003fc0001f67983 */ /* 0x000f220000300800 */
[----:B------:R-:W-:Y:S01]  /*20cd0*/  @!P5 IMAD.MOV R231, RZ, RZ, -R231 ;  /* 0x000000ffffe7d224 */ /* 0x000fe200078e0ae7 */
[----:B------:R-:W-:Y:S02]  /*20ce0*/  ISETP.GE.AND P5, PT, R0, RZ, PT ;  /* 0x000000ff0000720c */ /* 0x000fe40003fa6270 */
[----:B------:R-:W2:Y:S01]  /*20cf0*/  S2R R0, SR_TID.X ;  /* 0x0000000000007919 */ /* 0x000ea20000002100 */
[----:B------:R-:W-:Y:S01]  /*20d00*/  @!P0 IMAD.MOV R240, RZ, RZ, -R240 ;  /* 0x000000fffff08224 */ /* 0x000fe200078e0af0 */
[----:B-1----:R-:W-:-:S09]  /*20d10*/  ISETP.NE.AND P6, PT, R11, RZ, PT ;  /* 0x000000ff0b00720c */ /* 0x002fd20003fc5270 */
[----:B------:R-:W-:Y:S01]  /*20d20*/  @!P5 IMAD.MOV R237, RZ, RZ, -R237 ;  /* 0x000000ffffedd224 */ /* 0x000fe200078e0aed */
[----:B------:R-:W-:Y:S01]  /*20d30*/  ISETP.GE.AND P5, PT, R249, RZ, PT ;  /* 0x000000fff900720c */ /* 0x000fe20003fa6270 */
[----:B------:R-:W-:Y:S01]  /*20d40*/  IMAD.MOV.U32 R249, RZ, RZ, R239 ;  /* 0x000000fffff97224 */ /* 0x000fe200078e00ef */
[----:B------:R-:W-:Y:S02]  /*20d50*/  LOP3.LUT R239, RZ, R11, RZ, 0x33, !PT ;  /* 0x0000000bffef7212 */ /* 0x000fe400078e33ff */
[----:B--2---:R-:W-:-:S05]  /*20d60*/  LOP3.LUT R0, R0, 0x7f, RZ, 0xc0, !PT ;  /* 0x0000007f00007812 */ /* 0x004fca00078ec0ff */
[----:B------:R-:W-:Y:S01]  /*20d70*/  IMAD R0, R0, R12, RZ ;  /* 0x0000000c00007224 */ /* 0x000fe200078e02ff */
[----:B------:R-:W-:-:S04]  /*20d80*/  SEL R9, R239, R9, !P6 ;  /* 0x00000009ef097207 */ /* 0x000fc80007000000 */
[----:B------:R-:W-:Y:S02]  /*20d90*/  LEA R0, P0, R0, R10, 0x2 ;  /* 0x0000000a00007211 */ /* 0x000fe400078010ff */
[----:B------:R-:W-:-:S03]  /*20da0*/  SEL R8, R239, R8, !P6 ;  /* 0x00000008ef087207 */ /* 0x000fc60007000000 */
[----:B------:R1:W-:Y:S04]  /*20db0*/  STL [R1+0x2934], R0 ;  /* 0x0029340001007387 */ /* 0x0003e80000100800 */
[----:B------:R-:W-:Y:S01]  /*20dc0*/  STL [R1+0x41c], R9 ;  /* 0x00041c0901007387 */ /* 0x000fe20000100800 */
[----:B-1----:R-:W-:-:S03]  /*20dd0*/  SEL R0, R239, R5, !P6 ;  /* 0x00000005ef007207 */ /* 0x002fc60007000000 */
[----:B------:R-:W-:Y:S01]  /*20de0*/  STL [R1+0x494], R8 ;  /* 0x0004940801007387 */ /* 0x000fe20000100800 */
[C---:B------:R-:W-:Y:S02]  /*20df0*/  SEL R5, R239.reuse, R4, !P6 ;  /* 0x00000004ef057207 */ /* 0x040fe40007000000 */
[C---:B------:R-:W-:Y:S01]  /*20e00*/  SEL R4, R239.reuse, R3, !P6 ;  /* 0x00000003ef047207 */ /* 0x040fe20007000000 */
[----:B------:R1:W-:Y:S01]  /*20e10*/  STL [R1+0x490], R0 ;  /* 0x0004900001007387 */ /* 0x0003e20000100800 */
[----:B------:R-:W-:-:S03]  /*20e20*/  SEL R3, R239, R248, !P6 ;  /* 0x000000f8ef037207 */ /* 0x000fc60007000000 */
[----:B------:R-:W-:Y:S01]  /*20e30*/  STL [R1+0x48c], R5 ;  /* 0x00048c0501007387 */ /* 0x000fe20000100800 */
[----:B-1----:R-:W-:-:S03]  /*20e40*/  SEL R0, R239, R2, !P6 ;  /* 0x00000002ef007207 */ /* 0x002fc60007000000 */
[----:B------:R-:W-:Y:S01]  /*20e50*/  STL [R1+0x488], R4 ;  /* 0x0004880401007387 */ /* 0x000fe20000100800 */
[----:B------:R-:W-:-:S03]  /*20e60*/  SEL R2, R239, R247, !P6 ;  /* 0x000000f7ef027207 */ /* 0x000fc60007000000 */
[----:B------:R1:W-:Y:S04]  /*20e70*/  STL [R1+0x484], R0 ;  /* 0x0004840001007387 */ /* 0x0003e80000100800 */
[----:B------:R3:W-:Y:S01]  /*20e80*/  STL [R1+0x480], R3 ;  /* 0x0004800301007387 */ /* 0x0007e20000100800 */
[----:B-1----:R-:W-:-:S03]  /*20e90*/  SEL R0, R239, R250, !P6 ;  /* 0x000000faef007207 */ /* 0x002fc60007000000 */
[----:B------:R4:W-:Y:S04]  /*20ea0*/  STL [R1+0x47c], R2 ;  /* 0x00047c0201007387 */ /* 0x0009e80000100800 */
[----:B------:R1:W-:Y:S01]  /*20eb0*/  STL [R1+0x410], R0 ;  /* 0x0004100001007387 */ /* 0x0003e20000100800 */
[----:B------:R-:W-:Y:S01]  /*20ec0*/  @!P3 IMAD.MOV R249, RZ, RZ, -R249 ;  /* 0x000000fffff9b224 */ /* 0x000fe200078e0af9 */
[----:B------:R-:W-:Y:S02]  /*20ed0*/  ISETP.GE.AND P3, PT, R13, RZ, PT ;  /* 0x000000ff0d00720c */ /* 0x000fe40003f66270 */
[C---:B---3--:R-:W-:Y:S02]  /*20ee0*/  SEL R3, R239.reuse, R251, !P6 ;  /* 0x000000fbef037207 */ /* 0x048fe40007000000 */
[----:B----4-:R-:W-:-:S03]  /*20ef0*/  SEL R2, R239, R6, !P6 ;  /* 0x00000006ef027207 */ /* 0x010fc60007000000 */
[----:B------:R-:W-:Y:S01]  /*20f00*/  STL [R1+0x478], R3 ;  /* 0x0004780301007387 */ /* 0x000fe20000100800 */
[----:B-1----:R-:W-:-:S03]  /*20f10*/  SEL R0, R239, R7, !P6 ;  /* 0x00000007ef007207 */ /* 0x002fc60007000000 */
[----:B------:R-:W-:Y:S04]  /*20f20*/  STL [R1+0x474], R2 ;  /* 0x0004740201007387 */ /* 0x000fe80000100800 */
[----:B------:R1:W-:Y:S04]  /*20f30*/  STL [R1+0x470], R0 ;  /* 0x0004700001007387 */ /* 0x0003e80000100800 */
[----:B-1----:R-:W2:Y:S01]  /*20f40*/  LDL.LU R0, [R1+0x3f8] ;  /* 0x0003f80001007983 */ /* 0x002ea20000300800 */
[C---:B------:R-:W-:Y:S02]  /*20f50*/  SEL R3, R239.reuse, R252, !P6 ;  /* 0x000000fcef037207 */ /* 0x040fe40007000000 */
[----:B------:R-:W-:-:S03]  /*20f60*/  SEL R2, R239, R246, !P6 ;  /* 0x000000f6ef027207 */ /* 0x000fc60007000000 */
[----:B------:R1:W-:Y:S04]  /*20f70*/  STL [R1+0x46c], R3 ;  /* 0x00046c0301007387 */ /* 0x0003e80000100800 */
[----:B------:R-:W3:Y:S04]  /*20f80*/  LDL.LU R25, [R1+0x3f4] ;  /* 0x0003f40001197983 */ /* 0x000ee80000300800 */
[----:B------:R4:W-:Y:S04]  /*20f90*/  STL [R1+0x468], R2 ;  /* 0x0004680201007387 */ /* 0x0009e80000100800 */
[----:B------:R-:W3:Y:S04]  /*20fa0*/  LDL.LU R24, [R1+0x3f0] ;  /* 0x0003f00001187983 */ /* 0x000ee80000300800 */
        /* <DEDUP_REMOVED lines=18> */
[----:B-1----:R-:W3:Y:S04]  /*210d0*/  LDL.LU R3, [R1+0x3a4] ;  /* 0x0003a40001037983 */ /* 0x002ee80000300800 */
[----:B----4-:R-:W4:Y:S04]  /*210e0*/  LDL.LU R2, [R1+0x3a0] ;  /* 0x0003a00001027983 */ /* 0x010f280000300800 */
[----:B------:R-:W4:Y:S04]  /*210f0*/  LDL.LU R248, [R1+0x39c] ;  /* 0x00039c0001f87983 */ /* 0x000f280000300800 */
[----:B------:R-:W4:Y:S04]  /*21100*/  LDL.LU R247, [R1+0x398] ;  /* 0x0003980001f77983 */ /* 0x000f280000300800 */
[----:B------:R-:W4:Y:S04]  /*21110*/  LDL.LU R250, [R1+0x394] ;  /* 0x0003940001fa7983 */ /* 0x000f280000300800 */
[----:B------:R-:W4:Y:S04]  /*21120*/  LDL.LU R251, [R1+0x390] ;  /* 0x0003900001fb7983 */ /* 0x000f280000300800 */
[----:B------:R-:W4:Y:S04]  /*21130*/  LDL.LU R6, [R1+0x38c] ;  /* 0x00038c0001067983 */ /* 0x000f280000300800 */
[----:B------:R-:W4:Y:S04]  /*21140*/  LDL.LU R7, [R1+0x388] ;  /* 0x0003880001077983 */ /* 0x000f280000300800 */
[----:B------:R-:W4:Y:S04]  /*21150*/  LDL.LU R252, [R1+0x384] ;  /* 0x0003840001fc7983 */ /* 0x000f280000300800 */
[----:B------:R-:W4:Y:S01]  /*21160*/  LDL.LU R246, [R1+0x380] ;  /* 0x0003800001f67983 */ /* 0x000f220000300800 */
[----:B--2---:R-:W-:-:S05]  /*21170*/  SEL R0, R239, R0, !P6 ;  /* 0x00000000ef007207 */ /* 0x004fca0007000000 */
[----:B------:R3:W-:Y:S02]  /*21180*/  STL [R1+0x464], R0 ;  /* 0x0004640001007387 */ /* 0x0007e40000100800 */
[----:B---3--:R-:W-:-:S05]  /*21190*/  SEL R0, R239, R25, !P6 ;  /* 0x00000019ef007207 */ /* 0x008fca0007000000 */
[----:B------:R1:W-:Y:S01]  /*211a0*/  STL [R1+0x460], R0 ;  /* 0x0004600001007387 */ /* 0x0003e20000100800 */
[C---:B------:R-:W-:Y:S02]  /*211b0*/  SEL R24, R239.reuse, R24, !P6 ;  /* 0x00000018ef187207 */ /* 0x040fe40007000000 */
[----:B------:R-:W-:-:S03]  /*211c0*/  SEL R23, R239, R23, !P6 ;  /* 0x00000017ef177207 */ /* 0x000fc60007000000 */
[----:B------:R-:W-:Y:S01]  /*211d0*/  STL [R1+0x3f0], R24 ;  /* 0x0003f01801007387 */ /* 0x000fe20000100800 */
[----:B-1----:R-:W-:-:S03]  /*211e0*/  SEL R0, R239, R22, !P6 ;  /* 0x00000016ef007207 */ /* 0x002fc60007000000 */
[----:B------:R-:W-:Y:S01]  /*211f0*/  STL [R1+0x45c], R23 ;  /* 0x00045c1701007387 */ /* 0x000fe20000100800 */
[----:B------:R-:W-:-:S03]  /*21200*/  SEL R21, R239, R21, !P6 ;  /* 0x00000015ef157207 */ /* 0x000fc60007000000 */
[----:B------:R1:W-:Y:S01]  /*21210*/  STL [R1+0x458], R0 ;  /* 0x0004580001007387 */ /* 0x0003e20000100800 */
[----:B------:R-:W-:-:S03]  /*21220*/  SEL R20, R239, R20, !P6 ;  /* 0x00000014ef147207 */ /* 0x000fc60007000000 */
[----:B------:R-:W-:Y:S01]  /*21230*/  STL [R1+0x454], R21 ;  /* 0x0004541501007387 */ /* 0x000fe20000100800 */
[----:B-1----:R-:W-:-:S03]  /*21240*/  SEL R0, R239, R19, !P6 ;  /* 0x00000013ef007207 */ /* 0x002fc60007000000 */
[----:B------:R-:W-:Y:S01]  /*21250*/  STL [R1+0x450], R20 ;  /* 0x0004501401007387 */ /* 0x000fe20000100800 */
[C---:B------:R-:W-:Y:S02]  /*21260*/  SEL R18, R239.reuse, R18, !P6 ;  /* 0x00000012ef127207 */ /* 0x040fe40007000000 */
[C---:B------:R-:W-:Y:S01]  /*21270*/  SEL R17, R239.reuse, R17, !P6 ;  /* 0x00000011ef117207 */ /* 0x040fe20007000000 */
[----:B------:R1:W-:Y:S04]  /*21280*/  STL [R1+0x44c], R0 ;  /* 0x00044c0001007387 */ /* 0x0003e80000100800 */
[----:B------:R-:W-:Y:S01]  /*21290*/  STL [R1+0x448], R18 ;  /* 0x0004481201007387 */ /* 0x000fe20000100800 */
[----:B-1----:R-:W-:-:S03]  /*212a0*/  SEL R0, R239, R16, !P6 ;  /* 0x00000010ef007207 */ /* 0x002fc60007000000 */
[----:B------:R-:W-:Y:S01]  /*212b0*/  STL [R1+0x444], R17 ;  /* 0x0004441101007387 */ /* 0x000fe20000100800 */
[C---:B------:R-:W-:Y:S02]  /*212c0*/  SEL R15, R239.reuse, R15, !P6 ;  /* 0x0000000fef0f7207 */ /* 0x040fe40007000000 */
[C---:B------:R-:W-:Y:S01]  /*212d0*/  SEL R14, R239.reuse, R14, !P6 ;  /* 0x0000000eef0e7207 */ /* 0x040fe20007000000 */
[----:B------:R1:W-:Y:S04]  /*212e0*/  STL [R1+0x3d0], R0 ;  /* 0x0003d00001007387 */ /* 0x0003e80000100800 */
[----:B------:R-:W-:Y:S01]  /*212f0*/  STL [R1+0x440], R15 ;  /* 0x0004400f01007387 */ /* 0x000fe20000100800 */
[C---:B------:R-:W-:Y:S02]  /*21300*/  SEL R12, R239.reuse, R12, !P6 ;  /* 0x0000000cef0c7207 */ /* 0x040fe40007000000 */
[C---:B-1----:R-:W-:Y:S01]  /*21310*/  SEL R0, R239.reuse, R13, !P6 ;  /* 0x0000000def007207 */ /* 0x042fe20007000000 */
[----:B------:R-:W-:Y:S01]  /*21320*/  STL [R1+0x43c], R14 ;  /* 0x00043c0e01007387 */ /* 0x000fe20000100800 */
[----:B------:R-:W-:-:S03]  /*21330*/  SEL R11, R239, R11, !P6 ;  /* 0x0000000bef0b7207 */ /* 0x000fc60007000000 */
[----:B------:R1:W-:Y:S01]  /*21340*/  STL [R1+0x438], R0 ;  /* 0x0004380001007387 */ /* 0x0003e20000100800 */
[----:B------:R-:W-:-:S03]  /*21350*/  SEL R9, R239, R9, !P6 ;  /* 0x00000009ef097207 */ /* 0x000fc60007000000 */
[----:B------:R-:W-:Y:S01]  /*21360*/  STL [R1+0x434], R12 ;  /* 0x0004340c01007387 */ /* 0x000fe20000100800 */
[C---:B------:R-:W-:Y:S02]  /*21370*/  SEL R8, R239.reuse, R8, !P6 ;  /* 0x00000008ef087207 */ /* 0x040fe40007000000 */
[C---:B-1----:R-:W-:Y:S01]  /*21380*/  SEL R0, R239.reuse, R10, !P6 ;  /* 0x0000000aef007207 */ /* 0x042fe20007000000 */
[----:B------:R-:W-:Y:S04]  /*21390*/  STL [R1+0x430], R11 ;  /* 0x0004300b01007387 */ /* 0x000fe80000100800 */
[----:B------:R1:W-:Y:S04]  /*213a0*/  STL [R1+0x42c], R0 ;  /* 0x00042c0001007387 */ /* 0x0003e80000100800 */
[----:B------:R-:W-:Y:S01]  /*213b0*/  STL [R1+0x428], R9 ;  /* 0x0004280901007387 */ /* 0x000fe20000100800 */
[----:B-1----:R-:W-:-:S03]  /*213c0*/  SEL R0, R239, R5, !P6 ;  /* 0x00000005ef007207 */ /* 0x002fc60007000000 */
[----:B------:R-:W-:Y:S01]  /*213d0*/  STL [R1+0x3b0], R8 ;  /* 0x0003b00801007387 */ /* 0x000fe20000100800 */
[C---:B------:R-:W-:Y:S02]  /*213e0*/  SEL R5, R239.reuse, R4, !P6 ;  /* 0x00000004ef057207 */ /* 0x040fe40007000000 */
[C---:B------:R-:W-:Y:S01]  /*213f0*/  SEL R4, R239.reuse, R3, !P6 ;  /* 0x00000003ef047207 */ /* 0x040fe20007000000 */
[----:B------:R1:W-:Y:S01]  /*21400*/  STL [R1+0x424], R0 ;  /* 0x0004240001007387 */ /* 0x0003e20000100800 */
[----:B----4-:R-:W-:-:S03]  /*21410*/  SEL R3, R239, R248, !P6 ;  /* 0x000000f8ef037207 */ /* 0x010fc60007000000 */
[----:B------:R-:W-:Y:S01]  /*21420*/  STL [R1+0x420], R5 ;  /* 0x0004200501007387 */ /* 0x000fe20000100800 */
[----:B-1----:R-:W-:-:S03]  /*21430*/  SEL R0, R239, R2, !P6 ;  /* 0x00000002ef007207 */ /* 0x002fc60007000000 */
[----:B------:R-:W-:Y:S01]  /*21440*/  STL [R1+0x418], R4 ;  /* 0x0004180401007387 */ /* 0x000fe20000100800 */
[----:B------:R-:W-:-:S03]  /*21450*/  SEL R2, R239, R247, !P6 ;  /* 0x000000f7ef027207 */ /* 0x000fc60007000000 */
[----:B------:R1:W-:Y:S04]  /*21460*/  STL [R1+0x414], R0 ;  /* 0x0004140001007387 */ /* 0x0003e80000100800 */
[----:B------:R2:W-:Y:S01]  /*21470*/  STL [R1+0x40c], R3 ;  /* 0x00040c0301007387 */ /* 0x0005e20000100800 */
[----:B-1----:R-:W-:-:S03]  /*21480*/  SEL R0, R239, R250, !P6 ;  /* 0x000000faef007207 */ /* 0x002fc60007000000 */
[----:B------:R1:W-:Y:S01]  /*21490*/  STL [R1+0x408], R2 ;  /* 0x0004080201007387 */ /* 0x0003e20000100800 */
[----:B--2---:R-:W-:-:S03]  /*214a0*/  SEL R3, R239, R251, !P6 ;  /* 0x000000fbef037207 */ /* 0x004fc60007000000 */
[----:B------:R2:W-:Y:S01]  /*214b0*/  STL [R1+0x404], R0 ;  /* 0x0004040001007387 */ /* 0x0005e20000100800 */
[----:B-1----:R-:W-:-:S03]  /*214c0*/  SEL R2, R239, R6, !P6 ;  /* 0x00000006ef027207 */ /* 0x002fc60007000000 */
[----:B------:R1:W-:Y:S01]  /*214d0*/  STL [R1+0x390], R3 ;  /* 0x0003900301007387 */ /* 0x0003e20000100800 */
[----:B--2---:R-:W-:-:S03]  /*214e0*/  SEL R0, R239, R7, !P6 ;  /* 0x00000007ef007207 */ /* 0x004fc60007000000 */
[----:B------:R2:W-:Y:S04]  /*214f0*/  STL [R1+0x400], R2 ;  /* 0x0004000201007387 */ /* 0x0005e80000100800 */
[----:B------:R3:W-:Y:S01]  /*21500*/  STL [R1+0x3fc], R0 ;  /* 0x0003fc0001007387 */ /* 0x0007e20000100800 */
[C---:B-1----:R-:W-:Y:S02]  /*21510*/  SEL R3, R239.reuse, R252, !P6 ;  /* 0x000000fcef037207 */ /* 0x042fe40007000000 */
[C---:B--2---:R-:W-:Y:S01]  /*21520*/  SEL R2, R239.reuse, R246, !P6 ;  /* 0x000000f6ef027207 */ /* 0x044fe20007000000 */
[----:B---3--:R-:W2:Y:S04]  /*21530*/  LDL.LU R0, [R1+0x37c] ;  /* 0x00037c0001007983 */ /* 0x008ea80000300800 */
        /* <DEDUP_REMOVED lines=34> */
[C---:B---3--:R-:W-:Y:S02]  /*21760*/  SEL R0, R239.reuse, R25, !P6 ;  /* 0x00000019ef007207 */ /* 0x048fe40007000000 */
        /* <DEDUP_REMOVED lines=463> */
[----:B------:R1:W-:Y:S01]  /*23460*/  STL [R1+0x114], R0 ;  /* 0x0001140001007387 */ /* 0x0003e20000100800 */
[C---:B---3--:R-:W-:Y:S02]  /*23470*/  SEL R25, R239.reuse, R25, !P6 ;  /* 0x00000019ef197207 */ /* 0x048fe40007000000 */
        /* <DEDUP_REMOVED lines=38> */
[----:B-1----:R-:W-:-:S02]  /*236e0*/  SEL R0, R239, R3, !P6 ;  /* 0x00000003ef007207 */ /* 0x002fc40007000000 */
[C---:B----4-:R-:W-:Y:S01]  /*236f0*/  SEL R3, R239.reuse, R2, !P6 ;  /* 0x00000002ef037207 */ /* 0x050fe20007000000 */
        /* <DEDUP_REMOVED lines=16> */
[----:B------:R-:W3:Y:S01]  /*23800*/  LDL.LU R25, [R1+0x94] ;  /* 0x0000940001197983 */ /* 0x000ee20000300800 */
[----:B-1----:R-:W-:-:S03]  /*23810*/  SEL R0, R239, R246, !P6 ;  /* 0x000000f6ef007207 */ /* 0x002fc60007000000 */
[----:B------:R1:W-:Y:S04]  /*23820*/  STL [R1+0xa0], R2 ;  /* 0x0000a00201007387 */ /* 0x0003e80000100800 */
[----:B------:R-:W4:Y:S04]  /*23830*/  LDL.LU R24, [R1+0x90] ;  /* 0x0000900001187983 */ /* 0x000f280000300800 */
[----:B------:R1:W-:Y:S04]  /*23840*/  STL [R1+0x9c], R0 ;  /* 0x00009c0001007387 */ /* 0x0003e80000100800 */
[----:B------:R-:W4:Y:S04]  /*23850*/  LDL.LU R23, [R1+0x8c] ;  /* 0x00008c0001177983 */ /* 0x000f280000300800 */
        /* <DEDUP_REMOVED lines=17> */
[----:B--2---:R-:W2:Y:S04]  /*23970*/  LDL.LU R3, [R1+0x44] ;  /* 0x0000440001037983 */ /* 0x004ea80000300800 */
[----:B-1----:R-:W2:Y:S04]  /*23980*/  LDL.LU R2, [R1+0x40] ;  /* 0x0000400001027983 */ /* 0x002ea80000300800 */
[----:B------:R-:W2:Y:S04]  /*23990*/  LDL.LU R248, [R1+0x3c] ;  /* 0x00003c0001f87983 */ /* 0x000ea80000300800 */
[----:B------:R-:W2:Y:S04]  /*239a0*/  LDL.LU R247, [R1+0x38] ;  /* 0x0000380001f77983 */ /* 0x000ea80000300800 */
[----:B------:R-:W2:Y:S04]  /*239b0*/  LDL.LU R250, [R1+0x34] ;  /* 0x0000340001fa7983 */ /* 0x000ea80000300800 */
[----:B------:R-:W2:Y:S04]  /*239c0*/  LDL.LU R251, [R1+0x30] ;  /* 0x0000300001fb7983 */ /* 0x000ea80000300800 */
[----:B------:R-:W2:Y:S04]  /*239d0*/  LDL.LU R6, [R1+0x2c] ;  /* 0x00002c0001067983 */ /* 0x000ea80000300800 */
[----:B------:R-:W2:Y:S04]  /*239e0*/  LDL.LU R7, [R1+0x28] ;  /* 0x0000280001077983 */ /* 0x000ea80000300800 */
[----:B------:R-:W2:Y:S04]  /*239f0*/  LDL.LU R252, [R1+0x24] ;  /* 0x0000240001fc7983 */ /* 0x000ea80000300800 */
[----:B------:R-:W2:Y:S04]  /*23a00*/  LDL.LU R246, [R1+0x20] ;  /* 0x0000200001f67983 */ /* 0x000ea80000300800 */
[----:B------:R-:W2:Y:S01]  /*23a10*/  LDL.LU R0, [R1+0x1c] ;  /* 0x00001c0001007983 */ /* 0x000ea20000300800 */
[----:B---3--:R-:W-:-:S05]  /*23a20*/  SEL R25, R239, R25, !P6 ;  /* 0x00000019ef197207 */ /* 0x008fca0007000000 */
[----:B------:R1:W-:Y:S01]  /*23a30*/  STL [R1+0x98], R25 ;  /* 0x0000981901007387 */ /* 0x0003e20000100800 */
[----:B----4-:R-:W-:-:S03]  /*23a40*/  SEL R24, R239, R24, !P6 ;  /* 0x00000018ef187207 */ /* 0x010fc60007000000 */
[----:B-1----:R-:W3:Y:S01]  /*23a50*/  LDL.LU R25, [R1+0x29b0] ;  /* 0x0029b00001197983 */ /* 0x002ee20000300800 */
[----:B------:R-:W-:-:S03]  /*23a60*/  SEL R23, R239, R23, !P6 ;  /* 0x00000017ef177207 */ /* 0x000fc60007000000 */
[----:B------:R1:W-:Y:S01]  /*23a70*/  STL [R1+0x94], R24 ;  /* 0x0000941801007387 */ /* 0x0003e20000100800 */
[C---:B------:R-:W-:Y:S02]  /*23a80*/  SEL R22, R239.reuse, R22, !P6 ;  /* 0x00000016ef167207 */ /* 0x040fe40007000000 */
[C---:B------:R-:W-:Y:S01]  /*23a90*/  SEL R21, R239.reuse, R21, !P6 ;  /* 0x00000015ef157207 */ /* 0x040fe20007000000 */
[----:B-1----:R-:W4:Y:S01]  /*23aa0*/  LDL.LU R24, [R1+0x29ac] ;  /* 0x0029ac0001187983 */ /* 0x002f220000300800 */
[----:B------:R-:W-:-:S03]  /*23ab0*/  SEL R20, R239, R20, !P6 ;  /* 0x00000014ef147207 */ /* 0x000fc60007000000 */
[----:B------:R1:W-:Y:S01]  /*23ac0*/  STL [R1+0x90], R23 ;  /* 0x0000901701007387 */ /* 0x0003e20000100800 */
[C---:B------:R-:W-:Y:S02]  /*23ad0*/  SEL R19, R239.reuse, R19, !P6 ;  /* 0x00000013ef137207 */ /* 0x040fe40007000000 */
[C---:B------:R-:W-:Y:S01]  /*23ae0*/  SEL R18, R239.reuse, R18, !P6 ;  /* 0x00000012ef127207 */ /* 0x040fe20007000000 */
[----:B-1----:R-:W3:Y:S04]  /*23af0*/  LDL.LU R23, [R1+0x29a8] ;  /* 0x0029a80001177983 */ /* 0x002ee80000300800 */
[----:B------:R1:W-:Y:S01]  /*23b00*/  STL [R1+0x8c], R22 ;  /* 0x00008c1601007387 */ /* 0x0003e20000100800 */
[C---:B------:R-:W-:Y:S02]  /*23b10*/  SEL R17, R239.reuse, R17, !P6 ;  /* 0x00000011ef117207 */ /* 0x040fe40007000000 */
[C---:B------:R-:W-:Y:S01]  /*23b20*/  SEL R16, R239.reuse, R16, !P6 ;  /* 0x00000010ef107207 */ /* 0x040fe20007000000 */
[----:B-1----:R-:W4:Y:S04]  /*23b30*/  LDL.LU R22, [R1+0x29a4] ;  /* 0x0029a40001167983 */ /* 0x002f280000300800 */
[----:B------:R1:W-:Y:S01]  /*23b40*/  STL [R1+0x88], R21 ;  /* 0x0000881501007387 */ /* 0x0003e20000100800 */
[----:B------:R-:W-:-:S03]  /*23b50*/  SEL R15, R239, R15, !P6 ;  /* 0x0000000fef0f7207 */ /* 0x000fc60007000000 */
[----:B-1----:R-:W3:Y:S04]  /*23b60*/  LDL.LU R21, [R1+0x29a0] ;  /* 0x0029a00001157983 */ /* 0x002ee80000300800 */
[----:B------:R1:W-:Y:S01]  /*23b70*/  STL [R1+0x84], R20 ;  /* 0x0000841401007387 */ /* 0x0003e20000100800 */
[----:B------:R-:W-:-:S03]  /*23b80*/  SEL R14, R239, R14, !P6 ;  /* 0x0000000eef0e7207 */ /* 0x000fc60007000000 */
        /* <DEDUP_REMOVED lines=26> */
[----:B--2---:R-:W-:-:S03]  /*23d30*/  SEL R3, R239, R3, !P6 ;  /* 0x00000003ef037207 */ /* 0x004fc60007000000 */
[----:B-1----:R-:W2:Y:S04]  /*23d40*/  LDL.LU R11, [R1+0x2978] ;  /* 0x00297800010b7983 */ /* 0x002ea80000300800 */
        /* <DEDUP_REMOVED lines=14> */
[----:B-1----:R-:W2:Y:S04]  /*23e30*/  LDL.LU R4, [R1+0x2964] ;  /* 0x0029640001047983 */ /* 0x002ea80000300800 */
        /* <DEDUP_REMOVED lines=21> */
[----:B-1----:R-:W4:Y:S04]  /*23f90*/  LDL.LU R252, [R1+0x2940] ;  /* 0x0029400001fc7983 */ /* 0x002f280000300800 */
[----:B------:R1:W-:Y:S04]  /*23fa0*/  STL [R1+0x24], R246 ;  /* 0x000024f601007387 */ /* 0x0003e80000100800 */
[----:B-1----:R-:W4:Y:S01]  /*23fb0*/  LDL.LU R246, [R1+0x293c] ;  /* 0x00293c0001f67983 */ /* 0x002f220000300800 */
[----:B------:R-:W-:-:S05]  /*23fc0*/  SEL R0, R239, R0, !P6 ;  /* 0x00000000ef007207 */ /* 0x000fca0007000000 */
[----:B------:R4:W-:Y:S01]  /*23fd0*/  STL [R1+0x20], R0 ;  /* 0x0000200001007387 */ /* 0x0009e20000100800 */
[C---:B--2---:R-:W-:Y:S02]  /*23fe0*/  SEL R6, R239.reuse, R6, !P6 ;  /* 0x00000006ef067207 */ /* 0x044fe40007000000 */
[C---:B---3--:R-:W-:Y:S02]  /*23ff0*/  SEL R7, R239.reuse, R7, !P6 ;  /* 0x00000007ef077207 */ /* 0x048fe40007000000 */
[C---:B----4-:R-:W-:Y:S02]  /*24000*/  SEL R0, R239.reuse, R246, !P6 ;  /* 0x000000f6ef007207 */ /* 0x050fe40007000000 */
[----:B------:R-:W2:Y:S04]  /*24010*/  LDL.LU R246, [R1+0x2938] ;  /* 0x0029380001f67983 */ /* 0x000ea80000300800 */
[----:B------:R1:W-:Y:S02]  /*24020*/  STL [R1+0x1c], R0 ;  /* 0x00001c0001007387 */ /* 0x0003e40000100800 */
[----:B-1----:R-:W-:-:S05]  /*24030*/  SEL R0, R239, R252, !P6 ;  /* 0x000000fcef007207 */ /* 0x002fca0007000000 */
[----:B------:R-:W-:Y:S04]  /*24040*/  STL [R1+0x18], R0 ;  /* 0x0000180001007387 */ /* 0x000fe80000100800 */
[----:B------:R1:W-:Y:S04]  /*24050*/  STL [R1+0x14], R7 ;  /* 0x0000140701007387 */ /* 0x0003e80000100800 */
[----:B------:R3:W-:Y:S01]  /*24060*/  STL [R1+0x10], R6 ;  /* 0x0000100601007387 */ /* 0x0007e20000100800 */
[C---:B------:R-:W-:Y:S02]  /*24070*/  SEL R252, R239.reuse, R250, !P6 ;  /* 0x000000faeffc7207 */ /* 0x040fe40007000000 */
[----:B------:R-:W-:-:S02]  /*24080*/  SEL R250, R239, R10, !P6 ;  /* 0x0000000aeffa7207 */ /* 0x000fc40007000000 */
[C---:B-1----:R-:W-:Y:S02]  /*24090*/  SEL R7, R239.reuse, R247, !P6 ;  /* 0x000000f7ef077207 */ /* 0x042fe40007000000 */
[C---:B---3--:R-:W-:Y:S02]  /*240a0*/  SEL R6, R239.reuse, R248, !P6 ;  /* 0x000000f8ef067207 */ /* 0x048fe40007000000 */
[C---:B------:R-:W-:Y:S02]  /*240b0*/  SEL R248, R239.reuse, R3, !P6 ;  /* 0x00000003eff87207 */ /* 0x040fe40007000000 */
[C---:B------:R-:W-:Y:S02]  /*240c0*/  SEL R3, R239.reuse, R40, !P6 ;  /* 0x00000028ef037207 */ /* 0x040fe40007000000 */
[C---:B------:R-:W-:Y:S02]  /*240d0*/  SEL R247, R239.reuse, R2, !P6 ;  /* 0x00000002eff77207 */ /* 0x040fe40007000000 */
[----:B------:R-:W-:-:S02]  /*240e0*/  SEL R2, R239, R41, !P6 ;  /* 0x00000029ef027207 */ /* 0x000fc40007000000 */
[C---:B------:R-:W-:Y:S01]  /*240f0*/  SEL R10, R239.reuse, R42, !P6 ;  /* 0x0000002aef0a7207 */ /* 0x040fe20007000000 */
[----:B------:R1:W-:Y:S04]  /*24100*/  STL [R1+0x630], R3 ;  /* 0x0006300301007387 */ /* 0x0003e80000100800 */
[----:B------:R3:W-:Y:S04]  /*24110*/  STL [R1+0x628], R2 ;  /* 0x0006280201007387 */ /* 0x0007e80000100800 */
[----:B------:R4:W-:Y:S01]  /*24120*/  STL [R1+0x624], R10 ;  /* 0x0006240a01007387 */ /* 0x0009e20000100800 */
[----:B-1----:R-:W-:-:S02]  /*24130*/  SEL R3, R239, R43, !P6 ;  /* 0x0000002bef037207 */ /* 0x002fc40007000000 */
[----:B---3--:R-:W-:-:S03]  /*24140*/  SEL R2, R239, R44, !P6 ;  /* 0x0000002cef027207 */ /* 0x008fc60007000000 */
[----:B------:R1:W-:Y:S01]  /*24150*/  STL [R1+0x620], R3 ;  /* 0x0006200301007387 */ /* 0x0003e20000100800 */
[----:B----4-:R-:W-:-:S03]  /*24160*/  SEL R10, R239, R45, !P6 ;  /* 0x0000002def0a7207 */ /* 0x010fc60007000000 */
[----:B------:R3:W-:Y:S04]  /*24170*/  STL [R1+0x618], R2 ;  /* 0x0006180201007387 */ /* 0x0007e80000100800 */
[----:B------:R4:W-:Y:S01]  /*24180*/  STL [R1+0x614], R10 ;  /* 0x0006140a01007387 */ /* 0x0009e20000100800 */
[C---:B-1----:R-:W-:Y:S02]  /*24190*/  SEL R3, R239.reuse, R46, !P6 ;  /* 0x0000002eef037207 */ /* 0x042fe40007000000 */
        /* <DEDUP_REMOVED lines=54> */
[C---:B------:R-:W-:Y:S01]  /*24500*/  SEL R0, R239.reuse, R251, !P6 ;  /* 0x000000fbef007207 */ /* 0x040fe20007000000 */
[----:B------:R-:W-:Y:S01]  /*24510*/  @!P2 IMAD.MOV R241, RZ, RZ, -R241 ;  /* 0x000000fffff1a224 */ /* 0x000fe200078e0af1 */
[C---:B---3--:R-:W-:Y:S01]  /*24520*/  SEL R2, R239.reuse, R74, !P6 ;  /* 0x0000004aef027207 */ /* 0x048fe20007000000 */
[----:B------:R1:W-:Y:S01]  /*24530*/  STL [R1+0x598], R3 ;  /* 0x0005980301007387 */ /* 0x0003e20000100800 */
[C---:B------:R-:W-:Y:S01]  /*24540*/  SEL R40, R239.reuse, R237, !P6 ;  /* 0x000000edef287207 */ /* 0x040fe20007000000 */
[----:B------:R-:W-:Y:S01]  /*24550*/  @!P5 IMAD.MOV R243, RZ, RZ, -R243 ;  /* 0x000000fffff3d224 */ /* 0x000fe200078e0af3 */
[----:B----4-:R-:W-:Y:S01]  /*24560*/  SEL R10, R239, R75, !P6 ;  /* 0x0000004bef0a7207 */ /* 0x010fe20007000000 */
[----:B------:R3:W-:Y:S01]  /*24570*/  STL [R1+0x594], R2 ;  /* 0x0005940201007387 */ /* 0x0007e20000100800 */
[----:B------:R-:W-:Y:S01]  /*24580*/  @!P4 IADD3 R242, -R242, RZ, RZ ;  /* 0x000000fff2f2c210 */ /* 0x000fe20007ffe1ff */
[----:B------:R-:W-:-:S02]  /*24590*/  @!P1 IMAD.MOV R244, RZ, RZ, -R244 ;  /* 0x000000fffff49224 */ /* 0x000fc400078e0af4 */
[----:B------:R-:W-:Y:S01]  /*245a0*/  @!P3 IMAD.MOV R245, RZ, RZ, -R245 ;  /* 0x000000fffff5b224 */ /* 0x000fe200078e0af5 */
[C---:B------:R-:W-:Y:S01]  /*245b0*/  SEL R4, R239.reuse, R4, !P6 ;  /* 0x00000004ef047207 */ /* 0x040fe20007000000 */
[----:B------:R-:W4:Y:S01]  /*245c0*/  LDC R73, c[0x0][0x240] ;  /* 0x00009000ff497b82 */ /* 0x000f220000000800 */
[C---:B-1----:R-:W-:Y:S01]  /*245d0*/  SEL R3, R239.reuse, R76, !P6 ;  /* 0x0000004cef037207 */ /* 0x042fe20007000000 */
[----:B------:R1:W-:Y:S01]  /*245e0*/  STL [R1+0x590], R10 ;  /* 0x0005900a01007387 */ /* 0x0003e20000100800 */
[----:B---3--:R-:W-:-:S03]  /*245f0*/  SEL R2, R239, R77, !P6 ;  /* 0x0000004def027207 */ /* 0x008fc60007000000 */
[----:B------:R3:W-:Y:S01]  /*24600*/  STL [R1+0x588], R3 ;  /* 0x0005880301007387 */ /* 0x0007e20000100800 */
[----:B-1----:R-:W-:-:S03]  /*24610*/  SEL R10, R239, R78, !P6 ;  /* 0x0000004eef0a7207 */ /* 0x002fc60007000000 */
[----:B------:R1:W-:Y:S01]  /*24620*/  STL [R1+0x584], R2 ;  /* 0x0005840201007387 */ /* 0x0003e20000100800 */
[----:B---3--:R-:W-:-:S03]  /*24630*/  SEL R3, R239, R79, !P6 ;  /* 0x0000004fef037207 */ /* 0x008fc60007000000 */
[----:B------:R3:W-:Y:S01]  /*24640*/  STL [R1+0x580], R10 ;  /* 0x0005800a01007387 */ /* 0x0007e20000100800 */
[----:B-1----:R-:W-:-:S03]  /*24650*/  SEL R2, R239, R80, !P6 ;  /* 0x00000050ef027207 */ /* 0x002fc60007000000 */
[----:B------:R1:W-:Y:S01]  /*24660*/  STL [R1+0x578], R3 ;  /* 0x0005780301007387 */ /* 0x0003e20000100800 */
[----:B---3--:R-:W-:-:S03]  /*24670*/  SEL R10, R239, R81, !P6 ;  /* 0x00000051ef0a7207 */ /* 0x008fc60007000000 */
        /* <DEDUP_REMOVED lines=300> */
[----:B-1----:R-:W3:Y:S04]  /*25940*/  LDL.LU R3, [R1+0x4a8] ;  /* 0x0004a80001037983 */ /* 0x002ee80000300800 */
[----:B------:R1:W-:Y:S04]  /*25950*/  STL [R1+0x11d8], R2 ;  /* 0x0011d80201007387 */ /* 0x0003e80000100800 */
[----:B------:R4:W-:Y:S01]  /*25960*/  STL [R1+0x11dc], R10 ;  /* 0x0011dc0a01007387 */ /* 0x0009e20000100800 */
[C---:B------:R-:W-:Y:S02]  /*25970*/  SEL R251, R239.reuse, R11, !P6 ;  /* 0x0000000beffb7207 */ /* 0x040fe40007000000 */
[C---:B-1----:R-:W-:Y:S01]  /*25980*/  SEL R2, R239.reuse, R232, !P6 ;  /* 0x000000e8ef027207 */ /* 0x042fe20007000000 */
[----:B----4-:R-:W3:Y:S01]  /*25990*/  LDL.LU R10, [R1+0x498] ;  /* 0x00049800010a7983 */ /* 0x010ee20000300800 */
[----:B------:R-:W-:-:S03]  /*259a0*/  SEL R11, R239, R233, !P6 ;  /* 0x000000e9ef0b7207 */ /* 0x000fc60007000000 */
[----:B------:R1:W-:Y:S04]  /*259b0*/  STL [R1+0x11e0], R2 ;  /* 0x0011e00201007387 */ /* 0x0003e80000100800 */
[----:B------:R4:W-:Y:S04]  /*259c0*/  STL [R1+0x11e4], R11 ;  /* 0x0011e40b01007387 */ /* 0x0009e80000100800 */
[----:B------:R-:W2:Y:S01]  /*259d0*/  LDL.LU R58, [R1+0x4a4] ;  /* 0x0004a400013a7983 */ /* 0x000ea20000300800 */
[C---:B-1----:R-:W-:Y:S02]  /*259e0*/  SEL R2, R239.reuse, R234, !P6 ;  /* 0x000000eaef027207 */ /* 0x042fe40007000000 */
[----:B----4-:R-:W-:-:S03]  /*259f0*/  SEL R11, R239, R235, !P6 ;  /* 0x000000ebef0b7207 */ /* 0x010fc60007000000 */
[----:B------:R1:W-:Y:S04]  /*25a00*/  STL [R1+0x11e8], R2 ;  /* 0x0011e80201007387 */ /* 0x0003e80000100800 */
[----:B------:R4:W-:Y:S01]  /*25a10*/  STL [R1+0x11ec], R11 ;  /* 0x0011ec0b01007387 */ /* 0x0009e20000100800 */
[C---:B-1----:R-:W-:Y:S02]  /*25a20*/  SEL R2, R239.reuse, R236, !P6 ;  /* 0x000000ecef027207 */ /* 0x042fe40007000000 */
[----:B----4-:R-:W-:-:S03]  /*25a30*/  SEL R11, R239, R238, !P6 ;  /* 0x000000eeef0b7207 */ /* 0x010fc60007000000 */
[----:B------:R1:W-:Y:S04]  /*25a40*/  STL [R1+0x11f0], R2 ;  /* 0x0011f00201007387 */ /* 0x0003e80000100800 */
[----:B------:R-:W-:Y:S04]  /*25a50*/  STL [R1+0x11f4], R40 ;  /* 0x0011f42801007387 */ /* 0x000fe80000100800 */
[----:B------:R-:W4:Y:S01]  /*25a60*/  LDL.LU R57, [R1+0x41c] ;  /* 0x00041c0001397983 */ /* 0x000f220000300800 */
[----:B-1----:R-:W-:-:S03]  /*25a70*/  SEL R2, R239, R249, !P6 ;  /* 0x000000f9ef027207 */ /* 0x002fc60007000000 */
[----:B------:R1:W-:Y:S01]  /*25a80*/  STL [R1+0x11f8], R11 ;  /* 0x0011f80b01007387 */ /* 0x0003e20000100800 */
[C---:B------:R-:W-:Y:S01]  /*25a90*/  SEL R61, R239.reuse, R241, !P6 ;  /* 0x000000f1ef3d7207 */ /* 0x040fe20007000000 */
[----:B------:R-:W4:Y:S02]  /*25aa0*/  LDC R249, c[0x0][0x230] ;  /* 0x00008c00fff97b82 */ /* 0x000f240000000800 */
[----:B------:R-:W4:Y:S04]  /*25ab0*/  LDL.LU R56, [R1+0x34] ;  /* 0x0000340001387983 */ /* 0x000f280000300800 */
[----:B------:R1:W-:Y:S02]  /*25ac0*/  STL [R1+0x11fc], R2 ;  /* 0x0011fc0201007387 */ /* 0x0003e40000100800 */
[----:B-1----:R-:W1:Y:S02]  /*25ad0*/  LDC R11, c[0x0][0x23c] ;  /* 0x00008f00ff0b7b82 */ /* 0x002e640000000800 */
[----:B------:R-:W4:Y:S04]  /*25ae0*/  LDL.LU R53, [R1+0x54] ;  /* 0x0000540001357983 */ /* 0x000f280000300800 */
[----:B------:R-:W4:Y:S01]  /*25af0*/  LDL.LU R55, [R1+0x94] ;  /* 0x0000940001377983 */ /* 0x000f220000300800 */
[----:B------:R-:W-:-:S03]  /*25b00*/  SEL R2, R239, R240, !P6 ;  /* 0x000000f0ef027207 */ /* 0x000fc60007000000 */
        /* <DEDUP_REMOVED lines=15> */
[----:B-1----:R-:W1:Y:S01]  /*25c00*/  S2R R2, SR_TID.X ;  /* 0x0000000000027919 */ /* 0x002e620000002100 */
[----:B------:R-:W-:-:S02]  /*25c10*/  SEL R60, R239, R242, !P6 ;  /* 0x000000f2ef3c7207 */ /* 0x000fc40007000000 */
[----:B------:R-:W-:Y:S01]  /*25c20*/  SEL R59, R239, R243, !P6 ;  /* 0x000000f3ef3b7207 */ /* 0x000fe20007000000 */
[----:B------:R-:W-:Y:S04]  /*25c30*/  STL [R1+0x1204], R61 ;  /* 0x0012043d01007387 */ /* 0x000fe80000100800 */
[----:B------:R-:W-:Y:S04]  /*25c40*/  STL [R1+0x1208], R60 ;  /* 0x0012083c01007387 */ /* 0x000fe80000100800 */
[----:B------:R-:W-:Y:S01]  /*25c50*/  STL [R1+0x120c], R59 ;  /* 0x00120c3b01007387 */ /* 0x000fe20000100800 */
[----:B-1----:R-:W-:-:S05]  /*25c60*/  LOP3.LUT R2, R2, 0x7f, RZ, 0xc0, !PT ;  /* 0x0000007f02027812 */ /* 0x002fca00078ec0ff */
[----:B------:R-:W-:Y:S01]  /*25c70*/  IMAD R2, R2, R11, RZ ;  /* 0x0000000b02027224 */ /* 0x000fe200078e02ff */
[----:B------:R-:W-:-:S05]  /*25c80*/  SEL R11, R239, R244, !P6 ;  /* 0x000000f4ef0b7207 */ /* 0x000fca0007000000 */
[----:B------:R2:W-:Y:S01]  /*25c90*/  STL [R1+0x1210], R11 ;  /* 0x0012100b01007387 */ /* 0x0005e20000100800 */
[----:B---3--:R-:W-:-:S04]  /*25ca0*/  LEA R10, P1, R3, R10, 0x2 ;  /* 0x0000000a030a7211 */ /* 0x008fc800078210ff */
[----:B--2---:R-:W-:Y:S02]  /*25cb0*/  LEA.HI.X.SX32 R11, R3, R246, 0x2, P1 ;  /* 0x000000f6030b7211 */ /* 0x004fe400008f16ff */
[----:B------:R-:W4:Y:S01]  /*25cc0*/  LDC R246, c[0x0][0x240] ;  /* 0x00009000fff67b82 */ /* 0x000f220000000800 */
[----:B------:R-:W-:Y:S02]  /*25cd0*/  LEA.HI.X.SX32 R2, R2, R58, 0x2, P0 ;  /* 0x0000003a02027211 */ /* 0x000fe400000f16ff */
[----:B------:R-:W-:-:S05]  /*25ce0*/  SEL R5, R239, R5, !P6 ;  /* 0x00000005ef057207 */ /* 0x000fca0007000000 */
[----:B------:R-:W1:Y:S01]  /*25cf0*/  LDC R3, c[0x0][0x238] ;  /* 0x00008e00ff037b82 */ /* 0x000e620000000800 */
[-C--:B----4-:R-:W-:Y:S02]  /*25d00*/  IMAD R71, R57, R246.reuse, RZ ;  /* 0x000000f639477224 */ /* 0x090fe400078e02ff */
[-C--:B------:R-:W-:Y:S02]  /*25d10*/  IMAD R69, R53, R246.reuse, RZ ;  /* 0x000000f635457224 */ /* 0x080fe400078e02ff */
[----:B------:R-:W2:Y:S01]  /*25d20*/  LDL.LU R53, [R1+0x270] ;  /* 0x0002700001357983 */ /* 0x000ea20000300800 */
[-C--:B------:R-:W-:Y:S02]  /*25d30*/  IMAD R70, R56, R246.reuse, RZ ;  /* 0x000000f638467224 */ /* 0x080fe400078e02ff */
[-C--:B------:R-:W-:Y:S02]  /*25d40*/  IMAD R68, R55, R246.reuse, RZ ;  /* 0x000000f637447224 */ /* 0x080fe400078e02ff */
[----:B------:R-:W-:-:S02]  /*25d50*/  IMAD R66, R52, R246, RZ ;  /* 0x000000f634427224 */ /* 0x000fc400078e02ff */
[----:B------:R-:W3:Y:S01]  /*25d60*/  LDL.LU R52, [R1+0x290] ;  /* 0x0002900001347983 */ /* 0x000ee20000300800 */
[----:B------:R-:W-:-:S03]  /*25d70*/  IMAD R65, R51, R246, RZ ;  /* 0x000000f633417224 */ /* 0x000fc600078e02ff */
[----:B------:R-:W4:Y:S01]  /*25d80*/  LDL.LU R51, [R1+0x2b0] ;  /* 0x0002b00001337983 */ /* 0x000f220000300800 */
        /* <DEDUP_REMOVED lines=16> */
[-C--:B------:R-:W-:Y:S02]  /*25e90*/  IMAD R67, R54, R246.reuse, RZ ;  /* 0x000000f636437224 */ /* 0x080fe400078e02ff */
[-C--:B------:R-:W-:Y:S02]  /*25ea0*/  IMAD R56, R42, R246.reuse, RZ ;  /* 0x000000f62a387224 */ /* 0x080fe400078e02ff */
[----:B------:R-:W4:Y:S01]  /*25eb0*/  LDL.LU R42, [R1+0x3d0] ;  /* 0x0003d000012a7983 */ /* 0x000f220000300800 */
[----:B------:R-:W-:-:S03]  /*25ec0*/  IMAD R55, R41, R246, RZ ;  /* 0x000000f629377224 */ /* 0x000fc600078e02ff */
[----:B------:R-:W4:Y:S01]  /*25ed0*/  LDL.LU R41, [R1+0x3f0] ;  /* 0x0003f00001297983 */ /* 0x000f220000300800 */
[----:B------:R-:W-:-:S03]  /*25ee0*/  IMAD R54, R40, R246, RZ ;  /* 0x000000f628367224 */ /* 0x000fc600078e02ff */
[----:B------:R-:W4:Y:S04]  /*25ef0*/  LDL.LU R40, [R1+0x410] ;  /* 0x0004100001287983 */ /* 0x000f280000300800 */
[----:B------:R-:W2:Y:S04]  /*25f00*/  LDL.LU R90, [R1+0x494] ;  /* 0x00049400015a7983 */ /* 0x000ea80000300800 */
[----:B------:R-:W3:Y:S04]  /*25f10*/  LDL.LU R89, [R1+0x490] ;  /* 0x0004900001597983 */ /* 0x000ee80000300800 */
        /* <DEDUP_REMOVED lines=15> */
[----:B------:R-:W-:-:S02]  /*26010*/  SEL R8, R239, R8, !P6 ;  /* 0x00000008ef087207 */ /* 0x000fc40007000000 */
[C---:B------:R-:W-:Y:S02]  /*26020*/  SEL R9, R239.reuse, R9, !P6 ;  /* 0x00000009ef097207 */ /* 0x040fe40007000000 */
[C---:B------:R-:W-:Y:S02]  /*26030*/  SEL R12, R239.reuse, R12, !P6 ;  /* 0x0000000cef0c7207 */ /* 0x040fe40007000000 */
[C---:B------:R-:W-:Y:S02]  /*26040*/  SEL R13, R239.reuse, R13, !P6 ;  /* 0x0000000def0d7207 */ /* 0x040fe40007000000 */
[C---:B------:R-:W-:Y:S02]  /*26050*/  SEL R14, R239.reuse, R14, !P6 ;  /* 0x0000000eef0e7207 */ /* 0x040fe40007000000 */
[C---:B------:R-:W-:Y:S02]  /*26060*/  SEL R15, R239.reuse, R15, !P6 ;  /* 0x0000000fef0f7207 */ /* 0x040fe40007000000 */
        /* <DEDUP_REMOVED lines=24> */
[----:B------:R-:W-:Y:S01]  /*261f0*/  SEL R239, R239, R245, !P6 ;  /* 0x000000f5efef7207 */ /* 0x000fe20007000000 */
[----:B--2---:R-:W-:-:S02]  /*26200*/  IMAD R244, R90, R246, RZ ;  /* 0x000000f65af47224 */ /* 0x004fc400078e02ff */
[-C--:B---3--:R-:W-:Y:S02]  /*26210*/  IMAD R245, R89, R246.reuse, RZ ;  /* 0x000000f659f57224 */ /* 0x088fe400078e02ff */
[----:B----4-:R-:W-:-:S03]  /*26220*/  IMAD R88, R88, R246, RZ ;  /* 0x000000f658587224 */ /* 0x010fc600078e02ff */
[----:B------:R-:W-:Y:S01]  /*26230*/  STL.64 [R1+0x2928], R244 ;  /* 0x002928f401007387 */ /* 0x000fe20000100a00 */
[----:B------:R-:W-:-:S03]  /*26240*/  IMAD R87, R87, R246, RZ ;  /* 0x000000f657577224 */ /* 0x000fc600078e02ff */
[----:B------:R2:W-:Y:S01]  /*26250*/  STL [R1+0x94], R88 ;  /* 0x0000945801007387 */ /* 0x0005e20000100800 */
        /* <DEDUP_REMOVED lines=25> */
[----:B------:R-:W4:Y:S04]  /*263f0*/  LDL.LU R104, [R1+0x450] ;  /* 0x0004500001687983 */ /* 0x000f280000300800 */
        /* <DEDUP_REMOVED lines=18> */
[----:B---3--:R-:W3:Y:S04]  /*26520*/  LDL.LU R87, [R1+0x404] ;  /* 0x0004040001577983 */ /* 0x008ee80000300800 */
[----:B----4-:R-:W4:Y:S04]  /*26530*/  LDL.LU R86, [R1+0x400] ;  /* 0x0004000001567983 */ /* 0x010f280000300800 */
[----:B-1----:R-:W4:Y:S04]  /*26540*/  LDL.LU R85, [R1+0x3fc] ;  /* 0x0003fc0001557983 */ /* 0x002f280000300800 */
        /* <DEDUP_REMOVED lines=11> */
[----:B------:R-:W-:-:S02]  /*26600*/  IMAD R104, R104, R246, RZ ;  /* 0x000000f668687224 */ /* 0x000fc400078e02ff */
        /* <DEDUP_REMOVED lines=30> */
[----:B--2---:R-:W-:-:S03]  /*267f0*/  IMAD R88, R88, R246, RZ ;  /* 0x000000f658587224 */ /* 0x004fc600078e02ff */
[----:B------:R2:W-:Y:S01]  /*26800*/  STL [R1+0x2ac], R89 ;  /* 0x0002ac5901007387 */ /* 0x0005e20000100800 */
[----:B---3--:R-:W-:-:S03]  /*26810*/  IMAD R87, R87, R246, RZ ;  /* 0x000000f657577224 */ /* 0x008fc600078e02ff */
[----:B------:R3:W-:Y:S01]  /*26820*/  STL [R1+0x2b0], R88 ;  /* 0x0002b05801007387 */ /* 0x0007e20000100800 */
[----:B----4-:R-:W-:-:S03]  /*26830*/  IMAD R86, R86, R246, RZ ;  /* 0x000000f656567224 */ /* 0x010fc600078e02ff */
        /* <DEDUP_REMOVED lines=24> */
[----:B-1----:R-:W4:Y:S04]  /*269c0*/  LDL.LU R104, [R1+0x3c4] ;  /* 0x0003c40001687983 */ /* 0x002f280000300800 */
        /* <DEDUP_REMOVED lines=30> */
[----:B-1----:R-:W4:Y:S04]  /*26bb0*/  LDL.LU R75, [R1+0x338] ;  /* 0x00033800014b7983 */ /* 0x002f280000300800 */
        /* <DEDUP_REMOVED lines=451> */
[----:B------:R-:W4:Y:S04]  /*287f0*/  LDL R88, [R1+0x4c] ;  /* 0x00004c0001587983 */ /* 0x000f280000100800 */
        /* <DEDUP_REMOVED lines=16> */
[----:B------:R-:W-:Y:S01]  /*28900*/  STL [R1+0x90], R105 ;  /* 0x0000906901007387 */ /* 0x000fe20000100800 */
        /* <DEDUP_REMOVED lines=16> */
[----:B--2---:R-:W-:-:S03]  /*28a10*/  IMAD R95, R94, R246, RZ ;  /* 0x000000f65e5f7224 */ /* 0x004fc600078e02ff */
[----:B------:R-:W-:Y:S01]  /*28a20*/  STL [R1+0x6c], R96 ;  /* 0x00006c6001007387 */ /* 0x000fe20000100800 */
[----:B---3--:R-:W-:-:S03]  /*28a30*/  IMAD R94, R93, R246, RZ ;  /* 0x000000f65d5e7224 */ /* 0x008fc600078e02ff */
[----:B------:R-:W-:Y:S01]  /*28a40*/  STL [R1+0x68], R95 ;  /* 0x0000685f01007387 */ /* 0x000fe20000100800 */
[----:B----4-:R-:W-:-:S03]  /*28a50*/  IMAD R93, R92, R246, RZ ;  /* 0x000000f65c5d7224 */ /* 0x010fc600078e02ff */
        /* <DEDUP_REMOVED lines=36> */
[----:B------:R-:W-:Y:S04]  /*28ca0*/  STL [R1+0x3f8], R76 ;  /* 0x0003f84c01007387 */ /* 0x000fe80000100800 */
[----:B------:R-:W2:Y:S01]  /*28cb0*/  LDL.LU R0, [R1+0x2934] ;  /* 0x0029340001007983 */ /* 0x000ea20000300800 */
[-C--:B------:R-:W-:Y:S02]  /*28cc0*/  IMAD R74, R74, R246.reuse, RZ ;  /* 0x000000f64a4a7224 */ /* 0x080fe400078e02ff */
[----:B------:R-:W-:-:S03]  /*28cd0*/  IMAD R7, R7, R246, RZ ;  /* 0x000000f607077224 */ /* 0x000fc600078e02ff */
[----:B------:R1:W-:Y:S01]  /*28ce0*/  STL [R1+0x3fc], R74 ;  /* 0x0003fc4a01007387 */ /* 0x0003e20000100800 */
[-C--:B------:R-:W-:Y:S02]  /*28cf0*/  IMAD R6, R6, R246.reuse, RZ ;  /* 0x000000f606067224 */ /* 0x080fe400078e02ff */
[-C--:B-1----:R-:W-:Y:S02]  /*28d00*/  IMAD R74, R252, R246.reuse, RZ ;  /* 0x000000f6fc4a7224 */ /* 0x082fe400078e02ff */
[----:B------:R-:W3:Y:S04]  /*28d10*/  LDL.LU R252, [R1+0x2930] ;  /* 0x0029300001fc7983 */ /* 0x000ee80000300800 */
[----:B------:R-:W-:Y:S04]  /*28d20*/  STL [R1+0x400], R75 ;  /* 0x0004004b01007387 */ /* 0x000fe80000100800 */
[----:B------:R1:W-:Y:S04]  /*28d30*/  STL [R1+0x404], R74 ;  /* 0x0004044a01007387 */ /* 0x0003e80000100800 */
[----:B------:R4:W-:Y:S04]  /*28d40*/  STL [R1+0x408], R7 ;  /* 0x0004080701007387 */ /* 0x0009e80000100800 */
[----:B------:R4:W-:Y:S01]  /*28d50*/  STL [R1+0x40c], R6 ;  /* 0x00040c0601007387 */ /* 0x0009e20000100800 */
[----:B-1----:R-:W-:-:S02]  /*28d60*/  IMAD R74, R247, R246, RZ ;  /* 0x000000f6f74a7224 */ /* 0x002fc400078e02ff */
[----:B----4-:R-:W-:-:S03]  /*28d70*/  IMAD R7, R248, R246, RZ ;  /* 0x000000f6f8077224 */ /* 0x010fc600078e02ff */
[----:B------:R-:W-:Y:S01]  /*28d80*/  STL [R1+0x410], R74 ;  /* 0x0004104a01007387 */ /* 0x000fe20000100800 */
[----:B------:R-:W-:-:S03]  /*28d90*/  IMAD R6, R4, R246, RZ ;  /* 0x000000f604067224 */ /* 0x000fc600078e02ff */
[----:B------:R-:W-:Y:S01]  /*28da0*/  STL [R1+0x414], R7 ;  /* 0x0004140701007387 */ /* 0x000fe20000100800 */
[-C--:B------:R-:W-:Y:S02]  /*28db0*/  IMAD R5, R5, R246.reuse, RZ ;  /* 0x000000f605057224 */ /* 0x080fe400078e02ff */
[-C--:B------:R-:W-:Y:S01]  /*28dc0*/  IMAD R4, R8, R246.reuse, RZ ;  /* 0x000000f608047224 */ /* 0x080fe200078e02ff */
[----:B------:R1:W-:Y:S04]  /*28dd0*/  STL [R1+0x418], R6 ;  /* 0x0004180601007387 */ /* 0x0003e80000100800 */
[----:B------:R4:W-:Y:S01]  /*28de0*/  STL [R1+0x41c], R5 ;  /* 0x00041c0501007387 */ /* 0x0009e20000100800 */
[----:B-1----:R-:W-:-:S03]  /*28df0*/  IMAD R6, R9, R246, RZ ;  /* 0x000000f609067224 */ /* 0x002fc600078e02ff */
[----:B------:R1:W-:Y:S01]  /*28e00*/  STL [R1+0x420], R4 ;  /* 0x0004200401007387 */ /* 0x0003e20000100800 */
[----:B----4-:R-:W-:-:S03]  /*28e10*/  IMAD R5, R250, R246, RZ ;  /* 0x000000f6fa057224 */ /* 0x010fc600078e02ff */
[----:B------:R4:W-:Y:S01]  /*28e20*/  STL [R1+0x428], R6 ;  /* 0x0004280601007387 */ /* 0x0009e20000100800 */
[----:B-1----:R-:W-:-:S03]  /*28e30*/  IMAD R4, R251, R246, RZ ;  /* 0x000000f6fb047224 */ /* 0x002fc600078e02ff */
[----:B------:R1:W-:Y:S01]  /*28e40*/  STL [R1+0x430], R5 ;  /* 0x0004300501007387 */ /* 0x0003e20000100800 */
[----:B----4-:R-:W-:-:S03]  /*28e50*/  IMAD R6, R12, R246, RZ ;  /* 0x000000f60c067224 */ /* 0x010fc600078e02ff */
[----:B------:R4:W-:Y:S04]  /*28e60*/  STL [R1+0x43c], R4 ;  /* 0x00043c0401007387 */ /* 0x0009e80000100800 */
[----:B------:R4:W-:Y:S01]  /*28e70*/  STL [R1+0x444], R6 ;  /* 0x0004440601007387 */ /* 0x0009e20000100800 */
[-C--:B-1----:R-:W-:Y:S02]  /*28e80*/  IMAD R5, R13, R246.reuse, RZ ;  /* 0x000000f60d057224 */ /* 0x082fe400078e02ff */
[----:B----4-:R-:W-:-:S03]  /*28e90*/  IMAD R4, R14, R246, RZ ;  /* 0x000000f60e047224 */ /* 0x010fc600078e02ff */
[----:B------:R1:W-:Y:S01]  /*28ea0*/  STL [R1+0x45c], R5 ;  /* 0x00045c0501007387 */ /* 0x0003e20000100800 */
[----:B------:R-:W-:-:S03]  /*28eb0*/  IMAD R6, R15, R246, RZ ;  /* 0x000000f60f067224 */ /* 0x000fc600078e02ff */
        /* <DEDUP_REMOVED lines=18> */
[----:B------:R4:W-:Y:S01]  /*28fe0*/  STL [R1+0x4a8], R4 ;  /* 0x0004a80401007387 */ /* 0x0009e20000100800 */
[----:B------:R-:W4:Y:S01]  /*28ff0*/  S2R R7, SR_TID.X ;  /* 0x0000000000077919 */ /* 0x000f220000002100 */
[-C--:B-1----:R-:W-:Y:S02]  /*29000*/  IMAD R5, R26, R246.reuse, RZ ;  /* 0x000000f61a057224 */ /* 0x082fe400078e02ff */
[----:B------:R1:W-:Y:S01]  /*29010*/  STL [R1+0x668], R6 ;  /* 0x0006680601007387 */ /* 0x0003e20000100800 */
[----:B----4-:R-:W-:-:S03]  /*29020*/  IMAD R4, R27, R246, RZ ;  /* 0x000000f61b047224 */ /* 0x010fc600078e02ff */
        /* <DEDUP_REMOVED lines=20> */
[----:B------:R-:W-:Y:S04]  /*29170*/  STL [R1+0x6a0], R4 ;  /* 0x0006a00401007387 */ /* 0x000fe80000100800 */
[----:B------:R4:W-:Y:S01]  /*29180*/  STL [R1+0x6a4], R6 ;  /* 0x0006a40601007387 */ /* 0x0009e20000100800 */
[----:B-1----:R-:W-:Y:S01]  /*29190*/  IMAD R5, R38, R246, RZ ;  /* 0x000000f626057224 */ /* 0x002fe200078e02ff */
[----:B------:R-:W-:-:S04]  /*291a0*/  LOP3.LUT R248, R7, 0x7f, RZ, 0xc0, !PT ;  /* 0x0000007f07f87812 */ /* 0x000fc800078ec0ff */
[----:B------:R1:W-:Y:S01]  /*291b0*/  STL [R1+0x6ac], R5 ;  /* 0x0006ac0501007387 */ /* 0x0003e20000100800 */
[----:B----4-:R-:W-:-:S05]  /*291c0*/  VIADD R6, R249, 0x7f ;  /* 0x0000007ff9067836 */ /* 0x010fca0000000000 */
[----:B------:R-:W-:Y:S01]  /*291d0*/  ISETP.GT.AND P0, PT, R6, 0x7f, PT ;  /* 0x0000007f0600780c */ /* 0x000fe20003f04270 */
[----:B-1----:R-:W-:-:S05]  /*291e0*/  VIADD R5, R249, 0xfffffffe ;  /* 0xfffffffef9057836 */ /* 0x002fca0000000000 */
[----:B------:R-:W-:Y:S02]  /*291f0*/  ISETP.GE.U32.AND P4, PT, R5, 0x7fffff7f, PT ;  /* 0x7fffff7f0500780c */ /* 0x000fe40003f86070 */
[----:B------:R-:W-:Y:S02]  /*29200*/  SEL R5, RZ, 0x4, !P0 ;  /* 0x00000004ff057807 */ /* 0x000fe40004000000 */
[----:B------:R-:W-:Y:S01]  /*29210*/  ISETP.GE.AND P0, PT, R248, R249, PT ;  /* 0x000000f9f800720c */ /* 0x000fe20003f06270 */
[----:B------:R-:W-:-:S03]  /*29220*/  IMAD R4, R39, R246, RZ ;  /* 0x000000f627047224 */ /* 0x000fc600078e02ff */
[----:B------:R-:W-:Y:S01]  /*29230*/  SEL R5, R5, RZ, !P0 ;  /* 0x000000ff05057207 */ /* 0x000fe20004000000 */
[----:B------:R-:W-:Y:S01]  /*29240*/  IMAD.SHL.U32 R242, R7, 0x10, RZ ;  /* 0x0000001007f27824 */ /* 0x000fe200078e00ff */
[----:B------:R-:W-:Y:S04]  /*29250*/  STL [R1+0x6a8], R4 ;  /* 0x0006a80401007387 */ /* 0x000fe80000100800 */
[----:B------:R-:W-:Y:S01]  /*29260*/  STL [R1+0x1174], R5 ;  /* 0x0011740501007387 */ /* 0x000fe20000100800 */
[----:B--2---:R-:W-:-:S04]  /*29270*/  LEA R6, P0, R71, R0, 0x2 ;  /* 0x0000000047067211 */ /* 0x004fc800078010ff */
[----:B------:R-:W-:-:S05]  /*29280*/  LEA.HI.X.SX32 R7, R71, R2, 0x2, P0 ;  /* 0x0000000247077211 */ /* 0x000fca00000f16ff */
[----:B------:R1:W-:Y:S02]  /*29290*/  STL.64 [R1+0xf58], R6 ;  /* 0x000f580601007387 */ /* 0x0003e40000100a00 */
[----:B-1----:R-:W-:-:S04]  /*292a0*/  LEA R6, P0, R70, R0, 0x2 ;  /* 0x0000000046067211 */ /* 0x002fc800078010ff */
        /* <DEDUP_REMOVED lines=46> */
[----:B------:R1:W-:Y:S01]  /*29590*/  STL.64 [R1+0xfd8], R6 ;  /* 0x000fd80601007387 */ /* 0x0003e20000100a00 */
[----:B------:R-:W-:Y:S01]  /*295a0*/  IMAD R53, R53, R246, RZ ;  /* 0x000000f635357224 */ /* 0x000fe200078e02ff */
        /* <DEDUP_REMOVED lines=55> */
[----:B------:R-:W-:Y:S02]  /*29920*/  IMAD R247, R24, R246, RZ ;  /* 0x000000f618f77224 */ /* 0x000fe400078e02ff */
[----:B------:R-:W-:Y:S01]  /*29930*/  IMAD R24, R3, 0x1fc, RZ ;  /* 0x000001fc03187824 */ /* 0x000fe200078e02ff */
[----:B-1----:R-:W-:-:S04]  /*29940*/  LEA R6, P0, R40, R0, 0x2 ;  /* 0x0000000028067211 */ /* 0x002fc800078010ff */
[----:B------:R-:W-:Y:S01]  /*29950*/  LEA.HI.X.SX32 R7, R40, R2, 0x2, P0 ;  /* 0x0000000228077211 */ /* 0x000fe200000f16ff */
[C---:B------:R-:W-:Y:S02]  /*29960*/  IMAD R25, R3.reuse, 0x1f8, RZ ;  /* 0x000001f803197824 */ /* 0x040fe400078e02ff */
[C---:B------:R-:W-:Y:S02]  /*29970*/  IMAD R27, R3.reuse, 0x7f, RZ ;  /* 0x0000007f031b7824 */ /* 0x040fe400078e02ff */
[----:B------:R1:W-:Y:S01]  /*29980*/  STL.64 [R1+0xf60], R6 ;  /* 0x000f600601007387 */ /* 0x0003e20000100a00 */
[----:B------:R-:W-:Y:S01]  /*29990*/  IMAD R26, R3, 0x1f4, RZ ;  /* 0x000001f4031a7824 */ /* 0x000fe200078e02ff */
[-C--:B------:R-:W-:Y:S01]  /*299a0*/  IADD3 R126, P5, R25, R10.reuse, RZ ;  /* 0x0000000a197e7210 */ /* 0x080fe20007fbe0ff */
[----:B------:R-:W-:Y:S01]  /*299b0*/  IMAD R29, R3, 0x7e, RZ ;  /* 0x0000007e031d7824 */ /* 0x000fe200078e02ff */
[----:B-1----:R-:W-:-:S04]  /*299c0*/  IADD3 R6, P0, R24, R10, RZ ;  /* 0x0000000a18067210 */ /* 0x002fc80007f1e0ff */
[-C--:B------:R-:W-:Y:S02]  /*299d0*/  LEA.HI.X.SX32 R7, R27, R11.reuse, 0x2, P0 ;  /* 0x0000000b1b077211 */ /* 0x080fe400000f16ff */
[----:B------:R-:W-:Y:S02]  /*299e0*/  IADD3 R120, P0, R26, R10, RZ ;  /* 0x0000000a1a787210 */ /* 0x000fe40007f1e0ff */
[----:B------:R-:W-:Y:S01]  /*299f0*/  LEA.HI.X.SX32 R127, R29, R11, 0x2, P5 ;  /* 0x0000000b1d7f7211 */ /* 0x000fe200028f16ff */
[----:B------:R-:W-:Y:S04]  /*29a00*/  STL.64 [R1+0x58], R6 ;  /* 0x0000580601007387 */ /* 0x000fe80000100a00 */
[----:B------:R-:W-:Y:S04]  /*29a10*/  STL [R1+0x48], R120 ;  /* 0x0000487801007387 */ /* 0x000fe80000100800 */
[----:B------:R1:W-:Y:S04]  /*29a20*/  STL.64 [R1+0x2688], R6 ;  /* 0x0026880601007387 */ /* 0x0003e80000100a00 */
[----:B------:R-:W-:Y:S04]  /*29a30*/  STL.64 [R1+0x50], R126 ;  /* 0x0000507e01007387 */ /* 0x000fe80000100a00 */
[----:B-1----:R-:W2:Y:S01]  /*29a40*/  LDL.64 R6, [R1+0x48] ;  /* 0x0000480001067983 */ /* 0x002ea20000100a00 */
[----:B------:R-:W-:-:S02]  /*29a50*/  IMAD R28, R3, 0x17c, RZ ;  /* 0x0000017c031c7824 */ /* 0x000fc400078e02ff */
[C---:B------:R-:W-:Y:S02]  /*29a60*/  IMAD R31, R3.reuse, 0x7d, RZ ;  /* 0x0000007d031f7824 */ /* 0x040fe400078e02ff */
[C---:B------:R-:W-:Y:S01]  /*29a70*/  IMAD R33, R3.reuse, 0x5f, RZ ;  /* 0x0000005f03217824 */ /* 0x040fe200078e02ff */
[----:B------:R-:W-:Y:S01]  /*29a80*/  IADD3 R24, P5, R28, R10, RZ ;  /* 0x0000000a1c187210 */ /* 0x000fe20007fbe0ff */
[C---:B------:R-:W-:Y:S02]  /*29a90*/  IMAD R30, R3.reuse, 0x178, RZ ;  /* 0x00000178031e7824 */ /* 0x040fe400078e02ff */
[----:B------:R-:W-:Y:S01]  /*29aa0*/  IMAD R32, R3, 0x174, RZ ;  /* 0x0000017403207824 */ /* 0x000fe200078e02ff */
[----:B------:R-:W-:Y:S01]  /*29ab0*/  LEA.HI.X.SX32 R25, R33, R11, 0x2, P5 ;  /* 0x0000000b21197211 */ /* 0x000fe200028f16ff */
[----:B------:R-:W-:Y:S02]  /*29ac0*/  VIADD R72, R249, 0xffffff81 ;  /* 0xffffff81f9487836 */ /* 0x000fe40000000000 */
[----:B------:R-:W-:-:S02]  /*29ad0*/  IMAD R35, R3, 0x5e, RZ ;  /* 0x0000005e03237824 */ /* 0x000fc400078e02ff */
[C---:B------:R-:W-:Y:S02]  /*29ae0*/  IMAD R37, R3.reuse, 0x5d, RZ ;  /* 0x0000005d03257824 */ /* 0x040fe400078e02ff */
[C---:B------:R-:W-:Y:S02]  /*29af0*/  IMAD R34, R3.reuse, 0xfc, RZ ;  /* 0x000000fc03227824 */ /* 0x040fe400078e02ff */
[C---:B------:R-:W-:Y:S01]  /*29b00*/  IMAD R36, R3.reuse, 0xf8, RZ ;  /* 0x000000f803247824 */ /* 0x040fe200078e02ff */
[----:B------:R-:W-:Y:S01]  /*29b10*/  ISETP.GE.U32.AND P3, PT, R72, 0x7fffff02, PT ;  /* 0x7fffff024800780c */ /* 0x000fe20003f66070 */
[C---:B------:R-:W-:Y:S02]  /*29b20*/  IMAD R38, R3.reuse, 0x3f, RZ ;  /* 0x0000003f03267824 */ /* 0x040fe400078e02ff */
[----:B------:R-:W-:Y:S01]  /*29b30*/  IMAD R72, R3, 0x3e, RZ ;  /* 0x0000003e03487824 */ /* 0x000fe200078e02ff */
[C---:B------:R-:W-:Y:S01]  /*29b40*/  IADD3 R8, R249.reuse, -0x3, RZ ;  /* 0xfffffffdf9087810 */ /* 0x040fe20007ffe0ff */
[----:B------:R-:W-:-:S02]  /*29b50*/  VIADD R9, R249, 0xffffff82 ;  /* 0xffffff82f9097836 */ /* 0x000fc40000000000 */
[----:B------:R-:W-:Y:S02]  /*29b60*/  IMAD R39, R3, 0x1f0, RZ ;  /* 0x000001f003277824 */ /* 0x000fe400078e02ff */
[----:B------:R-:W-:Y:S01]  /*29b70*/  VIADD R4, R249, 0xffffffff ;  /* 0xfffffffff9047836 */ /* 0x000fe20000000000 */
[----:B------:R-:W-:Y:S01]  /*29b80*/  ISETP.GE.U32.AND P1, PT, R8, 0x7fffff7e, PT ;  /* 0x7fffff7e0800780c */ /* 0x000fe20003f26070 */
[----:B------:R-:W-:Y:S01]  /*29b90*/  IMAD R220, R3, 0xf4, RZ ;  /* 0x000000f403dc7824 */ /* 0x000fe200078e02ff */
[----:B------:R-:W-:Y:S01]  /*29ba0*/  ISETP.GE.U32.AND P2, PT, R9, 0x7fffff03, PT ;  /* 0x7fffff030900780c */ /* 0x000fe20003f46070 */
[C---:B------:R-:W-:Y:S01]  /*29bb0*/  IMAD R8, R3.reuse, 0x7c, RZ ;  /* 0x0000007c03087824 */ /* 0x040fe200078e02ff */
[----:B------:R-:W-:Y:S01]  /*29bc0*/  ISETP.GE.U32.AND P6, PT, R4, 0x7fffff80, PT ;  /* 0x7fffff800400780c */ /* 0x000fe20003fc6070 */
[----:B------:R-:W-:Y:S02]  /*29bd0*/  IMAD R9, R3, 0x78, RZ ;  /* 0x0000007803097824 */ /* 0x000fe400078e02ff */
[----:B------:R-:W-:-:S02]  /*29be0*/  IMAD R4, R239, R73, RZ ;  /* 0x00000049ef047224 */ /* 0x000fc400078e02ff */
[C---:B------:R-:W-:Y:S02]  /*29bf0*/  IMAD R73, R3.reuse, 0x3d, RZ ;  /* 0x0000003d03497824 */ /* 0x040fe400078e02ff */
[C---:B------:R-:W-:Y:S02]  /*29c00*/  IMAD R75, R3.reuse, 0x1e, RZ ;  /* 0x0000001e034b7824 */ /* 0x040fe400078e02ff */
[C---:B------:R-:W-:Y:S02]  /*29c10*/  IMAD R208, R3.reuse, 0x1ec, RZ ;  /* 0x000001ec03d07824 */ /* 0x040fe400078e02ff */
[C---:B------:R-:W-:Y:S02]  /*29c20*/  IMAD R74, R3.reuse, 0x1f, RZ ;  /* 0x0000001f034a7824 */ /* 0x040fe400078e02ff */
[C---:B------:R-:W-:Y:S02]  /*29c30*/  IMAD R12, R3.reuse, 0x74, RZ ;  /* 0x00000074030c7824 */ /* 0x040fe400078e02ff */
[----:B------:R-:W-:-:S02]  /*29c40*/  IMAD R77, R3, 0x7b, RZ ;  /* 0x0000007b034d7824 */ /* 0x000fc400078e02ff */
        /* <DEDUP_REMOVED lines=64> */
[----:B------:R-:W-:Y:S01]  /*2a050*/  IMAD R59, R3, 0x53, RZ ;  /* 0x00000053033b7824 */ /* 0x000fe200078e02ff */
[----:B--2---:R-:W-:Y:S01]  /*2a060*/  LEA.HI.X.SX32 R7, R31, R11, 0x2, P0 ;  /* 0x0000000b1f077211 */ /* 0x004fe200000f16ff */
[----:B------:R-:W-:Y:S01]  /*2a070*/  IMAD.MOV.U32 R6, RZ, RZ, R120 ;  /* 0x000000ffff067224 */ /* 0x000fe200078e0078 */
[----:B------:R-:W-:-:S03]  /*2a080*/  IADD3 R26, P0, R30, R10, RZ ;  /* 0x0000000a1e1a7210 */ /* 0x000fc60007f1e0ff */
[----:B------:R-:W-:Y:S04]  /*2a090*/  STL [R1+0x4c], R7 ;  /* 0x00004c0701007387 */ /* 0x000fe80000100800 */
[----:B------:R-:W-:Y:S04]  /*2a0a0*/  STL.64 [R1+0x2690], R6 ;  /* 0x0026900601007387 */ /* 0x000fe80000100a00 */
[----:B------:R1:W-:Y:S01]  /*2a0b0*/  STL.64 [R1+0x38], R24 ;  /* 0x0000381801007387 */ /* 0x0003e20000100a00 */
[----:B------:R-:W-:Y:S02]  /*2a0c0*/  LEA.HI.X.SX32 R27, R35, R11, 0x2, P0 ;  /* 0x0000000b231b7211 */ /* 0x000fe400000f16ff */
[----:B------:R-:W-:-:S02]  /*2a0d0*/  IADD3 R244, P0, R34, R10, RZ ;  /* 0x0000000a22f47210 */ /* 0x000fc40007f1e0ff */
[----:B-1----:R-:W-:-:S04]  /*2a0e0*/  IADD3 R24, P5, R32, R10, RZ ;  /* 0x0000000a20187210 */ /* 0x002fc80007fbe0ff */
[-C--:B------:R-:W-:Y:S02]  /*2a0f0*/  LEA.HI.X.SX32 R25, R37, R11.reuse, 0x2, P5 ;  /* 0x0000000b25197211 */ /* 0x080fe400028f16ff */
[-C--:B------:R-:W-:Y:S02]  /*2a100*/  IADD3 R6, P5, R36, R10.reuse, RZ ;  /* 0x0000000a24067210 */ /* 0x080fe40007fbe0ff */
[-C--:B------:R-:W-:Y:S02]  /*2a110*/  LEA.HI.X.SX32 R245, R38, R11.reuse, 0x2, P0 ;  /* 0x0000000b26f57211 */ /* 0x080fe400000f16ff */
[----:B------:R-:W-:Y:S01]  /*2a120*/  LEA.HI.X.SX32 R7, R72, R11, 0x2, P5 ;  /* 0x0000000b48077211 */ /* 0x000fe200028f16ff */
[----:B------:R-:W-:Y:S04]  /*2a130*/  STL.64 [R1+0x30], R26 ;  /* 0x0000301a01007387 */ /* 0x000fe80000100a00 */
[----:B------:R-:W-:Y:S04]  /*2a140*/  STL.64 [R1+0x18], R24 ;  /* 0x0000181801007387 */ /* 0x000fe80000100a00 */
[----:B------:R-:W-:Y:S04]  /*2a150*/  STL.64 [R1+0x8], R244 ;  /* 0x000008f401007387 */ /* 0x000fe80000100a00 */
[----:B------:R1:W-:Y:S01]  /*2a160*/  STL.64 [R1], R6 ;  /* 0x0000000601007387 */ /* 0x0003e20000100a00 */
[----:B------:R-:W-:-:S02]  /*2a170*/  IADD3 R220, P0, R220, R10, RZ ;  /* 0x0000000adcdc7210 */ /* 0x000fc40007f1e0ff */
[----:B-1----:R-:W-:-:S04]  /*2a180*/  IADD3 R6, P5, R39, R10, RZ ;  /* 0x0000000a27067210 */ /* 0x002fc80007fbe0ff */
[CC--:B------:R-:W-:Y:S02]  /*2a190*/  LEA.HI.X.SX32 R7, R8.reuse, R11.reuse, 0x2, P5 ;  /* 0x0000000b08077211 */ /* 0x0c0fe400028f16ff */
[-C--:B------:R-:W-:Y:S02]  /*2a1a0*/  IADD3 R224, P5, R9, R10.reuse, RZ ;  /* 0x0000000a09e07210 */ /* 0x080fe40007fbe0ff */
[-C--:B------:R-:W-:Y:S02]  /*2a1b0*/  LEA.HI.X.SX32 R221, R73, R11.reuse, 0x2, P0 ;  /* 0x0000000b49dd7211 */ /* 0x080fe400000f16ff */
[-C--:B------:R-:W-:Y:S02]  /*2a1c0*/  IADD3 R216, P0, R8, R10.reuse, RZ ;  /* 0x0000000a08d87210 */ /* 0x080fe40007f1e0ff */
[----:B------:R-:W-:Y:S02]  /*2a1d0*/  LEA.HI.X.SX32 R225, R75, R11, 0x2, P5 ;  /* 0x0000000b4be17211 */ /* 0x000fe400028f16ff */
[----:B------:R-:W-:-:S02]  /*2a1e0*/  IADD3 R208, P5, R208, R10, RZ ;  /* 0x0000000ad0d07210 */ /* 0x000fc40007fbe0ff */
[-C--:B------:R-:W-:Y:S02]  /*2a1f0*/  LEA.HI.X.SX32 R217, R74, R11.reuse, 0x2, P0 ;  /* 0x0000000b4ad97211 */ /* 0x080fe400000f16ff */
        /* <DEDUP_REMOVED lines=66> */
[-C--:B------:R-:W-:Y:S01]  /*2a620*/  IADD3 R168, P5, R168, R10.reuse, RZ ;  /* 0x0000000aa8a87210 */ /* 0x080fe20007fbe0ff */
[----:B------:R-:W-:Y:S01]  /*2a630*/  IMAD R136, R3, 0x144, RZ ;  /* 0x0000014403887824 */ /* 0x000fe200078e02ff */
[-C--:B------:R-:W-:Y:S01]  /*2a640*/  LEA.HI.X.SX32 R145, R93, R11.reuse, 0x2, P0 ;  /* 0x0000000b5d917211 */ /* 0x080fe200000f16ff */
[C---:B------:R-:W-:Y:S01]  /*2a650*/  IMAD R150, R3.reuse, 0x50, RZ ;  /* 0x0000005003967824 */ /* 0x040fe200078e02ff */
[-C--:B------:R-:W-:Y:S01]  /*2a660*/  IADD3 R140, P0, R140, R10.reuse, RZ ;  /* 0x0000000a8c8c7210 */ /* 0x080fe20007f1e0ff */
[C---:B------:R-:W-:Y:S01]  /*2a670*/  IMAD R132, R3.reuse, 0xc8, RZ ;  /* 0x000000c803847824 */ /* 0x040fe200078e02ff */
[-C--:B------:R-:W-:Y:S02]  /*2a680*/  LEA.HI.X.SX32 R169, R60, R11.reuse, 0x2, P5 ;  /* 0x0000000b3ca97211 */ /* 0x080fe400028f16ff */
[-C--:B------:R-:W-:Y:S01]  /*2a690*/  IADD3 R234, P5, R234, R10.reuse, RZ ;  /* 0x0000000aeaea7210 */ /* 0x080fe20007fbe0ff */
[----:B------:R-:W-:Y:S01]  /*2a6a0*/  IMAD R94, R3, 0x51, RZ ;  /* 0x00000051035e7824 */ /* 0x000fe200078e02ff */
[-C--:B------:R-:W-:Y:S01]  /*2a6b0*/  LEA.HI.X.SX32 R141, R59, R11.reuse, 0x2, P0 ;  /* 0x0000000b3b8d7211 */ /* 0x080fe200000f16ff */
[C---:B------:R-:W-:Y:S01]  /*2a6c0*/  IMAD R154, R3.reuse, 0xcc, RZ ;  /* 0x000000cc039a7824 */ /* 0x040fe200078e02ff */
[-C--:B------:R-:W-:Y:S01]  /*2a6d0*/  IADD3 R136, P0, R136, R10.reuse, RZ ;  /* 0x0000000a88887210 */ /* 0x080fe20007f1e0ff */
[C---:B------:R-:W-:Y:S01]  /*2a6e0*/  IMAD R95, R3.reuse, 0x32, RZ ;  /* 0x00000032035f7824 */ /* 0x040fe200078e02ff */
[-C--:B------:R-:W-:Y:S01]  /*2a6f0*/  LEA.HI.X.SX32 R235, R150, R11.reuse, 0x2, P5 ;  /* 0x0000000b96eb7211 */ /* 0x080fe200028f16ff */
[C---:B------:R-:W-:Y:S01]  /*2a700*/  IMAD R15, R3.reuse, 0x4c, RZ ;  /* 0x0000004c030f7824 */ /* 0x040fe200078e02ff */
[-C--:B------:R-:W-:Y:S01]  /*2a710*/  IADD3 R132, P5, R132, R10.reuse, RZ ;  /* 0x0000000a84847210 */ /* 0x080fe20007fbe0ff */
[C---:B------:R-:W-:Y:S01]  /*2a720*/  IMAD R57, R3.reuse, 0x33, RZ ;  /* 0x0000003303397824 */ /* 0x040fe200078e02ff */
[-C--:B------:R-:W-:Y:S01]  /*2a730*/  LEA.HI.X.SX32 R137, R94, R11.reuse, 0x2, P0 ;  /* 0x0000000b5e897211 */ /* 0x080fe200000f16ff */
[C---:B------:R-:W-:Y:S01]  /*2a740*/  IMAD R152, R3.reuse, 0xc4, RZ ;  /* 0x000000c403987824 */ /* 0x040fe200078e02ff */
[-C--:B------:R-:W-:Y:S01]  /*2a750*/  IADD3 R154, P0, R154, R10.reuse, RZ ;  /* 0x0000000a9a9a7210 */ /* 0x080fe20007f1e0ff */
[----:B------:R-:W-:Y:S01]  /*2a760*/  IMAD R96, R3, 0x13, RZ ;  /* 0x0000001303607824 */ /* 0x000fe200078e02ff */
[-C--:B------:R-:W-:Y:S01]  /*2a770*/  LEA.HI.X.SX32 R133, R95, R11.reuse, 0x2, P5 ;  /* 0x0000000b5f857211 */ /* 0x080fe200028f16ff */
[----:B------:R-:W-:Y:S01]  /*2a780*/  IMAD R22, R3, 0x44, RZ ;  /* 0x0000004403167824 */ /* 0x000fe200078e02ff */
        /* <DEDUP_REMOVED lines=11> */
[C---:B------:R-:W-:Y:S01]  /*2a840*/  IMAD R99, R3.reuse, 0x6f, RZ ;  /* 0x0000006f03637824 */ /* 0x040fe200078e02ff */
[----:B------:R-:W-:Y:S01]  /*2a850*/  IADD3 R156, P0, R20, R10, RZ ;  /* 0x0000000a149c7210 */ /* 0x000fe20007f1e0ff */
[----:B------:R-:W-:Y:S01]  /*2a860*/  IMAD R114, R3, 0x1b4, RZ ;  /* 0x000001b403727824 */ /* 0x000fe200078e02ff */
[----:B------:R-:W-:-:S02]  /*2a870*/  LEA.HI.X.SX32 R131, R53, R11, 0x2, P5 ;  /* 0x0000000b35837211 */ /* 0x000fc400028f16ff */
[-C--:B------:R-:W-:Y:S01]  /*2a880*/  IADD3 R118, P5, R118, R10.reuse, RZ ;  /* 0x0000000a76767210 */ /* 0x080fe20007fbe0ff */
[----:B------:R-:W-:Y:S01]  /*2a890*/  IMAD.SHL.U32 R98, R3, 0x10, RZ ;  /* 0x0000001003627824 */ /* 0x000fe200078e00ff */
[-C--:B------:R-:W-:Y:S01]  /*2a8a0*/  LEA.HI.X.SX32 R157, R97, R11.reuse, 0x2, P0 ;  /* 0x0000000b619d7211 */ /* 0x080fe200000f16ff */
[C---:B------:R-:W-:Y:S01]  /*2a8b0*/  IMAD R116, R3.reuse, 0x1b8, RZ ;  /* 0x000001b803747824 */ /* 0x040fe200078e02ff */
[CC--:B------:R-:W-:Y:S01]  /*2a8c0*/  LEA R120, P0, R3.reuse, R10.reuse, 0x6 ;  /* 0x0000000a03787211 */ /* 0x0c0fe200078030ff */
        /* <DEDUP_REMOVED lines=15> */
[----:B------:R-:W-:Y:S01]  /*2a9c0*/  IADD3 R112, P0, R112, R10, RZ ;  /* 0x0000000a70707210 */ /* 0x000fe20007f1e0ff */
[----:B------:R-:W-:Y:S01]  /*2a9d0*/  IMAD R124, R3, 0xbc, RZ ;  /* 0x000000bc037c7824 */ /* 0x000fe200078e02ff */
[----:B------:R-:W-:-:S02]  /*2a9e0*/  LEA.HI.X.SX32 R111, R101, R11, 0x2, P5 ;  /* 0x0000000b656f7211 */ /* 0x000fc400028f16ff */
[-C--:B------:R-:W-:Y:S01]  /*2a9f0*/  IADD3 R106, P5, R106, R10.reuse, RZ ;  /* 0x0000000a6a6a7210 */ /* 0x080fe20007fbe0ff */
[----:B------:R-:W-:Y:S01]  /*2aa00*/  IMAD R49, R3, 0x4e, RZ ;  /* 0x0000004e03317824 */ /* 0x000fe200078e02ff */
[-C--:B------:R-:W-:Y:S01]  /*2aa10*/  LEA.HI.X.SX32 R113, R19, R11.reuse, 0x2, P0 ;  /* 0x0000000b13717211 */ /* 0x080fe200000f16ff */
[C---:B------:R-:W-:Y:S01]  /*2aa20*/  IMAD R236, R3.reuse, 0x130, RZ ;  /* 0x0000013003ec7824 */ /* 0x040fe200078e02ff */
        /* <DEDUP_REMOVED lines=27> */
[C---:B------:R-:W-:Y:S01]  /*2abe0*/  IMAD R158, R3.reuse, 0xd0, RZ ;  /* 0x000000d0039e7824 */ /* 0x040fe200078e02ff */
        /* <DEDUP_REMOVED lines=17> */
[----:B------:R-:W-:Y:S01]  /*2ad00*/  IMAD R108, R3, 0x128, RZ ;  /* 0x00000128036c7824 */ /* 0x000fe200078e02ff */
[-C--:B------:R-:W-:Y:S02]  /*2ad10*/  LEA.HI.X.SX32 R87, R210, R11.reuse, 0x2, P5 ;  /* 0x0000000bd2577211 */ /* 0x080fe400028f16ff */
[-C--:B------:R-:W-:Y:S01]  /*2ad20*/  IADD3 R82, P5, R151, R10.reuse, RZ ;  /* 0x0000000a97527210 */ /* 0x080fe20007fbe0ff */
[C---:B------:R-:W-:Y:S01]  /*2ad30*/  IMAD R211, R3.reuse, 0x69, RZ ;  /* 0x0000006903d37824 */ /* 0x040fe200078e02ff */
[-C--:B------:R-:W-:Y:S01]  /*2ad40*/  LEA.HI.X.SX32 R89, R128, R11.reuse, 0x2, P0 ;  /* 0x0000000b80597211 */ /* 0x080fe200000f16ff */
[----:B------:R-:W-:Y:S01]  /*2ad50*/  IMAD R129, R3, 0x12c, RZ ;  /* 0x0000012c03817824 */ /* 0x000fe200078e02ff */
[-C--:B------:R-:W-:Y:S01]  /*2ad60*/  IADD3 R84, P0, R41, R10.reuse, RZ ;  /* 0x0000000a29547210 */ /* 0x080fe20007f1e0ff */
[----:B------:R-:W-:Y:S01]  /*2ad70*/  IMAD R219, R3, 0x4a, RZ ;  /* 0x0000004a03db7824 */ /* 0x000fe200078e02ff */
[-C--:B------:R-:W-:Y:S01]  /*2ad80*/  LEA.HI.X.SX32 R83, R21, R11.reuse, 0x2, P5 ;  /* 0x0000000b15537211 */ /* 0x080fe200028f16ff */
[C---:B------:R-:W-:Y:S01]  /*2ad90*/  IMAD R238, R3.reuse, 0x120, RZ ;  /* 0x0000012003ee7824 */ /* 0x040fe200078e02ff */
[-C--:B------:R-:W-:Y:S01]  /*2ada0*/  IADD3 R108, P5, R108, R10.reuse, RZ ;  /* 0x0000000a6c6c7210 */ /* 0x080fe20007fbe0ff */
[----:B------:R-:W-:Y:S01]  /*2adb0*/  IMAD R239, R3, 0x4b, RZ ;  /* 0x0000004b03ef7824 */ /* 0x000fe200078e02ff */
[----:B------:R-:W-:Y:S01]  /*2adc0*/  LEA.HI.X.SX32 R85, R211, R11, 0x2, P0 ;  /* 0x0000000bd3557211 */ /* 0x000fe200000f16ff */
[----:B------:R-:W-:Y:S01]  /*2add0*/  IMAD R72, R3, 0xa8, RZ ;  /* 0x000000a803487824 */ /* 0x000fe200078e02ff */
[----:B------:R-:W-:-:S02]  /*2ade0*/  IADD3 R80, P0, R129, R10, RZ ;  /* 0x0000000a81507210 */ /* 0x000fc40007f1e0ff */
[-C--:B------:R-:W-:Y:S02]  /*2adf0*/  LEA.HI.X.SX32 R109, R219, R11.reuse, 0x2, P5 ;  /* 0x0000000bdb6d7211 */ /* 0x080fe400028f16ff */
[-C--:B------:R-:W-:Y:S01]  /*2ae00*/  IADD3 R238, P5, R238, R10.reuse, RZ ;  /* 0x0000000aeeee7210 */ /* 0x080fe20007fbe0ff */
[----:B------:R-:W-:Y:S01]  /*2ae10*/  IMAD R36, R3, 0x2a, RZ ;  /* 0x0000002a03247824 */ /* 0x000fe200078e02ff */
[-C--:B------:R-:W-:Y:S01]  /*2ae20*/  LEA.HI.X.SX32 R81, R239, R11.reuse, 0x2, P0 ;  /* 0x0000000bef517211 */ /* 0x080fe200000f16ff */
[C---:B------:R-:W-:Y:S01]  /*2ae30*/  IMAD R30, R3.reuse, 0xb0, RZ ;  /* 0x000000b0031e7824 */ /* 0x040fe200078e02ff */
[-C--:B------:R-:W-:Y:S02]  /*2ae40*/  LEA.HI.X.SX32 R239, R20, R11.reuse, 0x2, P5 ;  /* 0x0000000b14ef7211 */ /* 0x080fe400028f16ff */
[-C--:B------:R-:W-:Y:S01]  /*2ae50*/  IADD3 R72, P5, R72, R10.reuse, RZ ;  /* 0x0000000a48487210 */ /* 0x080fe20007fbe0ff */
[C---:B------:R-:W-:Y:S02]  /*2ae60*/  IMAD R35, R3.reuse, 0x124, RZ ;  /* 0x0000012403237824 */ /* 0x040fe400078e02ff */
[C---:B------:R-:W-:Y:S01]  /*2ae70*/  IMAD R8, R3.reuse, 0x2c, RZ ;  /* 0x0000002c03087824 */ /* 0x040fe200078e02ff */
[-C--:B------:R-:W-:Y:S01]  /*2ae80*/  LEA.HI.X.SX32 R73, R36, R11.reuse, 0x2, P5 ;  /* 0x0000000b24497211 */ /* 0x080fe200028f16ff */
[C---:B------:R-:W-:Y:S01]  /*2ae90*/  IMAD R69, R3.reuse, 0xa0, RZ ;  /* 0x000000a003457824 */ /* 0x040fe200078e02ff */
[-C--:B------:R-:W-:Y:S01]  /*2aea0*/  IADD3 R98, P5, R30, R10.reuse, RZ ;  /* 0x0000000a1e627210 */ /* 0x080fe20007fbe0ff */
[----:B------:R-:W-:Y:S01]  /*2aeb0*/  IMAD R40, R3, 0x49, RZ ;  /* 0x0000004903287824 */ /* 0x000fe200078e02ff */
[-C--:B------:R-:W-:Y:S01]  /*2aec0*/  IADD3 R76, P0, R35, R10.reuse, RZ ;  /* 0x0000000a234c7210 */ /* 0x080fe20007f1e0ff */
[C---:B------:R-:W-:Y:S01]  /*2aed0*/  IMAD R34, R3.reuse, 0xac, RZ ;  /* 0x000000ac03227824 */ /* 0x040fe200078e02ff */
[-C--:B------:R-:W-:Y:S01]  /*2aee0*/  LEA.HI.X.SX32 R99, R8, R11.reuse, 0x2, P5 ;  /* 0x0000000b08637211 */ /* 0x080fe200028f16ff */
[----:B------:R-:W-:Y:S01]  /*2aef0*/  IMAD R9, R3, 0x28, RZ ;  /* 0x0000002803097824 */ /* 0x000fe200078e02ff */
        /* <DEDUP_REMOVED lines=9> */
[C---:B------:R-:W-:Y:S01]  /*2af90*/  IMAD R58, R3.reuse, 0x19c, RZ ;  /* 0x0000019c033a7824 */ /* 0x040fe200078e02ff */
[----:B------:R-:W-:Y:S01]  /*2afa0*/  STL.64 [R1+0x40], R6 ;  /* 0x0000400601007387 */ /* 0x000fe20000100a00 */
[----:B------:R-:W-:Y:S01]  /*2afb0*/  IMAD R33, R3, 0x29, RZ ;  /* 0x0000002903217824 */ /* 0x000fe200078e02ff */
[----:B------:R-:W-:-:S02]  /*2afc0*/  LEA.HI.X.SX32 R95, R37, R11, 0x2, P0 ;  /* 0x0000000b255f7211 */ /* 0x000fc400000f16ff */
[----:B------:R-:W-:Y:S01]  /*2afd0*/  STL.64 [R1+0x2698], R6 ;  /* 0x0026980601007387 */ /* 0x000fe20000100a00 */
[-C--:B------:R-:W-:Y:S01]  /*2afe0*/  IADD3 R92, P0, R31, R10.reuse, RZ ;  /* 0x0000000a1f5c7210 */ /* 0x080fe20007f1e0ff */
[----:B------:R-:W-:Y:S01]  /*2aff0*/  IMAD R54, R3, 0x194, RZ ;  /* 0x0000019403367824 */ /* 0x000fe200078e02ff */
[-C--:B------:R-:W-:Y:S01]  /*2b000*/  LEA.HI.X.SX32 R71, R29, R11.reuse, 0x2, P5 ;  /* 0x0000000b1d477211 */ /* 0x080fe200028f16ff */
[----:B------:R1:W-:Y:S01]  /*2b010*/  STL.64 [R1+0x10], R26 ;  /* 0x0000101a01007387 */ /* 0x0003e20000100a00 */
[-C--:B------:R-:W-:Y:S01]  /*2b020*/  IADD3 R58, P5, R58, R10.reuse, RZ ;  /* 0x0000000a3a3a7210 */ /* 0x080fe20007fbe0ff */
[----:B------:R-:W-:Y:S01]  /*2b030*/  IMAD R32, R3, 0xb, RZ ;  /* 0x0000000b03207824 */ /* 0x000fe200078e02ff */
[----:B------:R-:W-:Y:S01]  /*2b040*/  LEA.HI.X.SX32 R93, R33, R11, 0x2, P0 ;  /* 0x0000000b215d7211 */ /* 0x000fe200000f16ff */
[C---:B------:R-:W-:Y:S01]  /*2b050*/  IMAD R14, R3.reuse, 0x65, RZ ;  /* 0x00000065030e7824 */ /* 0x040fe200078e02ff */
[----:B------:R-:W-:Y:S01]  /*2b060*/  IADD3 R74, P0, R8, R10, RZ ;  /* 0x0000000a084a7210 */ /* 0x000fe20007f1e0ff */
[----:B------:R-:W-:-:S02]  /*2b070*/  IMAD R50, R3, 0x11c, RZ ;  /* 0x0000011c03327824 */ /* 0x000fc400078e02ff */
[C---:B-1----:R-:W-:Y:S01]  /*2b080*/  IMAD R27, R3.reuse, 0x67, RZ ;  /* 0x00000067031b7824 */ /* 0x042fe200078e02ff */
[----:B------:R-:W-:Y:S01]  /*2b090*/  LEA.HI.X.SX32 R75, R32, R11, 0x2, P0 ;  /* 0x0000000b204b7211 */ /* 0x000fe200000f16ff */
[----:B------:R-:W-:-:S03]  /*2b0a0*/  IMAD R25, R3, 0xa, RZ ;  /* 0x0000000a03197824 */ /* 0x000fc600078e02ff */
[-C--:B------:R-:W-:Y:S02]  /*2b0b0*/  LEA.HI.X.SX32 R59, R27, R11.reuse, 0x2, P5 ;  /* 0x0000000b1b3b7211 */ /* 0x080fe400028f16ff */
[-C--:B------:R-:W-:Y:S01]  /*2b0c0*/  IADD3 R54, P5, R54, R10.reuse, RZ ;  /* 0x0000000a36367210 */ /* 0x080fe20007fbe0ff */
[----:B------:R-:W-:Y:S01]  /*2b0d0*/  IMAD R24, R3, 0x47, RZ ;  /* 0x0000004703187824 */ /* 0x000fe200078e02ff */
[-C--:B------:R-:W-:Y:S01]  /*2b0e0*/  IADD3 R96, P0, R9, R10.reuse, RZ ;  /* 0x0000000a09607210 */ /* 0x080fe20007f1e0ff */
[C---:B------:R-:W-:Y:S01]  /*2b0f0*/  IMAD R46, R3.reuse, 0x114, RZ ;  /* 0x00000114032e7824 */ /* 0x040fe200078e02ff */
[-C--:B------:R-:W-:Y:S02]  /*2b100*/  LEA.HI.X.SX32 R55, R14, R11.reuse, 0x2, P5 ;  /* 0x0000000b0e377211 */ /* 0x080fe400028f16ff */
[-C--:B------:R-:W-:Y:S01]  /*2b110*/  IADD3 R50, P5, R50, R10.reuse, RZ ;  /* 0x0000000a32327210 */ /* 0x080fe20007fbe0ff */
[----:B------:R-:W-:Y:S01]  /*2b120*/  IMAD.SHL.U32 R28, R3, 0x8, RZ ;  /* 0x00000008031c7824 */ /* 0x000fe200078e00ff */
[-C--:B------:R-:W-:Y:S01]  /*2b130*/  LEA.HI.X.SX32 R97, R25, R11.reuse, 0x2, P0 ;  /* 0x0000000b19617211 */ /* 0x080fe200000f16ff */
[C---:B------:R-:W-:Y:S01]  /*2b140*/  IMAD R56, R3.reuse, 0x198, RZ ;  /* 0x0000019803387824 */ /* 0x040fe200078e02ff */
[CC--:B------:R-:W-:Y:S01]  /*2b150*/  LEA R60, P0, R3.reuse, R10.reuse, 0x5 ;  /* 0x0000000a033c7211 */ /* 0x0c0fe200078028ff */
        /* <DEDUP_REMOVED lines=27> */
[----:B------:R-:W-:Y:S01]  /*2b310*/  LEA.HI.X.SX32 R79, R26, R11, 0x2, P0 ;  /* 0x0000000b1a4f7211 */ /* 0x000fe200000f16ff */
[----:B------:R-:W-:Y:S01]  /*2b320*/  IMAD R8, R3, 0x18, RZ ;  /* 0x0000001803087824 */ /* 0x000fe200078e02ff */
[----:B------:R-:W-:-:S02]  /*2b330*/  IADD3 R240, P0, R240, R10, RZ ;  /* 0x0000000af0f07210 */ /* 0x000fc40007f1e0ff */
[-C--:B------:R-:W-:Y:S02]  /*2b340*/  LEA.HI.X.SX32 R219, R5, R11.reuse, 0x2, P5 ;  /* 0x0000000b05db7211 */ /* 0x080fe400028f16ff */
[-C--:B------:R-:W-:Y:S01]  /*2b350*/  IADD3 R210, P5, R25, R10.reuse, RZ ;  /* 0x0000000a19d27210 */ /* 0x080fe20007fbe0ff */
[C---:B------:R-:W-:Y:S01]  /*2b360*/  IMAD R15, R3.reuse, 0x26, RZ ;  /* 0x00000026030f7824 */ /* 0x040fe200078e02ff */
[-C--:B------:R-:W-:Y:S01]  /*2b370*/  LEA.HI.X.SX32 R241, R22, R11.reuse, 0x2, P0 ;  /* 0x0000000b16f17211 */ /* 0x080fe200000f16ff */
[C---:B------:R-:W-:Y:S01]  /*2b380*/  IMAD R38, R3.reuse, 0x90, RZ ;  /* 0x0000009003267824 */ /* 0x040fe200078e02ff */
[-C--:B------:R-:W-:Y:S01]  /*2b390*/  IADD3 R42, P0, R42, R10.reuse, RZ ;  /* 0x0000000a2a2a7210 */ /* 0x080fe20007f1e0ff */
[C---:B------:R-:W-:Y:S01]  /*2b3a0*/  IMAD R9, R3.reuse, 0x14, RZ ;  /* 0x0000001403097824 */ /* 0x040fe200078e02ff */
[----:B------:R-:W-:Y:S01]  /*2b3b0*/  LEA.HI.X.SX32 R211, R8, R11, 0x2, P5 ;  /* 0x0000000b08d37211 */ /* 0x000fe200028f16ff */
[----:B------:R-:W-:Y:S01]  /*2b3c0*/  IMAD R28, R3, 0x18c, RZ ;  /* 0x0000018c031c7824 */ /* 0x000fe200078e02ff */
[----:B------:R-:W-:-:S02]  /*2b3d0*/  IADD3 R150, P5, R150, R10, RZ ;  /* 0x0000000a96967210 */ /* 0x000fc40007fbe0ff */
[-C--:B------:R-:W-:Y:S01]  /*2b3e0*/  LEA.HI.X.SX32 R43, R15, R11.reuse, 0x2, P0 ;  /* 0x0000000b0f2b7211 */ /* 0x080fe200000f16ff */
[C---:B------:R-:W-:Y:S01]  /*2b3f0*/  IMAD R14, R3.reuse, 0x63, RZ ;  /* 0x00000063030e7824 */ /* 0x040fe200078e02ff */
[-C--:B------:R-:W-:Y:S01]  /*2b400*/  IADD3 R38, P0, R38, R10.reuse, RZ ;  /* 0x0000000a26267210 */ /* 0x080fe20007f1e0ff */
[----:B------:R-:W-:Y:S01]  /*2b410*/  IMAD R128, R3, 0xc0, RZ ;  /* 0x000000c003807824 */ /* 0x000fe200078e02ff */
[-C--:B------:R-:W-:Y:S02]  /*2b420*/  LEA.HI.X.SX32 R151, R9, R11.reuse, 0x2, P5 ;  /* 0x0000000b09977211 */ /* 0x080fe400028f16ff */
[-C--:B------:R-:W-:Y:S01]  /*2b430*/  IADD3 R28, P5, R28, R10.reuse, RZ ;  /* 0x0000000a1c1c7210 */ /* 0x080fe20007fbe0ff */
[----:B------:R-:W-:Y:S01]  /*2b440*/  IMAD R20, R3, 0x7, RZ ;  /* 0x0000000703147824 */ /* 0x000fe200078e02ff */
[-C--:B------:R-:W-:Y:S02]  /*2b450*/  LEA.HI.X.SX32 R39, R12, R11.reuse, 0x2, P0 ;  /* 0x0000000b0c277211 */ /* 0x080fe400000f16ff */
[----:B------:R-:W-:Y:S01]  /*2b460*/  IADD3 R44, P0, R5, R10, RZ ;  /* 0x0000000a052c7210 */ /* 0x000fe20007f1e0ff */
[----:B------:R-:W-:Y:S01]  /*2b470*/  IMAD R5, R3, 0x30, RZ ;  /* 0x0000003003057824 */ /* 0x000fe200078e02ff */
[----:B------:R-:W-:-:S02]  /*2b480*/  LEA.HI.X.SX32 R29, R14, R11, 0x2, P5 ;  /* 0x0000000b0e1d7211 */ /* 0x000fc400028f16ff */
[-C--:B------:R-:W-:Y:S02]  /*2b490*/  IADD3 R128, P5, R128, R10.reuse, RZ ;  /* 0x0000000a80807210 */ /* 0x080fe40007fbe0ff */
[-C--:B------:R-:W-:Y:S02]  /*2b4a0*/  LEA.HI.X.SX32 R45, R20, R11.reuse, 0x2, P0 ;  /* 0x0000000b142d7211 */ /* 0x080fe400000f16ff */
[-C--:B------:R-:W-:Y:S01]  /*2b4b0*/  IADD3 R66, P0, R8, R10.reuse, RZ ;  /* 0x0000000a08427210 */ /* 0x080fe20007f1e0ff */
[----:B------:R-:W-:Y:S01]  /*2b4c0*/  IMAD.SHL.U32 R8, R3, 0x4, RZ ;  /* 0x0000000403087824 */ /* 0x000fe200078e00ff */
[----:B------:R-:W-:Y:S01]  /*2b4d0*/  LEA.HI.X.SX32 R129, R5, R11, 0x2, P5 ;  /* 0x0000000b05817211 */ /* 0x000fe200028f16ff */
[C---:B------:R-:W-:Y:S01]  /*2b4e0*/  IMAD R21, R3.reuse, 0x6, RZ ;  /* 0x0000000603157824 */ /* 0x040fe200078e02ff */
[----:B------:R-:W-:-:S04]  /*2b4f0*/  LEA R30, P5, R3, R10, 0x4 ;  /* 0x0000000a031e7211 */ /* 0x000fc800078a20ff */
[-C--:B------:R-:W-:Y:S02]  /*2b500*/  LEA.HI.X.SX32 R31, R8, R11.reuse, 0x2, P5 ;  /* 0x0000000b081f7211 */ /* 0x080fe400028f16ff */
[----:B------:R-:W-:Y:S02]  /*2b510*/  LEA.HI.X.SX32 R67, R21, R11, 0x2, P0 ;  /* 0x0000000b15437211 */ /* 0x000fe400000f16ff */
[----:B------:R-:W-:Y:S02]  /*2b520*/  LEA R6, P5, R4, R0, 0x2 ;  /* 0x0000000004067211 */ /* 0x000fe400078a10ff */
[----:B------:R-:W-:Y:S02]  /*2b530*/  IADD3 R40, P0, R9, R10, RZ ;  /* 0x0000000a09287210 */ /* 0x000fe40007f1e0ff */
[----:B------:R-:W-:Y:S02]  /*2b540*/  LOP3.LUT R9, R242, 0x70, RZ, 0xc0, !PT ;  /* 0x00000070f2097812 */ /* 0x000fe400078ec0ff */
[----:B------:R-:W-:-:S02]  /*2b550*/  LEA.HI.X.SX32 R7, R4, R2, 0x2, P5 ;  /* 0x0000000204077211 */ /* 0x000fc400028f16ff */
[-C--:B------:R-:W-:Y:S01]  /*2b560*/  IADD3 R14, P5, R8, R10.reuse, RZ ;  /* 0x0000000a080e7210 */ /* 0x080fe20007fbe0ff */
[----:B------:R-:W-:Y:S02]  /*2b570*/  IMAD R9, R248, 0x80, R9 ;  /* 0x00000080f8097824 */ /* 0x000fe400078e0209 */
[C---:B------:R-:W-:Y:S01]  /*2b580*/  IMAD.SHL.U32 R4, R3.reuse, 0x2, RZ ;  /* 0x0000000203047824 */ /* 0x040fe200078e00ff */
[C---:B------:R-:W-:Y:S01]  /*2b590*/  LEA.HI.X.SX32 R15, R3.reuse, R11, 0x2, P5 ;  /* 0x0000000b030f7211 */ /* 0x040fe200028f16ff */
[----:B------:R3:W-:Y:S01]  /*2b5a0*/  STL.64 [R1+0x1058], R6 ;  /* 0x0010580601007387 */ /* 0x0007e20000100a00 */
[----:B------:R-:W-:Y:S01]  /*2b5b0*/  LEA R36, P5, R3, R10, 0x3 ;  /* 0x0000000a03247211 */ /* 0x000fe200078a18ff */
[----:B------:R-:W-:-:S03]  /*2b5c0*/  ULDC.64 UR60, c[0x0][0x208] ;  /* 0x00008200003c7ab9 */ /* 0x000fc60000000a00 */
[----:B------:R-:W-:Y:S01]  /*2b5d0*/  LEA.HI.X.SX32 R37, R4, R11, 0x2, P5 ;  /* 0x0000000b04257211 */ /* 0x000fe200028f16ff */
[----:B------:R-:W-:Y:S01]  /*2b5e0*/  STL.64 [R1+0x20], R14 ;  /* 0x0000200e01007387 */ /* 0x000fe20000100a00 */
[----:B---3--:R-:W-:Y:S01]  /*2b5f0*/  IADD3 R6, R252, 0x100000, R9 ;  /* 0x00100000fc067810 */ /* 0x008fe20007ffe009 */
[C---:B------:R-:W-:Y:S02]  /*2b600*/  IMAD R18, R3.reuse, 0x5, RZ ;  /* 0x0000000503127824 */ /* 0x040fe400078e02ff */
[----:B------:R1:W-:Y:S01]  /*2b610*/  STL.64 [R1+0x26a0], R36 ;  /* 0x0026a02401007387 */ /* 0x0003e20000100a00 */
[----:B------:R-:W-:-:S03]  /*2b620*/  IMAD R26, R3, 0x188, RZ ;  /* 0x00000188031a7824 */ /* 0x000fc600078e02ff */
[----:B------:R-:W-:Y:S01]  /*2b630*/  @!PT LDS RZ, [RZ] ;  /* 0x00000000fffff984 */ /* 0x000fe20000000800 */
[----:B------:R-:W-:Y:S01]  /*2b640*/  @!PT LDS RZ, [RZ] ;  /* 0x00000000fffff984 */ /* 0x000fe20000000800 */
[----:B------:R-:W-:Y:S01]  /*2b650*/  @!PT LDS RZ, [RZ] ;  /* 0x00000000fffff984 */ /* 0x000fe20000000800 */
[----:B------:R-:W-:Y:S04]  /*2b660*/  LDGSTS.E [R6+-0x40000], desc[UR60][R10.64], !P6 ;  /* 0xc00000000a067fae */ /* 0x000fe8000f12187c */
[----:B------:R-:W-:Y:S04]  /*2b670*/  LDGSTS.E [R6+-0x3fffc], desc[UR60][R14.64], !P4 ;  /* 0xc00040000e067fae */ /* 0x000fe8000e12187c */
[----:B------:R1:W-:Y:S01]  /*2b680*/  LDGSTS.E [R6+-0x3fff8], desc[UR60][R36.64], !P1 ;  /* 0xc000800024067fae */ /* 0x0003e2000c92187c */
[----:B------:R-:W-:Y:S01]  /*2b690*/  IMAD R13, R3, 0x62, RZ ;  /* 0x00000062030d7824 */ /* 0x000fe200078e02ff */
[----:B------:R-:W-:-:S02]  /*2b6a0*/  LEA.HI.X.SX32 R41, R18, R11, 0x2, P0 ;  /* 0x0000000b12297211 */ /* 0x000fc400000f16ff */
[-C--:B------:R-:W-:Y:S01]  /*2b6b0*/  IADD3 R26, P0, R26, R10.reuse, RZ ;  /* 0x0000000a1a1a7210 */ /* 0x080fe20007f1e0ff */
[----:B-1----:R-:W1:Y:S01]  /*2b6c0*/  LDC R37, c[0x0][0x230] ;  /* 0x00008c00ff257b82 */ /* 0x002e620000000800 */
[----:B------:R-:W-:Y:S02]  /*2b6d0*/  IMAD R16, R3, 0xc, RZ ;  /* 0x0000000c03107824 */ /* 0x000fe400078e02ff */
[----:B------:R-:W-:Y:S01]  /*2b6e0*/  LEA.HI.X.SX32 R27, R13, R11, 0x2, P0 ;  /* 0x0000000b0d1b7211 */ /* 0x000fe200000f16ff */
[----:B------:R-:W-:Y:S01]  /*2b6f0*/  VIADD R243, R249, 0xfffffffc ;  /* 0xfffffffcf9f37836 */ /* 0x000fe20000000000 */
[----:B------:R-:W-:-:S04]  /*2b700*/  IADD3 R90, P0, R5, R10, RZ ;  /* 0x0000000a055a7210 */ /* 0x000fc80007f1e0ff */
[CC--:B------:R-:W-:Y:S02]  /*2b710*/  LEA.HI.X.SX32 R91, R16.reuse, R11.reuse, 0x2, P0 ;  /* 0x0000000b105b7211 */ /* 0x0c0fe400000f16ff */
[----:B------:R-:W-:Y:S01]  /*2b720*/  ISETP.GE.U32.AND P0, PT, R243, 0x7fffff7d, PT ;  /* 0x7fffff7df300780c */ /* 0x000fe20003f06070 */
[----:B------:R-:W-:Y:S01]  /*2b730*/  IMAD R5, R3, 0x3, RZ ;  /* 0x0000000303057824 */ /* 0x000fe200078e02ff */
[-C--:B------:R-:W-:Y:S01]  /*2b740*/  IADD3 R16, P6, R16, R10.reuse, RZ ;  /* 0x0000000a10107210 */ /* 0x080fe20007fde0ff */
[C---:B------:R-:W-:Y:S02]  /*2b750*/  VIADD R4, R249.reuse, 0xffffffde ;  /* 0xffffffdef9047836 */ /* 0x040fe40000000000 */
[----:B------:R-:W-:Y:S01]  /*2b760*/  VIADD R12, R249, 0xffffffdf ;  /* 0xffffffdff90c7836 */ /* 0x000fe20000000000 */
[----:B------:R-:W-:Y:S02]  /*2b770*/  LEA.HI.X.SX32 R17, R5, R11, 0x2, P6 ;  /* 0x0000000b05117211 */ /* 0x000fe400030f16ff */
[----:B------:R-:W-:Y:S01]  /*2b780*/  ISETP.GE.U32.AND P1, PT, R4, 0x7fffff5f, PT ;  /* 0x7fffff5f0400780c */ /* 0x000fe20003f26070 */
[C---:B------:R-:W-:Y:S01]  /*2b790*/  IMAD.SHL.U32 R5, R3.reuse, 0x20, RZ ;  /* 0x0000002003057824 */ /* 0x040fe200078e00ff */
[----:B------:R-:W-:Y:S01]  /*2b7a0*/  ISETP.GE.U32.AND P4, PT, R12, 0x7fffff60, PT ;  /* 0x7fffff600c00780c */ /* 0x000fe20003f86070 */
[----:B------:R-:W-:Y:S01]  /*2b7b0*/  IMAD R32, R3, 0x84, RZ ;  /* 0x0000008403207824 */ /* 0x000fe200078e02ff */
[----:B------:R-:W-:Y:S01]  /*2b7c0*/  IADD3 R13, R249, -0x62, RZ ;  /* 0xffffff9ef90d7810 */ /* 0x000fe20007ffe0ff */
[----:B------:R-:W-:Y:S01]  /*2b7d0*/  LDGSTS.E [R6+-0x3fff4], desc[UR60][R16.64], !P0 ;  /* 0xc000c00010067fae */ /* 0x000fe2000c12187c */
[----:B-1----:R-:W-:Y:S01]  /*2b7e0*/  VIADD R4, R37, 0xffffffdd ;  /* 0xffffffdd25047836 */ /* 0x002fe20000000000 */
[----:B------:R-:W-:-:S02]  /*2b7f0*/  LEA R12, P6, R3, R10, 0x7 ;  /* 0x0000000a030c7211 */ /* 0x000fc400078c38ff */
[----:B------:R-:W-:Y:S02]  /*2b800*/  ISETP.GE.U32.AND P5, PT, R13, 0x7fffff1f, PT ;  /* 0x7fffff1f0d00780c */ /* 0x000fe40003fa6070 */
[----:B------:R-:W-:Y:S01]  /*2b810*/  ISETP.GE.U32.AND P0, PT, R4, 0x7fffff5e, PT ;  /* 0x7fffff5e0400780c */ /* 0x000fe20003f06070 */
[----:B------:R-:W-:Y:S01]  /*2b820*/  IMAD R4, R3, 0x21, RZ ;  /* 0x0000002103047824 */ /* 0x000fe200078e02ff */
[-C--:B------:R-:W-:Y:S02]  /*2b830*/  LEA.HI.X.SX32 R13, R5, R11.reuse, 0x2, P6 ;  /* 0x0000000b050d7211 */ /* 0x080fe400030f16ff */
[-C--:B------:R-:W-:Y:S01]  /*2b840*/  IADD3 R32, P6, R32, R10.reuse, RZ ;  /* 0x0000000a20207210 */ /* 0x080fe20007fde0ff */
[C---:B------:R-:W-:Y:S02]  /*2b850*/  IMAD R14, R3.reuse, 0x88, RZ ;  /* 0x00000088030e7824 */ /* 0x040fe400078e02ff */
[----:B------:R-:W-:Y:S01]  /*2b860*/  IMAD R5, R3, 0x22, RZ ;  /* 0x0000002203057824 */ /* 0x000fe200078e02ff */
[-C--:B------:R-:W-:Y:S01]  /*2b870*/  LEA.HI.X.SX32 R33, R4, R11.reuse, 0x2, P6 ;  /* 0x0000000b04217211 */ /* 0x080fe200030f16ff */
[----:B------:R1:W-:Y:S01]  /*2b880*/  LDGSTS.E [R6+-0x3c000], desc[UR60][R12.64], !P4 ;  /* 0xc40000000c067fae */ /* 0x0003e2000e12187c */
[C---:B------:R-:W-:Y:S01]  /*2b890*/  IADD3 R4, R37.reuse, -0x41, RZ ;  /* 0xffffffbf25047810 */ /* 0x040fe20007ffe0ff */
[----:B------:R-:W-:Y:S01]  /*2b8a0*/  VIADD R8, R37, 0xffffffdc ;  /* 0xffffffdc25087836 */ /* 0x000fe20000000000 */
[----:B------:R-:W-:Y:S01]  /*2b8b0*/  IADD3 R14, P4, R14, R10, RZ ;  /* 0x0000000a0e0e7210 */ /* 0x000fe20007f9e0ff */
[C---:B------:R-:W-:Y:S01]  /*2b8c0*/  IMAD R34, R3.reuse, 0x8c, RZ ;  /* 0x0000008c03227824 */ /* 0x040fe200078e02ff */
[----:B------:R-:W-:Y:S01]  /*2b8d0*/  LDGSTS.E [R6+-0x3bffc], desc[UR60][R32.64], !P1 ;  /* 0xc400400020067fae */ /* 0x000fe2000c92187c */
[----:B------:R-:W-:Y:S01]  /*2b8e0*/  ISETP.GE.U32.AND P1, PT, R4, 0x7fffff40, PT ;  /* 0x7fffff400400780c */ /* 0x000fe20003f26070 */
[----:B------:R-:W-:Y:S01]  /*2b8f0*/  IMAD R4, R3, 0x23, RZ ;  /* 0x0000002303047824 */ /* 0x000fe200078e02ff */
[----:B------:R-:W-:-:S02]  /*2b900*/  LEA.HI.X.SX32 R15, R5, R11, 0x2, P4 ;  /* 0x0000000b050f7211 */ /* 0x000fc400020f16ff */
[----:B------:R-:W-:Y:S02]  /*2b910*/  ISETP.GE.U32.AND P6, PT, R8, 0x7fffff5d, PT ;  /* 0x7fffff5d0800780c */ /* 0x000fe40003fc6070 */
[-C--:B------:R-:W-:Y:S01]  /*2b920*/  IADD3 R34, P4, R34, R10.reuse, RZ ;  /* 0x0000000a22227210 */ /* 0x080fe20007f9e0ff */
[----:B------:R-:W-:Y:S01]  /*2b930*/  VIADD R5, R37, 0xffffffbe ;  /* 0xffffffbe25057836 */ /* 0x000fe20000000000 */
[----:B------:R2:W-:Y:S02]  /*2b940*/  LDGSTS.E [R6+-0x3bff8], desc[UR60][R14.64], !P0 ;  /* 0xc40080000e067fae */ /* 0x0005e4000c12187c */
[----:B------:R-:W-:Y:S01]  /*2b950*/  LEA.HI.X.SX32 R35, R4, R11, 0x2, P4 ;  /* 0x0000000b04237211 */ /* 0x000fe200020f16ff */
[C---:B------:R-:W-:Y:S01]  /*2b960*/  IMAD.SHL.U32 R4, R3.reuse, 0x40, RZ ;  /* 0x0000004003047824 */ /* 0x040fe200078e00ff */
[C---:B------:R-:W-:Y:S01]  /*2b970*/  LEA R242, P4, R3.reuse, R10, 0x8 ;  /* 0x0000000a03f27211 */ /* 0x040fe200078840ff */
[----:B------:R-:W-:Y:S01]  /*2b980*/  IMAD R18, R3, 0x104, RZ ;  /* 0x0000010403127824 */ /* 0x000fe200078e02ff */
[----:B------:R-:W-:-:S02]  /*2b990*/  ISETP.GE.U32.AND P0, PT, R5, 0x7fffff3f, PT ;  /* 0x7fffff3f0500780c */ /* 0x000fc40003f06070 */
[-C--:B------:R-:W-:Y:S01]  /*2b9a0*/  LEA.HI.X.SX32 R243, R4, R11.reuse, 0x2, P4 ;  /* 0x0000000b04f37211 */ /* 0x080fe200020f16ff */
[C---:B------:R-:W-:Y:S01]  /*2b9b0*/  VIADD R4, R37.reuse, 0xffffffbd ;  /* 0xffffffbd25047836 */ /* 0x040fe20000000000 */
[----:B------:R-:W-:Y:S01]  /*2b9c0*/  LDGSTS.E [R6+-0x3bff4], desc[UR60][R34.64], !P6 ;  /* 0xc400c00022067fae */ /* 0x000fe2000f12187c */
[----:B------:R-:W-:Y:S01]  /*2b9d0*/  VIADD R5, R37, 0xffffff9f ;  /* 0xffffff9f25057836 */ /* 0x000fe20000000000 */
[-C--:B------:R-:W-:Y:S01]  /*2b9e0*/  IADD3 R18, P6, R18, R10.reuse, RZ ;  /* 0x0000000a12127210 */ /* 0x080fe20007fde0ff */
[C---:B------:R-:W-:Y:S01]  /*2b9f0*/  IMAD R8, R3.reuse, 0x41, RZ ;  /* 0x0000004103087824 */ /* 0x040fe200078e02ff */
[----:B------:R-:W-:Y:S01]  /*2ba00*/  LDGSTS.E [R6+-0x38000], desc[UR60][R242.64], !P1 ;  /* 0xc8000000f2067fae */ /* 0x000fe2000c92187c */
[----:B------:R-:W-:Y:S01]  /*2ba10*/  IMAD R48, R3, 0x108, RZ ;  /* 0x0000010803307824 */ /* 0x000fe200078e02ff */
[----:B------:R-:W-:Y:S01]  /*2ba20*/  ISETP.GE.U32.AND P1, PT, R4, 0x7fffff3e, PT ;  /* 0x7fffff3e0400780c */ /* 0x000fe20003f26070 */
[----:B------:R-:W-:Y:S01]  /*2ba30*/  VIADD R4, R37, 0xffffffbc ;  /* 0xffffffbc25047836 */ /* 0x000fe20000000000 */
[----:B------:R-:W-:Y:S01]  /*2ba40*/  ISETP.GE.U32.AND P4, PT, R5, 0x7fffff20, PT ;  /* 0x7fffff200500780c */ /* 0x000fe20003f86070 */
[C---:B------:R-:W-:Y:S01]  /*2ba50*/  IMAD R5, R3.reuse, 0x42, RZ ;  /* 0x0000004203057824 */ /* 0x040fe200078e02ff */
[----:B------:R-:W-:Y:S01]  /*2ba60*/  LEA.HI.X.SX32 R19, R8, R11, 0x2, P6 ;  /* 0x0000000b08137211 */ /* 0x000fe200030f16ff */
[C---:B------:R-:W-:Y:S01]  /*2ba70*/  IMAD R20, R3.reuse, 0x10c, RZ ;  /* 0x0000010c03147824 */ /* 0x040fe200078e02ff */
[----:B------:R-:W-:Y:S01]  /*2ba80*/  IADD3 R48, P6, R48, R10, RZ ;  /* 0x0000000a30307210 */ /* 0x000fe20007fde0ff */
[----:B------:R-:W-:-:S02]  /*2ba90*/  IMAD R22, R3, 0x180, RZ ;  /* 0x0000018003167824 */ /* 0x000fc400078e02ff */
[C---:B------:R-:W-:Y:S01]  /*2baa0*/  IMAD R24, R3.reuse, 0x184, RZ ;  /* 0x0000018403187824 */ /* 0x040fe200078e02ff */
[----:B------:R3:W-:Y:S01]  /*2bab0*/  LDGSTS.E [R6+-0x37ffc], desc[UR60][R18.64], !P0 ;  /* 0xc800400012067fae */ /* 0x0007e2000c12187c */
[----:B------:R-:W-:Y:S01]  /*2bac0*/  ISETP.GE.U32.AND P0, PT, R4, 0x7fffff3d, PT ;  /* 0x7fffff3d0400780c */ /* 0x000fe20003f06070 */
[----:B------:R-:W-:Y:S01]  /*2bad0*/  IMAD R4, R3, 0x43, RZ ;  /* 0x0000004303047824 */ /* 0x000fe200078e02ff */
[-C--:B------:R-:W-:Y:S02]  /*2bae0*/  LEA.HI.X.SX32 R49, R5, R11.reuse, 0x2, P6 ;  /* 0x0000000b05317211 */ /* 0x080fe400030f16ff */
[C---:B------:R-:W-:Y:S02]  /*2baf0*/  LOP3.LUT R251, R9.reuse, 0x10, RZ, 0x3c, !PT ;  /* 0x0000001009fb7812 */ /* 0x040fe400078e3cff */
[----:B------:R-:W-:Y:S01]  /*2bb00*/  LOP3.LUT R250, R9, 0x20, RZ, 0x3c, !PT ;  /* 0x0000002009fa7812 */ /* 0x000fe200078e3cff */
[----:B------:R-:W-:Y:S01]  /*2bb10*/  LDGSTS.E [R6+-0x37ff8], desc[UR60][R48.64], !P1 ;  /* 0xc800800030067fae */ /* 0x000fe2000c92187c */
[-C--:B------:R-:W-:Y:S01]  /*2bb20*/  IADD3 R20, P6, R20, R10.reuse, RZ ;  /* 0x0000000a14147210 */ /* 0x080fe20007fde0ff */
[----:B------:R-:W-:Y:S01]  /*2bb30*/  IMAD R3, R3, 0x61, RZ ;  /* 0x0000006103037824 */ /* 0x000fe200078e02ff */
[----:B------:R-:W-:Y:S01]  /*2bb40*/  IADD3 R22, P1, R22, R10, RZ ;  /* 0x0000000a16167210 */ /* 0x000fe20007f3e0ff */
[----:B------:R-:W-:Y:S01]  /*2bb50*/  STL.64 [R1+0x26a8], R16 ;  /* 0x0026a81001007387 */ /* 0x000fe20000100a00 */
[----:B------:R-:W-:-:S02]  /*2bb60*/  LEA.HI.X.SX32 R21, R4, R11, 0x2, P6 ;  /* 0x0000000b04157211 */ /* 0x000fc400030f16ff */
[----:B------:R-:W-:Y:S01]  /*2bb70*/  LOP3.LUT R248, R9, 0x40, RZ, 0x3c, !PT ;  /* 0x0000004009f87812 */ /* 0x000fe200078e3cff */
[----:B------:R-:W-:Y:S01]  /*2bb80*/  IMAD.MOV.U32 R7, RZ, RZ, R247 ;  /* 0x000000ffff077224 */ /* 0x000fe200078e00f7 */
[----:B------:R-:W-:Y:S01]  /*2bb90*/  IADD3 R24, P6, R24, R10, RZ ;  /* 0x0000000a18187210 */ /* 0x000fe20007fde0ff */
[----:B------:R-:W-:Y:S01]  /*2bba0*/  VIADD R4, R37, 0xffffff9d ;  /* 0xffffff9d25047836 */ /* 0x000fe20000000000 */
[-C--:B------:R-:W-:Y:S01]  /*2bbb0*/  LEA.HI.X.SX32 R23, R25, R11.reuse, 0x2, P1 ;  /* 0x0000000b19177211 */ /* 0x080fe200008f16ff */
[----:B------:R4:W-:Y:S01]  /*2bbc0*/  LDGSTS.E [R6+-0x37ff4], desc[UR60][R20.64], !P0 ;  /* 0xc800c00014067fae */ /* 0x0009e2000c12187c */
[----:B------:R-:W-:Y:S01]  /*2bbd0*/  LEA.HI.X.SX32 R25, R3, R11, 0x2, P6 ;  /* 0x0000000b03197211 */ /* 0x000fe200030f16ff */
[----:B------:R-:W4:Y:S01]  /*2bbe0*/  LDC R8, c[0x0][0x240] ;  /* 0x00009000ff087b82 */ /* 0x000f220000000800 */
[----:B------:R-:W-:Y:S01]  /*2bbf0*/  IADD3 R3, R37, -0x64, RZ ;  /* 0xffffff9c25037810 */ /* 0x000fe20007ffe0ff */
[----:B------:R-:W-:Y:S01]  /*2bc00*/  LDGSTS.E [R6+-0x34000], desc[UR60][R22.64], !P4 ;  /* 0xcc00000016067fae */ /* 0x000fe2000e12187c */
[----:B------:R-:W-:-:S02]  /*2bc10*/  ISETP.GE.U32.AND P1, PT, R4, 0x7fffff1e, PT ;  /* 0x7fffff1e0400780c */ /* 0x000fc40003f26070 */
[----:B------:R-:W-:Y:S01]  /*2bc20*/  ISETP.GE.U32.AND P6, PT, R3, 0x7fffff1d, PT ;  /* 0x7fffff1d0300780c */ /* 0x000fe20003fc6070 */
[C---:B------:R-:W-:Y:S01]  /*2bc30*/  VIADD R3, R37.reuse, 0xfffffffb ;  /* 0xfffffffb25037836 */ /* 0x040fe20000000000 */
[----:B------:R4:W-:Y:S01]  /*2bc40*/  LDGSTS.E [R6+-0x33ffc], desc[UR60][R24.64], !P5 ;  /* 0xcc00400018067fae */ /* 0x0009e2000e92187c */
[----:B------:R-:W-:-:S03]  /*2bc50*/  VIADD R4, R37, 0xfffffffa ;  /* 0xfffffffa25047836 */ /* 0x000fc60000000000 */
[----:B------:R-:W-:Y:S01]  /*2bc60*/  ISETP.GE.U32.AND P5, PT, R3, 0x7fffff7c, PT ;  /* 0x7fffff7c0300780c */ /* 0x000fe20003fa6070 */
[----:B------:R-:W-:Y:S01]  /*2bc70*/  VIADD R3, R37, 0xfffffff9 ;  /* 0xfffffff925037836 */ /* 0x000fe20000000000 */
[----:B------:R-:W-:-:S03]  /*2bc80*/  ISETP.GE.U32.AND P4, PT, R4, 0x7fffff7b, PT ;  /* 0x7fffff7b0400780c */ /* 0x000fc60003f86070 */
[----:B------:R-:W-:Y:S01]  /*2bc90*/  LDGSTS.E [R6+-0x33ff8], desc[UR60][R26.64], !P1 ;  /* 0xcc0080001a067fae */ /* 0x000fe2000c92187c */
[----:B------:R-:W-:Y:S01]  /*2bca0*/  ISETP.GE.U32.AND P1, PT, R3, 0x7fffff7a, PT ;  /* 0x7fffff7a0300780c */ /* 0x000fe20003f26070 */
[C---:B------:R-:W-:Y:S01]  /*2bcb0*/  VIADD R3, R37.reuse, 0xfffffff8 ;  /* 0xfffffff825037836 */ /* 0x040fe20000000000 */
[----:B------:R-:W-:Y:S01]  /*2bcc0*/  IADD3 R251, R252, 0x100000, R251 ;  /* 0x00100000fcfb7810 */ /* 0x000fe20007ffe0fb */
[----:B------:R-:W-:Y:S01]  /*2bcd0*/  LDGSTS.E [R6+-0x33ff4], desc[UR60][R28.64], !P6 ;  /* 0xcc00c0001c067fae */ /* 0x000fe2000f12187c */
[----:B------:R-:W-:Y:S02]  /*2bce0*/  VIADD R4, R37, 0xffffffda ;  /* 0xffffffda25047836 */ /* 0x000fe40000000000 */
[----:B------:R-:W-:Y:S01]  /*2bcf0*/  ISETP.GE.U32.AND P6, PT, R3, 0x7fffff79, PT ;  /* 0x7fffff790300780c */ /* 0x000fe20003fc6070 */
[----:B------:R-:W-:Y:S01]  /*2bd00*/  VIADD R3, R37, 0xffffffdb ;  /* 0xffffffdb25037836 */ /* 0x000fe20000000000 */
[----:B------:R-:W-:Y:S04]  /*2bd10*/  LDGSTS.E [R251+-0x40000], desc[UR60][R30.64], !P5 ;  /* 0xc00000001efb7fae */ /* 0x000fe8000e92187c */
[----:B------:R-:W-:Y:S01]  /*2bd20*/  ISETP.GE.U32.AND P5, PT, R3, 0x7fffff5c, PT ;  /* 0x7fffff5c0300780c */ /* 0x000fe20003fa6070 */
[----:B------:R4:W-:Y:S01]  /*2bd30*/  LDGSTS.E [R251+-0x3fffc], desc[UR60][R40.64], !P4 ;  /* 0xc000400028fb7fae */ /* 0x0009e2000e12187c */
[----:B------:R-:W-:Y:S01]  /*2bd40*/  ISETP.GE.U32.AND P4, PT, R4, 0x7fffff5b, PT ;  /* 0x7fffff5b0400780c */ /* 0x000fe20003f86070 */
[C---:B------:R-:W-:Y:S01]  /*2bd50*/  VIADD R4, R37.reuse, 0xffffffd8 ;  /* 0xffffffd825047836 */ /* 0x040fe20000000000 */
[----:B------:R-:W-:Y:S01]  /*2bd60*/  IADD3 R3, R37, -0x27, RZ ;  /* 0xffffffd925037810 */ /* 0x000fe20007ffe0ff */
[----:B------:R-:W-:Y:S03]  /*2bd70*/  LDGSTS.E [R251+-0x3fff8], desc[UR60][R66.64], !P1 ;  /* 0xc000800042fb7fae */ /* 0x000fe6000c92187c */
[----:B------:R-:W-:Y:S01]  /*2bd80*/  ISETP.GE.U32.AND P1, PT, R3, 0x7fffff5a, PT ;  /* 0x7fffff5a0300780c */ /* 0x000fe20003f26070 */
[----:B------:R4:W-:Y:S01]  /*2bd90*/  LDGSTS.E [R251+-0x3fff4], desc[UR60][R44.64], !P6 ;  /* 0xc000c0002cfb7fae */ /* 0x0009e2000f12187c */
[----:B------:R-:W-:Y:S01]  /*2bda0*/  ISETP.GE.U32.AND P6, PT, R4, 0x7fffff59, PT ;  /* 0x7fffff590400780c */ /* 0x000fe20003fc6070 */
[----:B------:R-:W-:-:S02]  /*2bdb0*/  VIADD R3, R37, 0xffffffbb ;  /* 0xffffffbb25037836 */ /* 0x000fc40000000000 */
[----:B------:R-:W-:Y:S01]  /*2bdc0*/  VIADD R4, R37, 0xffffffba ;  /* 0xffffffba25047836 */ /* 0x000fe20000000000 */
[----:B------:R4:W-:Y:S02]  /*2bdd0*/  LDGSTS.E [R251+-0x3c000], desc[UR60][R38.64], !P5 ;  /* 0xc400000026fb7fae */ /* 0x0009e4000e92187c */
[----:B------:R-:W-:Y:S02]  /*2bde0*/  ISETP.GE.U32.AND P5, PT, R3, 0x7fffff3c, PT ;  /* 0x7fffff3c0300780c */ /* 0x000fe40003fa6070 */
[----:B------:R-:W-:Y:S01]  /*2bdf0*/  LDGSTS.E [R251+-0x3bffc], desc[UR60][R62.64], !P4 ;  /* 0xc40040003efb7fae */ /* 0x000fe2000e12187c */
[----:B------:R-:W-:Y:S01]  /*2be00*/  ISETP.GE.U32.AND P4, PT, R4, 0x7fffff3b, PT ;  /* 0x7fffff3b0400780c */ /* 0x000fe20003f86070 */
[C---:B------:R-:W-:Y:S02]  /*2be10*/  VIADD R3, R37.reuse, 0xffffffb9 ;  /* 0xffffffb925037836 */ /* 0x040fe40000000000 */
[----:B------:R-:W-:Y:S01]  /*2be20*/  VIADD R4, R37, 0xffffffb8 ;  /* 0xffffffb825047836 */ /* 0x000fe20000000000 */
[----:B------:R4:W-:Y:S02]  /*2be30*/  LDGSTS.E [R251+-0x3bff8], desc[UR60][R42.64], !P1 ;  /* 0xc40080002afb7fae */ /* 0x0009e4000c92187c */
[----:B------:R-:W-:Y:S01]  /*2be40*/  ISETP.GE.U32.AND P1, PT, R3, 0x7fffff3a, PT ;  /* 0x7fffff3a0300780c */ /* 0x000fe20003f26070 */
[C---:B------:R-:W-:Y:S01]  /*2be50*/  VIADD R3, R37.reuse, 0xffffff9b ;  /* 0xffffff9b25037836 */ /* 0x040fe20000000000 */
[----:B------:R-:W-:Y:S01]  /*2be60*/  LDGSTS.E [R251+-0x3bff4], desc[UR60][R64.64], !P6 ;  /* 0xc400c00040fb7fae */ /* 0x000fe2000f12187c */
[----:B------:R-:W-:Y:S01]  /*2be70*/  ISETP.GE.U32.AND P6, PT, R4, 0x7fffff39, PT ;  /* 0x7fffff390400780c */ /* 0x000fe20003fc6070 */
[----:B------:R-:W-:-:S02]  /*2be80*/  VIADD R4, R37, 0xffffff9a ;  /* 0xffffff9a25047836 */ /* 0x000fc40000000000 */
[----:B------:R-:W-:Y:S01]  /*2be90*/  LDGSTS.E [R251+-0x38000], desc[UR60][R240.64], !P5 ;  /* 0xc8000000f0fb7fae */ /* 0x000fe2000e92187c */
[----:B------:R-:W-:-:S03]  /*2bea0*/  ISETP.GE.U32.AND P5, PT, R3, 0x7fffff1c, PT ;  /* 0x7fffff1c0300780c */ /* 0x000fc60003fa6070 */
[----:B------:R4:W-:Y:S01]  /*2beb0*/  LDGSTS.E [R251+-0x37ffc], desc[UR60][R46.64], !P4 ;  /* 0xc80040002efb7fae */ /* 0x0009e2000e12187c */
[----:B------:R-:W-:Y:S02]  /*2bec0*/  ISETP.GE.U32.AND P4, PT, R4, 0x7fffff1b, PT ;  /* 0x7fffff1b0400780c */ /* 0x000fe40003f86070 */
[C---:B------:R-:W-:Y:S01]  /*2bed0*/  IADD3 R3, R37.reuse, -0x67, RZ ;  /* 0xffffff9925037810 */ /* 0x040fe20007ffe0ff */
[----:B------:R-:W-:Y:S01]  /*2bee0*/  LDGSTS.E [R251+-0x37ff8], desc[UR60][R78.64], !P1 ;  /* 0xc80080004efb7fae */ /* 0x000fe2000c92187c */
[----:B------:R-:W-:Y:S02]  /*2bef0*/  VIADD R4, R37, 0xffffff98 ;  /* 0xffffff9825047836 */ /* 0x000fe40000000000 */
[----:B------:R-:W-:Y:S01]  /*2bf00*/  ISETP.GE.U32.AND P1, PT, R3, 0x7fffff1a, PT ;  /* 0x7fffff1a0300780c */ /* 0x000fe20003f26070 */
[C---:B------:R-:W-:Y:S01]  /*2bf10*/  VIADD R3, R37.reuse, 0xfffffff7 ;  /* 0xfffffff725037836 */ /* 0x040fe20000000000 */
[----:B------:R-:W-:Y:S01]  /*2bf20*/  LDGSTS.E [R251+-0x37ff4], desc[UR60][R50.64], !P6 ;  /* 0xc800c00032fb7fae */ /* 0x000fe2000f12187c */
[----:B------:R-:W-:Y:S01]  /*2bf30*/  ISETP.GE.U32.AND P6, PT, R4, 0x7fffff19, PT ;  /* 0x7fffff190400780c */ /* 0x000fe20003fc6070 */
[----:B------:R-:W-:-:S02]  /*2bf40*/  VIADD R4, R37, 0xfffffff6 ;  /* 0xfffffff625047836 */ /* 0x000fc40000000000 */
[----:B------:R-:W-:Y:S04]  /*2bf50*/  LDGSTS.E [R251+-0x34000], desc[UR60][R52.64], !P5 ;  /* 0xcc00000034fb7fae */ /* 0x000fe8000e92187c */
[----:B------:R-:W-:Y:S01]  /*2bf60*/  LDGSTS.E [R251+-0x33ffc], desc[UR60][R54.64], !P4 ;  /* 0xcc00400036fb7fae */ /* 0x000fe2000e12187c */
[----:B------:R-:W-:Y:S01]  /*2bf70*/  ISETP.GE.U32.AND P4, PT, R3, 0x7fffff78, PT ;  /* 0x7fffff780300780c */ /* 0x000fe20003f86070 */
[----:B------:R-:W-:Y:S01]  /*2bf80*/  VIADD R3, R37, 0xfffffff5 ;  /* 0xfffffff525037836 */ /* 0x000fe20000000000 */
[----:B------:R-:W-:Y:S01]  /*2bf90*/  ISETP.GE.U32.AND P5, PT, R4, 0x7fffff77, PT ;  /* 0x7fffff770400780c */ /* 0x000fe20003fa6070 */
[----:B------:R-:W-:Y:S03]  /*2bfa0*/  LDGSTS.E [R251+-0x33ff8], desc[UR60][R56.64], !P1 ;  /* 0xcc00800038fb7fae */ /* 0x000fe6000c92187c */
[----:B------:R-:W-:Y:S01]  /*2bfb0*/  ISETP.GE.U32.AND P1, PT, R3, 0x7fffff76, PT ;  /* 0x7fffff760300780c */ /* 0x000fe20003f26070 */
[C---:B------:R-:W-:Y:S01]  /*2bfc0*/  VIADD R3, R37.reuse, 0xfffffff4 ;  /* 0xfffffff425037836 */ /* 0x040fe20000000000 */
[----:B------:R-:W-:Y:S01]  /*2bfd0*/  LDGSTS.E [R251+-0x33ff4], desc[UR60][R58.64], !P6 ;  /* 0xcc00c0003afb7fae */ /* 0x000fe2000f12187c */
[----:B------:R-:W-:Y:S01]  /*2bfe0*/  IADD3 R250, R252, 0x100000, R250 ;  /* 0x00100000fcfa7810 */ /* 0x000fe20007ffe0fa */
[----:B------:R-:W-:-:S02]  /*2bff0*/  VIADD R4, R37, 0xffffffd6 ;  /* 0xffffffd625047836 */ /* 0x000fc40000000000 */
[----:B------:R-:W-:Y:S01]  /*2c000*/  ISETP.GE.U32.AND P6, PT, R3, 0x7fffff75, PT ;  /* 0x7fffff750300780c */ /* 0x000fe20003fc6070 */
[----:B------:R-:W-:Y:S01]  /*2c010*/  VIADD R3, R37, 0xffffffd7 ;  /* 0xffffffd725037836 */ /* 0x000fe20000000000 */
[----:B------:R-:W-:Y:S04]  /*2c020*/  LDGSTS.E [R250+-0x40000], desc[UR60][R60.64], !P4 ;  /* 0xc00000003cfa7fae */ /* 0x000fe8000e12187c */
[----:B------:R-:W-:Y:S01]  /*2c030*/  ISETP.GE.U32.AND P4, PT, R3, 0x7fffff58, PT ;  /* 0x7fffff580300780c */ /* 0x000fe20003f86070 */
[----:B------:R-:W-:Y:S01]  /*2c040*/  LDGSTS.E [R250+-0x3fffc], desc[UR60][R70.64], !P5 ;  /* 0xc000400046fa7fae */ /* 0x000fe2000e92187c */
[----:B------:R-:W-:Y:S01]  /*2c050*/  ISETP.GE.U32.AND P5, PT, R4, 0x7fffff57, PT ;  /* 0x7fffff570400780c */ /* 0x000fe20003fa6070 */
[C---:B------:R-:W-:Y:S01]  /*2c060*/  VIADD R4, R37.reuse, 0xffffffd4 ;  /* 0xffffffd425047836 */ /* 0x040fe20000000000 */
[----:B------:R-:W-:Y:S01]  /*2c070*/  IADD3 R3, R37, -0x2b, RZ ;  /* 0xffffffd525037810 */ /* 0x000fe20007ffe0ff */
[----:B------:R-:W-:Y:S03]  /*2c080*/  LDGSTS.E [R250+-0x3fff8], desc[UR60][R96.64], !P1 ;  /* 0xc000800060fa7fae */ /* 0x000fe6000c92187c */
[----:B------:R-:W-:Y:S01]  /*2c090*/  ISETP.GE.U32.AND P1, PT, R3, 0x7fffff56, PT ;  /* 0x7fffff560300780c */ /* 0x000fe20003f26070 */
[----:B------:R-:W-:Y:S01]  /*2c0a0*/  LDGSTS.E [R250+-0x3fff4], desc[UR60][R74.64], !P6 ;  /* 0xc000c0004afa7fae */ /* 0x000fe2000f12187c */
[----:B------:R-:W-:Y:S01]  /*2c0b0*/  ISETP.GE.U32.AND P6, PT, R4, 0x7fffff55, PT ;  /* 0x7fffff550400780c */ /* 0x000fe20003fc6070 */
[----:B------:R-:W-:-:S02]  /*2c0c0*/  VIADD R3, R37, 0xffffffb7 ;  /* 0xffffffb725037836 */ /* 0x000fc40000000000 */
[----:B------:R1:W-:Y:S01]  /*2c0d0*/  STL [R1+0x26c0], R12 ;  /* 0x0026c00c01007387 */ /* 0x0003e20000100800 */
[----:B------:R-:W-:-:S03]  /*2c0e0*/  VIADD R4, R37, 0xffffffb6 ;  /* 0xffffffb625047836 */ /* 0x000fc60000000000 */
[----:B------:R-:W-:Y:S04]  /*2c0f0*/  STL [R1+0x26b0], R13 ;  /* 0x0026b00d01007387 */ /* 0x000fe80000100800 */
[----:B------:R-:W-:Y:S01]  /*2c100*/  STL.64 [R1+0x26b8], R32 ;  /* 0x0026b82001007387 */ /* 0x000fe20000100a00 */
[----:B------:R-:W-:Y:S01]  /*2c110*/  LOP3.LUT R249, R9, 0x30, RZ, 0x3c, !PT ;  /* 0x0000003009f97812 */ /* 0x000fe200078e3cff */
[----:B------:R-:W-:Y:S01]  /*2c120*/  VIADD R5, R37, 0xffffff83 ;  /* 0xffffff8325057836 */ /* 0x000fe20000000000 */
[----:B------:R-:W-:Y:S01]  /*2c130*/  IADD3 R248, R252, 0x100000, R248 ;  /* 0x00100000fcf87810 */ /* 0x000fe20007ffe0f8 */
[----:B------:R2:W-:Y:S01]  /*2c140*/  STL.64 [R1+0x26c8], R14 ;  /* 0x0026c80e01007387 */ /* 0x0005e20000100a00 */
[----:B------:R-:W-:Y:S01]  /*2c150*/  LOP3.LUT R247, R9, 0x50, RZ, 0x3c, !PT ;  /* 0x0000005009f77812 */ /* 0x000fe200078e3cff */
[----:B-1----:R-:W1:Y:S02]  /*2c160*/  LDC R12, c[0x0][0x240] ;  /* 0x00009000ff0c7b82 */ /* 0x002e640000000800 */
[----:B------:R-:W-:Y:S04]  /*2c170*/  STL.64 [R1+0x26d0], R34 ;  /* 0x0026d02201007387 */ /* 0x000fe80000100a00 */
[----:B------:R-:W-:Y:S01]  /*2c180*/  LDGSTS.E [R250+-0x3c000], desc[UR60][R68.64], !P4 ;  /* 0xc400000044fa7fae */ /* 0x000fe2000e12187c */
[----:B------:R-:W-:Y:S01]  /*2c190*/  ISETP.GE.U32.AND P4, PT, R3, 0x7fffff38, PT ;  /* 0x7fffff380300780c */ /* 0x000fe20003f86070 */
[----:B------:R-:W-:-:S02]  /*2c1a0*/  VIADD R3, R37, 0xffffffb5 ;  /* 0xffffffb525037836 */ /* 0x000fc40000000000 */
[----:B------:R-:W-:Y:S01]  /*2c1b0*/  STL [R1+0x26dc], R242 ;  /* 0x0026dcf201007387 */ /* 0x000fe20000100800 */
[----:B------:R-:W-:Y:S01]  /*2c1c0*/  IADD3 R249, R252, 0x100000, R249 ;  /* 0x00100000fcf97810 */ /* 0x000fe20007ffe0f9 */
[----:B--2---:R-:W2:Y:S02]  /*2c1d0*/  LDC R15, c[0x0][0x240] ;  /* 0x00009000ff0f7b82 */ /* 0x004ea40000000800 */
[----:B------:R-:W-:Y:S01]  /*2c1e0*/  LDGSTS.E [R250+-0x3bffc], desc[UR60][R92.64], !P5 ;  /* 0xc40040005cfa7fae */ /* 0x000fe2000e92187c */
[----:B------:R-:W-:-:S03]  /*2c1f0*/  ISETP.GE.U32.AND P5, PT, R4, 0x7fffff37, PT ;  /* 0x7fffff370400780c */ /* 0x000fc60003fa6070 */
[----:B------:R-:W-:Y:S01]  /*2c200*/  STL [R1+0x26d8], R243 ;  /* 0x0026d8f301007387 */ /* 0x000fe20000100800 */
[----:B------:R-:W-:Y:S01]  /*2c210*/  VIADD R4, R37, 0xffffffb4 ;  /* 0xffffffb425047836 */ /* 0x000fe20000000000 */
[----:B------:R-:W-:Y:S01]  /*2c220*/  ISETP.GE.U32.AND P0, PT, R5, 0x7fffff04, PT ;  /* 0x7fffff040500780c */ /* 0x000fe20003f06070 */
[----:B------:R-:W2:Y:S01]  /*2c230*/  LDC R14, c[0x0][0x240] ;  /* 0x00009000ff0e7b82 */ /* 0x000ea20000000800 */
[----:B------:R-:W-:Y:S04]  /*2c240*/  STL [R1+0x26e4], R18 ;  /* 0x0026e41201007387 */ /* 0x000fe80000100800 */
[----:B------:R3:W-:Y:S04]  /*2c250*/  STL [R1+0x26e0], R19 ;  /* 0x0026e01301007387 */ /* 0x0007e80000100800 */
[----:B------:R-:W-:Y:S04]  /*2c260*/  STL [R1+0x26ec], R48 ;  /* 0x0026ec3001007387 */ /* 0x000fe80000100800 */
[----:B------:R-:W-:Y:S01]  /*2c270*/  LDGSTS.E [R250+-0x3bff8], desc[UR60][R72.64], !P1 ;  /* 0xc400800048fa7fae */ /* 0x000fe2000c92187c */
[----:B------:R-:W-:Y:S01]  /*2c280*/  ISETP.GE.U32.AND P1, PT, R3, 0x7fffff36, PT ;  /* 0x7fffff360300780c */ /* 0x000fe20003f26070 */
[----:B---3--:R-:W3:Y:S02]  /*2c290*/  LDC R19, c[0x0][0x240] ;  /* 0x00009000ff137b82 */ /* 0x008ee40000000800 */
[----:B------:R-:W-:Y:S01]  /*2c2a0*/  STL [R1+0x26e8], R49 ;  /* 0x0026e83101007387 */ /* 0x000fe20000100800 */
[----:B------:R-:W-:-:S03]  /*2c2b0*/  VIADD R3, R37, 0xffffff97 ;  /* 0xffffff9725037836 */ /* 0x000fc60000000000 */
[----:B------:R4:W-:Y:S01]  /*2c2c0*/  STL [R1+0x26f4], R20 ;  /* 0x0026f41401007387 */ /* 0x0009e20000100800 */
[----:B------:R-:W-:Y:S01]  /*2c2d0*/  IADD3 R247, R252, 0x100000, R247 ;  /* 0x00100000fcf77810 */ /* 0x000fe20007ffe0f7 */
[----:B------:R-:W1:Y:S02]  /*2c2e0*/  LDC R18, c[0x0][0x240] ;  /* 0x00009000ff127b82 */ /* 0x000e640000000800 */
[----:B------:R-:W-:Y:S04]  /*2c2f0*/  STL [R1+0x26f0], R21 ;  /* 0x0026f01501007387 */ /* 0x000fe80000100800 */
[----:B------:R4:W-:Y:S01]  /*2c300*/  STL [R1+0x26fc], R10 ;  /* 0x0026fc0a01007387 */ /* 0x0009e20000100800 */
[----:B------:R-:W-:Y:S01]  /*2c310*/  LOP3.LUT R5, R9, 0x60, RZ, 0x3c, !PT ;  /* 0x0000006009057812 */ /* 0x000fe200078e3cff */
[----:B----4-:R-:W4:Y:S02]  /*2c320*/  LDC R20, c[0x0][0x240] ;  /* 0x00009000ff147b82 */ /* 0x010f240000000800 */
[----:B------:R-:W-:Y:S01]  /*2c330*/  LDGSTS.E [R250+-0x3bff4], desc[UR60][R94.64], !P6 ;  /* 0xc400c0005efa7fae */ /* 0x000fe2000f12187c */
[----:B------:R-:W-:Y:S01]  /*2c340*/  ISETP.GE.U32.AND P6, PT, R4, 0x7fffff35, PT ;  /* 0x7fffff350400780c */ /* 0x000fe20003fc6070 */
[----:B------:R-:W-:-:S02]  /*2c350*/  VIADD R4, R37, 0xffffff96 ;  /* 0xffffff9625047836 */ /* 0x000fc40000000000 */
[----:B------:R2:W-:Y:S01]  /*2c360*/  STL [R1+0x26f8], R11 ;  /* 0x0026f80b01007387 */ /* 0x0005e20000100800 */
[----:B------:R-:W-:Y:S01]  /*2c370*/  LOP3.LUT R246, R9, 0x70, RZ, 0x3c, !PT ;  /* 0x0000007009f67812 */ /* 0x000fe200078e3cff */
[----:B------:R-:W3:Y:S02]  /*2c380*/  LDC R10, c[0x0][0x240] ;  /* 0x00009000ff0a7b82 */ /* 0x000ee40000000800 */
[----:B------:R-:W-:Y:S04]  /*2c390*/  STL [R1+0x2704], R22 ;  /* 0x0027041601007387 */ /* 0x000fe80000100800 */
[----:B------:R-:W-:Y:S01]  /*2c3a0*/  STL [R1+0x2700], R23 ;  /* 0x0027001701007387 */ /* 0x000fe20000100800 */
[----:B------:R-:W-:Y:S01]  /*2c3b0*/  IADD3 R5, R252, 0x100000, R5 ;  /* 0x00100000fc057810 */ /* 0x000fe20007ffe005 */
[----:B--2---:R-:W2:Y:S02]  /*2c3c0*/  LDC R11, c[0x0][0x240] ;  /* 0x00009000ff0b7b82 */ /* 0x004ea40000000800 */
[----:B------:R-:W-:Y:S04]  /*2c3d0*/  STL [R1+0x270c], R24 ;  /* 0x00270c1801007387 */ /* 0x000fe80000100800 */
[----:B------:R1:W-:Y:S02]  /*2c3e0*/  STL [R1+0x2708], R25 ;  /* 0x0027081901007387 */ /* 0x0003e40000100800 */
[----:B------:R-:W4:Y:S02]  /*2c3f0*/  LDC R21, c[0x0][0x240] ;  /* 0x00009000ff157b82 */ /* 0x000f240000000800 */
[----:B------:R-:W-:Y:S01]  /*2c400*/  LDGSTS.E [R250+-0x38000], desc[UR60][R238.64], !P4 ;  /* 0xc8000000eefa7fae */ /* 0x000fe2000e12187c */
[----:B------:R-:W-:-:S03]  /*2c410*/  ISETP.GE.U32.AND P4, PT, R3, 0x7fffff18, PT ;  /* 0x7fffff180300780c */ /* 0x000fc60003f86070 */
[----:B------:R-:W-:Y:S01]  /*2c420*/  STL [R1+0x2714], R26 ;  /* 0x0027141a01007387 */ /* 0x000fe20000100800 */
[----:B------:R-:W-:Y:S01]  /*2c430*/  IADD3 R3, R37, -0x6b, RZ ;  /* 0xffffff9525037810 */ /* 0x000fe20007ffe0ff */
[----:B-1----:R-:W1:Y:S02]  /*2c440*/  LDC R25, c[0x0][0x240] ;  /* 0x00009000ff197b82 */ /* 0x002e640000000800 */
[----:B------:R-:W-:Y:S01]  /*2c450*/  LDGSTS.E [R250+-0x37ffc], desc[UR60][R76.64], !P5 ;  /* 0xc80040004cfa7fae */ /* 0x000fe2000e92187c */
[----:B------:R-:W-:-:S03]  /*2c460*/  ISETP.GE.U32.AND P5, PT, R4, 0x7fffff17, PT ;  /* 0x7fffff170400780c */ /* 0x000fc60003fa6070 */
[----:B------:R3:W-:Y:S01]  /*2c470*/  STL [R1+0x2710], R27 ;  /* 0x0027101b01007387 */ /* 0x0007e20000100800 */
[----:B------:R-:W-:Y:S01]  /*2c480*/  VIADD R4, R37, 0xffffff94 ;  /* 0xffffff9425047836 */ /* 0x000fe20000000000 */
[----:B------:R-:W-:Y:S01]  /*2c490*/  IADD3 R246, R252, 0x100000, R246 ;  /* 0x00100000fcf67810 */ /* 0x000fe20007ffe0f6 */
[----:B------:R-:W4:Y:S01]  /*2c4a0*/  LDC R24, c[0x0][0x240] ;  /* 0x00009000ff187b82 */ /* 0x000f220000000800 */
[----:B------:R-:W-:Y:S01]  /*2c4b0*/  LDGSTS.E [R250+-0x37ff8], desc[UR60][R108.64], !P1 ;  /* 0xc80080006cfa7fae */ /* 0x000fe2000c92187c */
[----:B------:R-:W-:-:S03]  /*2c4c0*/  ISETP.GE.U32.AND P1, PT, R3, 0x7fffff16, PT ;  /* 0x7fffff160300780c */ /* 0x000fc60003f26070 */
[----:B---3--:R-:W3:Y:S03]  /*2c4d0*/  LDL.64 R26, [R1] ;  /* 0x00000000011a7983 */ /* 0x008ee60000100a00 */
[----:B------:R-:W4:Y:S01]  /*2c4e0*/  LDC R23, c[0x0][0x240] ;  /* 0x00009000ff177b82 */ /* 0x000f220000000800 */
[----:B------:R-:W2:Y:S01]  /*2c4f0*/  LDL.LU R6, [R1+0x630] ;  /* 0x0006300001067983 */ /* 0x000ea20000300800 */
[----:B------:R-:W-:-:S03]  /*2c500*/  VIADD R3, R37, 0xfffffff3 ;  /* 0xfffffff325037836 */ /* 0x000fc60000000000 */
[----:B------:R-:W-:Y:S01]  /*2c510*/  LDGSTS.E [R250+-0x37ff4], desc[UR60][R80.64], !P6 ;  /* 0xc800c00050fa7fae */ /* 0x000fe2000f12187c */
[----:B------:R-:W-:Y:S01]  /*2c520*/  ISETP.GE.U32.AND P6, PT, R4, 0x7fffff15, PT ;  /* 0x7fffff150400780c */ /* 0x000fe20003fc6070 */
[----:B------:R-:W-:Y:S01]  /*2c530*/  VIADD R4, R37, 0xfffffff2 ;  /* 0xfffffff225047836 */ /* 0x000fe20000000000 */
[----:B------:R-:W4:Y:S01]  /*2c540*/  LDC R22, c[0x0][0x240] ;  /* 0x00009000ff167b82 */ /* 0x000f220000000800 */
        /* <DEDUP_REMOVED lines=9> */
[----:B------:R-:W-:-:S03]  /*2c5e0*/  VIADD R4, R37, 0xffffffd2 ;  /* 0xffffffd225047836 */ /* 0x000fc60000000000 */
        /* <DEDUP_REMOVED lines=13> */
[----:B------:R-:W-:Y:S01]  /*2c6c0*/  VIADD R4, R37, 0xffffffb2 ;  /* 0xffffffb225047836 */ /* 0x000fe20000000000 */
[----:B------:R-:W-:Y:S02]  /*2c6d0*/  LDGSTS.E [R249+-0x3c000], desc[UR60][R98.64], !P5 ;  /* 0xc400000062f97fae */ /* 0x000fe4000e92187c */
[----:B------:R-:W-:Y:S02]  /*2c6e0*/  ISETP.GE.U32.AND P5, PT, R3, 0x7fffff34, PT ;  /* 0x7fffff340300780c */ /* 0x000fe40003fa6070 */
[----:B------:R-:W-:Y:S01]  /*2c6f0*/  LDGSTS.E [R249+-0x3bffc], desc[UR60][R122.64], !P4 ;  /* 0xc40040007af97fae */ /* 0x000fe2000e12187c */
[----:B------:R-:W-:Y:S01]  /*2c700*/  ISETP.GE.U32.AND P4, PT, R4, 0x7fffff33, PT ;  /* 0x7fffff330400780c */ /* 0x000fe20003f86070 */
[C---:B------:R-:W-:Y:S02]  /*2c710*/  VIADD R3, R37.reuse, 0xffffffb1 ;  /* 0xffffffb125037836 */ /* 0x040fe40000000000 */
[----:B------:R-:W-:Y:S01]  /*2c720*/  VIADD R4, R37, 0xffffffb0 ;  /* 0xffffffb025047836 */ /* 0x000fe20000000000 */
[----:B------:R-:W-:Y:S02]  /*2c730*/  LDGSTS.E [R249+-0x3bff8], desc[UR60][R102.64], !P1 ;  /* 0xc400800066f97fae */ /* 0x000fe4000c92187c */
[----:B------:R-:W-:Y:S01]  /*2c740*/  ISETP.GE.U32.AND P1, PT, R3, 0x7fffff32, PT ;  /* 0x7fffff320300780c */ /* 0x000fe20003f26070 */
[C---:B------:R-:W-:Y:S01]  /*2c750*/  VIADD R3, R37.reuse, 0xffffff93 ;  /* 0xffffff9325037836 */ /* 0x040fe20000000000 */
[----:B------:R-:W-:Y:S01]  /*2c760*/  LDGSTS.E [R249+-0x3bff4], desc[UR60][R124.64], !P6 ;  /* 0xc400c0007cf97fae */ /* 0x000fe2000f12187c */
[----:B------:R-:W-:Y:S01]  /*2c770*/  ISETP.GE.U32.AND P6, PT, R4, 0x7fffff31, PT ;  /* 0x7fffff310400780c */ /* 0x000fe20003fc6070 */
[----:B------:R-:W-:-:S02]  /*2c780*/  VIADD R4, R37, 0xffffff92 ;  /* 0xffffff9225047836 */ /* 0x000fc40000000000 */
[----:B------:R-:W-:Y:S01]  /*2c790*/  LDGSTS.E [R249+-0x38000], desc[UR60][R236.64], !P5 ;  /* 0xc8000000ecf97fae */ /* 0x000fe2000e92187c */
[----:B------:R-:W-:-:S03]  /*2c7a0*/  ISETP.GE.U32.AND P5, PT, R3, 0x7fffff14, PT ;  /* 0x7fffff140300780c */ /* 0x000fc60003fa6070 */
[----:B------:R-:W-:Y:S01]  /*2c7b0*/  LDGSTS.E [R249+-0x37ffc], desc[UR60][R106.64], !P4 ;  /* 0xc80040006af97fae */ /* 0x000fe2000e12187c */
        /* <DEDUP_REMOVED lines=58> */
[----:B------:R1:W-:Y:S01]  /*2cb60*/  LDGSTS.E [R248+-0x33ffc], desc[UR60][R144.64], !P5 ;  /* 0xcc00400090f87fae */ /* 0x0003e2000e92187c */
[----:B------:R-:W-:Y:S01]  /*2cb70*/  ISETP.GE.U32.AND P5, PT, R3, 0x7fffff6c, PT ;  /* 0x7fffff6c0300780c */ /* 0x000fe20003fa6070 */
[----:B------:R-:W-:Y:S01]  /*2cb80*/  VIADD R3, R37, 0xffffffe9 ;  /* 0xffffffe925037836 */ /* 0x000fe20000000000 */
[----:B------:R-:W-:Y:S01]  /*2cb90*/  ISETP.GE.U32.AND P4, PT, R4, 0x7fffff6b, PT ;  /* 0x7fffff6b0400780c */ /* 0x000fe20003f86070 */
[----:B------:R4:W-:Y:S03]  /*2cba0*/  LDGSTS.E [R248+-0x33ff8], desc[UR60][R146.64], !P1 ;  /* 0xcc00800092f87fae */ /* 0x0009e6000c92187c */
        /* <DEDUP_REMOVED lines=12> */
[----:B------:R-:W4:Y:S04]  /*2cc70*/  LDL.LU R49, [R1+0x628] ;  /* 0x0006280001317983 */ /* 0x000f280000300800 */
[----:B------:R-:W4:Y:S04]  /*2cc80*/  LDL.LU R48, [R1+0x624] ;  /* 0x0006240001307983 */ /* 0x000f280000300800 */
[----:B------:R-:W4:Y:S04]  /*2cc90*/  LDL.LU R243, [R1+0x620] ;  /* 0x0006200001f37983 */ /* 0x000f280000300800 */
[----:B------:R-:W-:Y:S01]  /*2cca0*/  LDGSTS.E [R247+-0x3fff8], desc[UR60][R192.64], !P1 ;  /* 0xc0008000c0f77fae */ /* 0x000fe2000c92187c */
[----:B------:R-:W-:Y:S01]  /*2ccb0*/  ISETP.GE.U32.AND P1, PT, R3, 0x7fffff4a, PT ;  /* 0x7fffff4a0300780c */ /* 0x000fe20003f26070 */
[----:B------:R-:W-:-:S02]  /*2ccc0*/  VIADD R3, R37, 0xffffffab ;  /* 0xffffffab25037836 */ /* 0x000fc40000000000 */
[----:B------:R-:W3:Y:S04]  /*2ccd0*/  LDL.LU R242, [R1+0x618] ;  /* 0x0006180001f27983 */ /* 0x000ee80000300800 */
[----:B------:R-:W4:Y:S04]  /*2cce0*/  LDL.LU R34, [R1+0x614] ;  /* 0x0006140001227983 */ /* 0x000f280000300800 */
[----:B------:R-:W-:Y:S01]  /*2ccf0*/  LDGSTS.E [R247+-0x3fff4], desc[UR60][R164.64], !P6 ;  /* 0xc000c000a4f77fae */ /* 0x000fe2000f12187c */
[----:B------:R-:W-:Y:S01]  /*2cd00*/  ISETP.GE.U32.AND P6, PT, R4, 0x7fffff49, PT ;  /* 0x7fffff490400780c */ /* 0x000fe20003fc6070 */
[----:B------:R-:W-:-:S02]  /*2cd10*/  VIADD R4, R37, 0xffffffaa ;  /* 0xffffffaa25047836 */ /* 0x000fc40000000000 */
[----:B------:R-:W4:Y:S04]  /*2cd20*/  LDL.LU R35, [R1+0x610] ;  /* 0x0006100001237983 */ /* 0x000f280000300800 */
[----:B------:R-:W4:Y:S04]  /*2cd30*/  LDL.LU R32, [R1+0x608] ;  /* 0x0006080001207983 */ /* 0x000f280000300800 */
[----:B------:R-:W4:Y:S04]  /*2cd40*/  LDL.LU R13, [R1+0x604] ;  /* 0x00060400010d7983 */ /* 0x000f280000300800 */
[----:B------:R-:W4:Y:S04]  /*2cd50*/  LDL.LU R33, [R1+0x600] ;  /* 0x0006000001217983 */ /* 0x000f280000300800 */
[----:B------:R-:W4:Y:S04]  /*2cd60*/  LDL.LU R16, [R1+0x5f8] ;  /* 0x0005f80001107983 */ /* 0x000f280000300800 */
[----:B------:R-:W-:Y:S01]  /*2cd70*/  LDGSTS.E [R247+-0x3c000], desc[UR60][R158.64], !P5 ;  /* 0xc40000009ef77fae */ /* 0x000fe2000e92187c */
[----:B------:R-:W-:Y:S01]  /*2cd80*/  ISETP.GE.U32.AND P5, PT, R3, 0x7fffff2c, PT ;  /* 0x7fffff2c0300780c */ /* 0x000fe20003fa6070 */
[----:B------:R-:W-:-:S02]  /*2cd90*/  VIADD R3, R37, 0xffffffa9 ;  /* 0xffffffa925037836 */ /* 0x000fc40000000000 */
[----:B------:R-:W4:Y:S04]  /*2cda0*/  LDL.LU R17, [R1+0x5f4] ;  /* 0x0005f40001117983 */ /* 0x000f280000300800 */
[----:B------:R-:W-:Y:S01]  /*2cdb0*/  LDGSTS.E [R247+-0x3bffc], desc[UR60][R182.64], !P4 ;  /* 0xc4004000b6f77fae */ /* 0x000fe2000e12187c */
[----:B------:R-:W-:-:S03]  /*2cdc0*/  ISETP.GE.U32.AND P4, PT, R4, 0x7fffff2b, PT ;  /* 0x7fffff2b0400780c */ /* 0x000fc60003f86070 */
[----:B------:R-:W4:Y:S01]  /*2cdd0*/  LDL.LU R36, [R1+0x5f0] ;  /* 0x0005f00001247983 */ /* 0x000f220000300800 */
[----:B------:R-:W-:-:S03]  /*2cde0*/  VIADD R4, R37, 0xffffffa8 ;  /* 0xffffffa825047836 */ /* 0x000fc60000000000 */
[----:B------:R-:W-:Y:S04]  /*2cdf0*/  STL [R1+0x271c], R28 ;  /* 0x00271c1c01007387 */ /* 0x000fe80000100800 */
[----:B------:R-:W-:Y:S04]  /*2ce00*/  STL [R1+0x2718], R29 ;  /* 0x0027181d01007387 */ /* 0x000fe80000100800 */
[----:B------:R-:W-:Y:S04]  /*2ce10*/  STL [R1+0x2724], R30 ;  /* 0x0027241e01007387 */ /* 0x000fe80000100800 */
[----:B------:R-:W-:Y:S04]  /*2ce20*/  STL [R1+0x2720], R31 ;  /* 0x0027201f01007387 */ /* 0x000fe80000100800 */
[----:B------:R-:W-:Y:S04]  /*2ce30*/  STL [R1+0x272c], R40 ;  /* 0x00272c2801007387 */ /* 0x000fe80000100800 */
[----:B------:R-:W-:Y:S01]  /*2ce40*/  LDGSTS.E [R247+-0x3bff8], desc[UR60][R162.64], !P1 ;  /* 0xc4008000a2f77fae */ /* 0x000fe2000c92187c */
[----:B------:R-:W-:Y:S01]  /*2ce50*/  ISETP.GE.U32.AND P1, PT, R3, 0x7fffff2a, PT ;  /* 0x7fffff2a0300780c */ /* 0x000fe20003f26070 */
[----:B------:R-:W-:-:S02]  /*2ce60*/  VIADD R3, R37, 0xffffff8b ;  /* 0xffffff8b25037836 */ /* 0x000fc40000000000 */
[----:B------:R1:W-:Y:S04]  /*2ce70*/  STL [R1+0x2728], R41 ;  /* 0x0027282901007387 */ /* 0x0003e80000100800 */
[----:B------:R-:W-:Y:S04]  /*2ce80*/  STL [R1+0x2734], R66 ;  /* 0x0027344201007387 */ /* 0x000fe80000100800 */
[----:B------:R-:W-:Y:S01]  /*2ce90*/  LDGSTS.E [R247+-0x3bff4], desc[UR60][R186.64], !P6 ;  /* 0xc400c000baf77fae */ /* 0x000fe2000f12187c */
[----:B------:R-:W-:Y:S01]  /*2cea0*/  ISETP.GE.U32.AND P6, PT, R4, 0x7fffff29, PT ;  /* 0x7fffff290400780c */ /* 0x000fe20003fc6070 */
[----:B------:R-:W-:Y:S01]  /*2ceb0*/  VIADD R4, R37, 0xffffff8a ;  /* 0xffffff8a25047836 */ /* 0x000fe20000000000 */
[----:B-1----:R-:W1:Y:S01]  /*2cec0*/  LDC R41, c[0x0][0x240] ;  /* 0x00009000ff297b82 */ /* 0x002e620000000800 */
[----:B------:R-:W-:Y:S04]  /*2ced0*/  STL [R1+0x2730], R67 ;  /* 0x0027304301007387 */ /* 0x000fe80000100800 */
[----:B------:R2:W-:Y:S04]  /*2cee0*/  STL [R1+0x273c], R44 ;  /* 0x00273c2c01007387 */ /* 0x0005e80000100800 */
[----:B------:R-:W-:Y:S04]  /*2cef0*/  STL [R1+0x2738], R45 ;  /* 0x0027382d01007387 */ /* 0x000fe80000100800 */
[----:B------:R2:W-:Y:S02]  /*2cf00*/  STL [R1+0x2744], R38 ;  /* 0x0027442601007387 */ /* 0x0005e40000100800 */
[----:B--2---:R-:W2:Y:S02]  /*2cf10*/  LDC R44, c[0x0][0x240] ;  /* 0x00009000ff2c7b82 */ /* 0x004ea40000000800 */
[----:B------:R-:W-:Y:S04]  /*2cf20*/  STL [R1+0x2740], R39 ;  /* 0x0027402701007387 */ /* 0x000fe80000100800 */
[----:B------:R-:W-:Y:S01]  /*2cf30*/  LDGSTS.E [R247+-0x38000], desc[UR60][R232.64], !P5 ;  /* 0xc8000000e8f77fae */ /* 0x000fe2000e92187c */
[----:B------:R-:W-:Y:S01]  /*2cf40*/  ISETP.GE.U32.AND P5, PT, R3, 0x7fffff0c, PT ;  /* 0x7fffff0c0300780c */ /* 0x000fe20003fa6070 */
[----:B------:R-:W1:Y:S02]  /*2cf50*/  LDC R38, c[0x0][0x240] ;  /* 0x00009000ff267b82 */ /* 0x000e640000000800 */
[----:B------:R-:W-:Y:S01]  /*2cf60*/  STL [R1+0x274c], R62 ;  /* 0x00274c3e01007387 */ /* 0x000fe20000100800 */
[----:B------:R-:W-:-:S03]  /*2cf70*/  IADD3 R3, R37, -0x77, RZ ;  /* 0xffffff8925037810 */ /* 0x000fc60007ffe0ff */
[----:B------:R-:W-:Y:S01]  /*2cf80*/  LDGSTS.E [R247+-0x37ffc], desc[UR60][R166.64], !P4 ;  /* 0xc8004000a6f77fae */ /* 0x000fe2000e12187c */
[----:B------:R-:W-:-:S03]  /*2cf90*/  ISETP.GE.U32.AND P4, PT, R4, 0x7fffff0b, PT ;  /* 0x7fffff0b0400780c */ /* 0x000fc60003f86070 */
[----:B------:R-:W-:Y:S04]  /*2cfa0*/  STL [R1+0x2748], R63 ;  /* 0x0027483f01007387 */ /* 0x000fe80000100800 */
[----:B------:R2:W-:Y:S04]  /*2cfb0*/  STL [R1+0x2754], R42 ;  /* 0x0027542a01007387 */ /* 0x0005e80000100800 */
[----:B------:R2:W-:Y:S04]  /*2cfc0*/  STL [R1+0x2750], R43 ;  /* 0x0027502b01007387 */ /* 0x0005e80000100800 */
[----:B------:R-:W-:Y:S01]  /*2cfd0*/  STL.64 [R1+0x2758], R64 ;  /* 0x0027584001007387 */ /* 0x000fe20000100a00 */
[----:B------:R-:W-:Y:S01]  /*2cfe0*/  VIADD R4, R37, 0xffffff88 ;  /* 0xffffff8825047836 */ /* 0x000fe20000000000 */
[----:B--2---:R-:W2:Y:S02]  /*2cff0*/  LDC R42, c[0x0][0x240] ;  /* 0x00009000ff2a7b82 */ /* 0x004ea40000000800 */
[----:B------:R-:W-:Y:S04]  /*2d000*/  STL [R1+0x2764], R240 ;  /* 0x002764f001007387 */ /* 0x000fe80000100800 */
[----:B------:R-:W-:Y:S01]  /*2d010*/  STL [R1+0x2760], R241 ;  /* 0x002760f101007387 */ /* 0x000fe20000100800 */
[----:B------:R-:W-:Y:S01]  /*2d020*/  IMAD R39, R6, R8, RZ ;  /* 0x0000000806277224 */ /* 0x000fe200078e02ff */
[----:B------:R-:W1:Y:S02]  /*2d030*/  LDC R43, c[0x0][0x240] ;  /* 0x00009000ff2b7b82 */ /* 0x000e640000000800 */
[----:B------:R-:W-:Y:S01]  /*2d040*/  LDGSTS.E [R247+-0x37ff8], desc[UR60][R228.64], !P1 ;  /* 0xc8008000e4f77fae */ /* 0x000fe2000c92187c */
[----:B------:R-:W-:-:S03]  /*2d050*/  ISETP.GE.U32.AND P1, PT, R3, 0x7fffff0a, PT ;  /* 0x7fffff0a0300780c */ /* 0x000fc60003f26070 */
[----:B------:R2:W-:Y:S01]  /*2d060*/  STL [R1+0x276c], R46 ;  /* 0x00276c2e01007387 */ /* 0x0005e20000100800 */
[----:B------:R-:W-:Y:S01]  /*2d070*/  VIADD R3, R37, 0xffffffe7 ;  /* 0xffffffe725037836 */ /* 0x000fe20000000000 */
[----:B------:R-:W1:Y:S02]  /*2d080*/  LDC R8, c[0x0][0x240] ;  /* 0x00009000ff087b82 */ /* 0x000e640000000800 */
[----:B------:R-:W-:Y:S04]  /*2d090*/  STL [R1+0x2768], R47 ;  /* 0x0027682f01007387 */ /* 0x000fe80000100800 */
[----:B------:R-:W-:Y:S02]  /*2d0a0*/  STL [R1+0x2774], R78 ;  /* 0x0027744e01007387 */ /* 0x000fe40000100800 */
[----:B--2---:R-:W2:Y:S02]  /*2d0b0*/  LDC R46, c[0x0][0x240] ;  /* 0x00009000ff2e7b82 */ /* 0x004ea40000000800 */
[----:B------:R-:W-:Y:S04]  /*2d0c0*/  STL [R1+0x2770], R79 ;  /* 0x0027704f01007387 */ /* 0x000fe80000100800 */
[----:B------:R-:W-:Y:S04]  /*2d0d0*/  STL [R1+0x277c], R50 ;  /* 0x00277c3201007387 */ /* 0x000fe80000100800 */
[----:B------:R-:W-:Y:S04]  /*2d0e0*/  STL [R1+0x2778], R51 ;  /* 0x0027783301007387 */ /* 0x000fe80000100800 */
[----:B------:R-:W-:Y:S01]  /*2d0f0*/  LDGSTS.E [R247+-0x37ff4], desc[UR60][R170.64], !P6 ;  /* 0xc800c000aaf77fae */ /* 0x000fe2000f12187c */
[----:B------:R-:W-:-:S03]  /*2d100*/  ISETP.GE.U32.AND P6, PT, R4, 0x7fffff09, PT ;  /* 0x7fffff090400780c */ /* 0x000fc60003fc6070 */
[----:B------:R-:W-:Y:S04]  /*2d110*/  STL [R1+0x2784], R52 ;  /* 0x0027843401007387 */ /* 0x000fe80000100800 */
[----:B------:R-:W-:Y:S01]  /*2d120*/  LDGSTS.E [R247+-0x34000], desc[UR60][R172.64], !P5 ;  /* 0xcc000000acf77fae */ /* 0x000fe2000e92187c */
[----:B------:R-:W-:-:S03]  /*2d130*/  VIADD R4, R37, 0xffffffe6 ;  /* 0xffffffe625047836 */ /* 0x000fc60000000000 */
[----:B------:R-:W-:Y:S04]  /*2d140*/  STL [R1+0x2780], R53 ;  /* 0x0027803501007387 */ /* 0x000fe80000100800 */
[----:B------:R-:W-:Y:S01]  /*2d150*/  LDGSTS.E [R247+-0x33ffc], desc[UR60][R174.64], !P4 ;  /* 0xcc004000aef77fae */ /* 0x000fe2000e12187c */
[----:B------:R-:W-:Y:S01]  /*2d160*/  ISETP.GE.U32.AND P4, PT, R3, 0x7fffff68, PT ;  /* 0x7fffff680300780c */ /* 0x000fe20003f86070 */
[----:B------:R-:W-:Y:S02]  /*2d170*/  VIADD R3, R37, 0xffffffe5 ;  /* 0xffffffe525037836 */ /* 0x000fe40000000000 */
[----:B------:R-:W-:Y:S04]  /*2d180*/  STL [R1+0x278c], R54 ;  /* 0x00278c3601007387 */ /* 0x000fe80000100800 */
[----:B------:R-:W-:Y:S04]  /*2d190*/  STL [R1+0x2788], R55 ;  /* 0x0027883701007387 */ /* 0x000fe80000100800 */
[----:B------:R-:W-:Y:S04]  /*2d1a0*/  STL [R1+0x2794], R56 ;  /* 0x0027943801007387 */ /* 0x000fe80000100800 */
[----:B------:R-:W-:Y:S01]  /*2d1b0*/  STL [R1+0x2790], R57 ;  /* 0x0027903901007387 */ /* 0x000fe20000100800 */
[----:B------:R-:W-:-:S03]  /*2d1c0*/  ISETP.GE.U32.AND P5, PT, R4, 0x7fffff67, PT ;  /* 0x7fffff670400780c */ /* 0x000fc60003fa6070 */
[----:B------:R-:W-:Y:S04]  /*2d1d0*/  STL [R1+0x27a0], R251 ;  /* 0x0027a0fb01007387 */ /* 0x000fe80000100800 */
[----:B------:R-:W-:Y:S04]  /*2d1e0*/  STL [R1+0x279c], R58 ;  /* 0x00279c3a01007387 */ /* 0x000fe80000100800 */
[----:B------:R-:W-:Y:S01]  /*2d1f0*/  LDGSTS.E [R247+-0x33ff8], desc[UR60][R176.64], !P1 ;  /* 0xcc008000b0f77fae */ /* 0x000fe2000c92187c */
[----:B------:R-:W-:Y:S01]  /*2d200*/  ISETP.GE.U32.AND P1, PT, R3, 0x7fffff66, PT ;  /* 0x7fffff660300780c */ /* 0x000fe20003f26070 */
[----:B------:R-:W-:-:S02]  /*2d210*/  VIADD R3, R37, 0xffffffe4 ;  /* 0xffffffe425037836 */ /* 0x000fc40000000000 */
[----:B------:R-:W-:Y:S04]  /*2d220*/  STL [R1+0x2798], R59 ;  /* 0x0027983b01007387 */ /* 0x000fe80000100800 */
        /* <DEDUP_REMOVED lines=8> */
[----:B------:R-:W-:Y:S01]  /*2d2b0*/  STL [R1+0x27b4], R97 ;  /* 0x0027b46101007387 */ /* 0x000fe20000100800 */
[----:B------:R-:W-:-:S03]  /*2d2c0*/  VIADD R4, R37, 0xffffffc6 ;  /* 0xffffffc625047836 */ /* 0x000fc60000000000 */
[----:B------:R-:W-:Y:S04]  /*2d2d0*/  STL [R1+0x27c0], R74 ;  /* 0x0027c04a01007387 */ /* 0x000fe80000100800 */
[----:B------:R-:W-:Y:S04]  /*2d2e0*/  STL [R1+0x27bc], R75 ;  /* 0x0027bc4b01007387 */ /* 0x000fe80000100800 */
[----:B------:R-:W-:Y:S04]  /*2d2f0*/  STL [R1+0x27c8], R68 ;  /* 0x0027c84401007387 */ /* 0x000fe80000100800 */
[----:B------:R-:W-:Y:S04]  /*2d300*/  STL [R1+0x27c4], R69 ;  /* 0x0027c44501007387 */ /* 0x000fe80000100800 */
[----:B------:R-:W-:Y:S04]  /*2d310*/  STL [R1+0x27d0], R92 ;  /* 0x0027d05c01007387 */ /* 0x000fe80000100800 */
[----:B------:R-:W-:Y:S01]  /*2d320*/  LDGSTS.E [R5+-0x40000], desc[UR60][R210.64], !P4 ;  /* 0xc0000000d2057fae */ /* 0x000fe2000e12187c */
[----:B------:R-:W-:-:S03]  /*2d330*/  ISETP.GE.U32.AND P4, PT, R3, 0x7fffff48, PT ;  /* 0x7fffff480300780c */ /* 0x000fc60003f86070 */
[----:B------:R-:W-:Y:S01]  /*2d340*/  STL [R1+0x27cc], R93 ;  /* 0x0027cc5d01007387 */ /* 0x000fe20000100800 */
[----:B------:R-:W-:-:S03]  /*2d350*/  IADD3 R3, R37, -0x3b, RZ ;  /* 0xffffffc525037810 */ /* 0x000fc60007ffe0ff */
[----:B------:R-:W-:Y:S04]  /*2d360*/  STL [R1+0x27d8], R72 ;  /* 0x0027d84801007387 */ /* 0x000fe80000100800 */
[----:B------:R-:W-:Y:S04]  /*2d370*/  STL [R1+0x27d4], R73 ;  /* 0x0027d44901007387 */ /* 0x000fe80000100800 */
[----:B------:R-:W-:Y:S01]  /*2d380*/  LDGSTS.E [R5+-0x3fffc], desc[UR60][R184.64], !P5 ;  /* 0xc0004000b8057fae */ /* 0x000fe2000e92187c */
[----:B------:R-:W-:-:S03]  /*2d390*/  ISETP.GE.U32.AND P5, PT, R4, 0x7fffff47, PT ;  /* 0x7fffff470400780c */ /* 0x000fc60003fa6070 */
[----:B------:R-:W-:Y:S01]  /*2d3a0*/  STL [R1+0x27e0], R94 ;  /* 0x0027e05e01007387 */ /* 0x000fe20000100800 */
[----:B------:R-:W-:-:S03]  /*2d3b0*/  VIADD R4, R37, 0xffffffc4 ;  /* 0xffffffc425047836 */ /* 0x000fc60000000000 */
[----:B------:R-:W-:Y:S04]  /*2d3c0*/  STL [R1+0x27dc], R95 ;  /* 0x0027dc5f01007387 */ /* 0x000fe80000100800 */
        /* <DEDUP_REMOVED lines=103> */
[----:B------:R-:W-:Y:S04]  /*2da40*/  LDGSTS.E [R246+-0x3fffc], desc[UR60][R212.64], !P1 ;  /* 0xc0004000d4f67fae */ /* 0x000fe8000c92187c */
[----:B------:R-:W-:Y:S04]  /*2da50*/  STL [R1+0x28d0], R128 ;  /* 0x0028d08001007387 */ /* 0x000fe80000100800 */
[----:B------:R-:W-:Y:S01]  /*2da60*/  LDGSTS.E [R246+-0x3fff8], desc[UR60][R224.64], !P6 ;  /* 0xc0008000e0f67fae */ /* 0x000fe2000f12187c */
[----:B------:R-:W-:Y:S01]  /*2da70*/  ISETP.GE.U32.AND P6, PT, R3, 0x7fffff41, PT ;  /* 0x7fffff410300780c */ /* 0x000fe20003fc6070 */
[----:B------:R-:W-:-:S02]  /*2da80*/  VIADD R3, R37, 0xffffffc2 ;  /* 0xffffffc225037836 */ /* 0x000fc40000000000 */
[----:B------:R-:W-:Y:S01]  /*2da90*/  STL [R1+0x28cc], R129 ;  /* 0x0028cc8101007387 */ /* 0x000fe20000100800 */
[----:B------:R-:W-:-:S03]  /*2daa0*/  ISETP.GE.U32.AND P1, PT, R4, 0x7fffff21, PT ;  /* 0x7fffff210400780c */ /* 0x000fc60003f26070 */
[----:B------:R-:W-:Y:S01]  /*2dab0*/  STL [R1+0x28d8], R152 ;  /* 0x0028d89801007387 */ /* 0x000fe20000100800 */
[----:B------:R-:W-:-:S03]  /*2dac0*/  VIADD R4, R37, 0xffffffc1 ;  /* 0xffffffc125047836 */ /* 0x000fc60000000000 */
[----:B------:R-:W-:Y:S04]  /*2dad0*/  STL [R1+0x28d4], R153 ;  /* 0x0028d49901007387 */ /* 0x000fe80000100800 */
        /* <DEDUP_REMOVED lines=8> */
[----:B------:R-:W-:Y:S01]  /*2db60*/  LDGSTS.E [R246+-0x3c000], desc[UR60][R222.64], !P5 ;  /* 0xc4000000def67fae */ /* 0x000fe2000e92187c */
[----:B------:R-:W-:-:S03]  /*2db70*/  ISETP.GE.U32.AND P5, PT, R4, 0x7fffff42, PT ;  /* 0x7fffff420400780c */ /* 0x000fc60003fa6070 */
[----:B------:R-:W-:Y:S04]  /*2db80*/  STL [R1+0x28f8], R136 ;  /* 0x0028f88801007387 */ /* 0x000fe80000100800 */
        /* <DEDUP_REMOVED lines=8> */
[----:B------:R1:W-:Y:S01]  /*2dc10*/  STL [R1+0x2918], R144 ;  /* 0x0029189001007387 */ /* 0x0003e20000100800 */
[----:B------:R-:W-:-:S03]  /*2dc20*/  VIADD R4, R37, 0xffffffa2 ;  /* 0xffffffa225047836 */ /* 0x000fc60000000000 */
[----:B------:R-:W-:Y:S04]  /*2dc30*/  STL [R1+0x2914], R145 ;  /* 0x0029149101007387 */ /* 0x000fe80000100800 */
[----:B------:R2:W-:Y:S04]  /*2dc40*/  STL [R1+0x2920], R146 ;  /* 0x0029209201007387 */ /* 0x0005e80000100800 */
[----:B------:R-:W-:Y:S01]  /*2dc50*/  LDGSTS.E [R246+-0x3bffc], desc[UR60][R220.64], !P4 ;  /* 0xc4004000dcf67fae */ /* 0x000fe2000e12187c */
[----:B------:R-:W-:Y:S01]  /*2dc60*/  ISETP.GE.U32.AND P4, PT, R3, 0x7fffff22, PT ;  /* 0x7fffff220300780c */ /* 0x000fe20003f86070 */
[----:B------:R-:W-:Y:S01]  /*2dc70*/  VIADD R3, R37, 0xffffffa3 ;  /* 0xffffffa325037836 */ /* 0x000fe20000000000 */
[----:B-1----:R-:W1:Y:S01]  /*2dc80*/  LDC R144, c[0x0][0x240] ;  /* 0x00009000ff907b82 */ /* 0x002e620000000800 */
[----:B------:R-:W-:Y:S04]  /*2dc90*/  STL [R1+0x291c], R147 ;  /* 0x00291c9301007387 */ /* 0x000fe80000100800 */
[----:B------:R-:W-:Y:S01]  /*2dca0*/  STL [R1+0x2924], R149 ;  /* 0x0029249501007387 */ /* 0x000fe20000100800 */
[----:B---3--:R-:W-:-:S02]  /*2dcb0*/  IMAD R234, R242, R10, RZ ;  /* 0x0000000af2ea7224 */ /* 0x008fc400078e02ff */
[----:B------:R-:W3:Y:S01]  /*2dcc0*/  LDC R10, c[0x0][0x240] ;  /* 0x00009000ff0a7b82 */ /* 0x000ee20000000800 */
[----:B------:R1:W-:Y:S04]  /*2dcd0*/  LDGSTS.E [R246+-0x3bff8], desc[UR60][R26.64], !P5 ;  /* 0xc40080001af67fae */ /* 0x0003e8000e92187c */
[----:B------:R-:W3:Y:S01]  /*2dce0*/  LDL.LU R37, [R1+0x5e8] ;  /* 0x0005e80001257983 */ /* 0x000ee20000300800 */
[----:B----4-:R-:W-:Y:S02]  /*2dcf0*/  IMAD R128, R36, R11, RZ ;  /* 0x0000000b24807224 */ /* 0x010fe400078e02ff */
[----:B------:R-:W-:Y:S01]  /*2dd00*/  IMAD R132, R13, R19, RZ ;  /* 0x000000130d847224 */ /* 0x000fe200078e02ff */
[----:B------:R4:W-:Y:S01]  /*2dd10*/  LDGSTS.E [R246+-0x3bff4], desc[UR60][R244.64], !P6 ;  /* 0xc400c000f4f67fae */ /* 0x0009e2000f12187c */
[----:B------:R-:W4:Y:S01]  /*2dd20*/  LDC R13, c[0x0][0x240] ;  /* 0x00009000ff0d7b82 */ /* 0x000f220000000800 */
[----:B------:R-:W-:-:S02]  /*2dd30*/  IMAD R140, R49, R25, RZ ;  /* 0x00000019318c7224 */ /* 0x000fc400078e02ff */
[----:B------:R-:W-:Y:S02]  /*2dd40*/  IMAD R136, R48, R24, RZ ;  /* 0x0000001830887224 */ /* 0x000fe400078e02ff */
[----:B------:R-:W-:Y:S02]  /*2dd50*/  IMAD R137, R243, R23, RZ ;  /* 0x00000017f3897224 */ /* 0x000fe400078e02ff */
[----:B------:R-:W-:Y:S01]  /*2dd60*/  IMAD R235, R34, R22, RZ ;  /* 0x0000001622eb7224 */ /* 0x000fe200078e02ff */
[----:B------:R-:W1:Y:S01]  /*2dd70*/  LDC R11, c[0x0][0x240] ;  /* 0x00009000ff0b7b82 */ /* 0x000e620000000800 */
[----:B------:R-:W4:Y:S04]  /*2dd80*/  LDL.LU.64 R244, [R1+0x2928] ;  /* 0x0029280001f47983 */ /* 0x000f280000300a00 */
[----:B------:R-:W4:Y:S01]  /*2dd90*/  LDL.LU R6, [R1+0x5e4] ;  /* 0x0005e40001067983 */ /* 0x000f220000300800 */
[----:B------:R-:W-:-:S02]  /*2dda0*/  IMAD R154, R35, R21, RZ ;  /* 0x00000015239a7224 */ /* 0x000fc400078e02ff */
[----:B------:R-:W1:Y:S01]  /*2ddb0*/  LDC R22, c[0x0][0x240] ;  /* 0x00009000ff167b82 */ /* 0x000e620000000800 */
[----:B------:R-:W4:Y:S04]  /*2ddc0*/  LDL.LU R36, [R1+0x5e0] ;  /* 0x0005e00001247983 */ /* 0x000f280000300800 */
[----:B------:R-:W4:Y:S01]  /*2ddd0*/  LDL.LU R67, [R1+0x5dc] ;  /* 0x0005dc0001437983 */ /* 0x000f220000300800 */
[----:B------:R-:W-:Y:S02]  /*2dde0*/  IMAD R155, R32, R20, RZ ;  /* 0x00000014209b7224 */ /* 0x000fe400078e02ff */
[----:B--2---:R-:W2:Y:S01]  /*2ddf0*/  LDC R146, c[0x0][0x240] ;  /* 0x00009000ff927b82 */ /* 0x004ea20000000800 */
[----:B------:R-:W2:Y:S04]  /*2de00*/  LDL.LU R28, [R1+0x5d8] ;  /* 0x0005d800011c7983 */ /* 0x000ea80000300800 */
[----:B------:R-:W2:Y:S01]  /*2de10*/  LDL.LU R29, [R1+0x5d4] ;  /* 0x0005d400011d7983 */ /* 0x000ea20000300800 */
[----:B------:R-:W-:-:S02]  /*2de20*/  IMAD R133, R33, R18, RZ ;  /* 0x0000001221857224 */ /* 0x000fc400078e02ff */
[----:B------:R-:W2:Y:S01]  /*2de30*/  LDC R145, c[0x0][0x240] ;  /* 0x00009000ff917b82 */ /* 0x000ea20000000800 */
[----:B------:R-:W2:Y:S04]  /*2de40*/  LDL.LU R66, [R1+0x5d0] ;  /* 0x0005d00001427983 */ /* 0x000ea80000300800 */
[----:B------:R-:W1:Y:S01]  /*2de50*/  LDL.LU R26, [R1+0x5cc] ;  /* 0x0005cc00011a7983 */ /* 0x000e620000300800 */
[----:B---3--:R-:W-:Y:S02]  /*2de60*/  IMAD R134, R37, R12, RZ ;  /* 0x0000000c25867224 */ /* 0x008fe400078e02ff */
[----:B------:R-:W-:Y:S01]  /*2de70*/  IMAD R152, R16, R15, RZ ;  /* 0x0000000f10987224 */ /* 0x000fe200078e02ff */
[----:B------:R-:W3:Y:S01]  /*2de80*/  LDL.LU R37, [R1+0x5c8] ;  /* 0x0005c80001257983 */ /* 0x000ee20000300800 */
[----:B------:R-:W-:Y:S01]  /*2de90*/  IMAD R153, R17, R14, RZ ;  /* 0x0000000e11997224 */ /* 0x000fe200078e02ff */
[----:B------:R-:W-:Y:S01]  /*2dea0*/  ISETP.GE.U32.AND P6, PT, R3, 0x7fffff24, PT ;  /* 0x7fffff240300780c */ /* 0x000fe20003fc6070 */
[----:B------:R-:W1:Y:S01]  /*2deb0*/  LDC R24, c[0x0][0x240] ;  /* 0x00009000ff187b82 */ /* 0x000e620000000800 */
[----:B------:R-:W3:Y:S04]  /*2dec0*/  LDL.LU R40, [R1+0x5c4] ;  /* 0x0005c40001287983 */ /* 0x000ee80000300800 */
[----:B------:R-:W3:Y:S03]  /*2ded0*/  LDL.LU R27, [R1+0x5c0] ;  /* 0x0005c000011b7983 */ /* 0x000ee60000300800 */
[----:B------:R-:W1:Y:S01]  /*2dee0*/  LDC R3, c[0x0][0x240] ;  /* 0x00009000ff037b82 */ /* 0x000e620000000800 */
[----:B----4-:R-:W-:-:S02]  /*2def0*/  IMAD R30, R6, R10, RZ ;  /* 0x0000000a061e7224 */ /* 0x010fc400078e02ff */
[----:B------:R-:W4:Y:S05]  /*2df00*/  LDL.LU R6, [R1+0x5bc] ;  /* 0x0005bc0001067983 */ /* 0x000f2a0000300800 */
[----:B------:R-:W4:Y:S01]  /*2df10*/  LDC R25, c[0x0][0x240] ;  /* 0x00009000ff197b82 */ /* 0x000f220000000800 */
[----:B------:R-:W4:Y:S04]  /*2df20*/  LDL.LU R49, [R1+0x5b8] ;  /* 0x0005b80001317983 */ /* 0x000f280000300800 */
[----:B------:R-:W4:Y:S01]  /*2df30*/  LDL.LU R48, [R1+0x5b4] ;  /* 0x0005b40001307983 */ /* 0x000f220000300800 */
[----:B------:R-:W-:-:S02]  /*2df40*/  IMAD R31, R36, R13, RZ ;  /* 0x0000000d241f7224 */ /* 0x000fc400078e02ff */
[----:B------:R-:W4:Y:S01]  /*2df50*/  LDC R23, c[0x0][0x240] ;  /* 0x00009000ff177b82 */ /* 0x000f220000000800 */
[----:B------:R-:W4:Y:S04]  /*2df60*/  LDL.LU R243, [R1+0x5b0] ;  /* 0x0005b00001f37983 */ /* 0x000f280000300800 */
[----:B------:R-:W4:Y:S03]  /*2df70*/  LDL.LU R12, [R1+0x5ac] ;  /* 0x0005ac00010c7983 */ /* 0x000f260000300800 */
[----:B------:R-:W4:Y:S01]  /*2df80*/  LDC R13, c[0x0][0x240] ;  /* 0x00009000ff0d7b82 */ /* 0x000f220000000800 */
[----:B------:R-:W4:Y:S04]  /*2df90*/  LDL.LU R242, [R1+0x5a8] ;  /* 0x0005a80001f27983 */ /* 0x000f280000300800 */
[----:B------:R-:W4:Y:S03]  /*2dfa0*/  LDL.LU R34, [R1+0x5a4] ;  /* 0x0005a40001227983 */ /* 0x000f260000300800 */
[----:B------:R-:W4:Y:S01]  /*2dfb0*/  LDC R21, c[0x0][0x240] ;  /* 0x00009000ff157b82 */ /* 0x000f220000000800 */
[----:B------:R-:W4:Y:S04]  /*2dfc0*/  LDL.LU R35, [R1+0x5a0] ;  /* 0x0005a00001237983 */ /* 0x000f280000300800 */
[----:B------:R-:W4:Y:S01]  /*2dfd0*/  LDL.LU R32, [R1+0x59c] ;  /* 0x00059c0001207983 */ /* 0x000f220000300800 */
[----:B--2---:R-:W-:-:S02]  /*2dfe0*/  IMAD R156, R66, R44, RZ ;  /* 0x0000002c429c7224 */ /* 0x004fc400078e02ff */
[----:B------:R-:W2:Y:S01]  /*2dff0*/  LDC R10, c[0x0][0x240] ;  /* 0x00009000ff0a7b82 */ /* 0x000ea20000000800 */
[----:B------:R-:W2:Y:S04]  /*2e000*/  LDL.LU R33, [R1+0x598] ;  /* 0x0005980001217983 */ /* 0x000ea80000300800 */
[----:B------:R-:W2:Y:S03]  /*2e010*/  LDL.LU R16, [R1+0x594] ;  /* 0x0005940001107983 */ /* 0x000ea60000300800 */
[----:B------:R-:W2:Y:S01]  /*2e020*/  LDC R20, c[0x0][0x240] ;  /* 0x00009000ff147b82 */ /* 0x000ea20000000800 */
[----:B------:R-:W2:Y:S04]  /*2e030*/  LDL.LU R17, [R1+0x590] ;  /* 0x0005900001117983 */ /* 0x000ea80000300800 */
[----:B------:R-:W2:Y:S03]  /*2e040*/  LDL.LU R36, [R1+0x588] ;  /* 0x0005880001247983 */ /* 0x000ea60000300800 */
[----:B------:R-:W2:Y:S08]  /*2e050*/  LDC R19, c[0x0][0x240] ;  /* 0x00009000ff137b82 */ /* 0x000eb00000000800 */
[----:B------:R-:W2:Y:S08]  /*2e060*/  LDC R18, c[0x0][0x240] ;  /* 0x00009000ff127b82 */ /* 0x000eb00000000800 */
[----:B------:R-:W2:Y:S01]  /*2e070*/  LDC R15, c[0x0][0x240] ;  /* 0x00009000ff0f7b82 */ /* 0x000ea20000000800 */
[----:B---3--:R-:W-:-:S07]  /*2e080*/  IMAD R129, R37, R42, RZ ;  /* 0x0000002a25817224 */ /* 0x008fce00078e02ff */
[----:B------:R-:W3:Y:S01]  /*2e090*/  LDC R14, c[0x0][0x240] ;  /* 0x00009000ff0e7b82 */ /* 0x000ee20000000800 */
[----:B------:R-:W3:Y:S01]  /*2e0a0*/  LDL.LU R37, [R1+0x584] ;  /* 0x0005840001257983 */ /* 0x000ee20000300800 */
[----:B-1----:R-:W-:Y:S02]  /*2e0b0*/  IMAD R135, R67, R3, RZ ;  /* 0x0000000343877224 */ /* 0x002fe400078e02ff */
[----:B------:R-:W-:Y:S02]  /*2e0c0*/  IMAD R26, R26, R43, RZ ;  /* 0x0000002b1a1a7224 */ /* 0x000fe400078e02ff */
[----:B------:R-:W-:Y:S02]  /*2e0d0*/  IMAD R130, R27, R38, RZ ;  /* 0x000000261b827224 */ /* 0x000fe400078e02ff */
[----:B------:R-:W1:Y:S01]  /*2e0e0*/  LDC R43, c[0x0][0x240] ;  /* 0x00009000ff2b7b82 */ /* 0x000e620000000800 */
[----:B------:R-:W-:Y:S01]  /*2e0f0*/  ISETP.GE.U32.AND P5, PT, R4, 0x7fffff23, PT ;  /* 0x7fffff230400780c */ /* 0x000fe20003fa6070 */
[----:B------:R-:W-:-:S06]  /*2e100*/  IMAD R157, R40, R41, RZ ;  /* 0x00000029289d7224 */ /* 0x000fcc00078e02ff */
[----:B------:R-:W1:Y:S01]  /*2e110*/  LDC R4, c[0x0][0x240] ;  /* 0x00009000ff047b82 */ /* 0x000e620000000800 */
[----:B----4-:R-:W-:Y:S02]  /*2e120*/  IMAD R131, R6, R11, RZ ;  /* 0x0000000b06837224 */ /* 0x010fe400078e02ff */
[----:B------:R-:W4:Y:S05]  /*2e130*/  LDL.LU R6, [R1+0x580] ;  /* 0x0005800001067983 */ /* 0x000f2a0000300800 */
[----:B------:R-:W4:Y:S01]  /*2e140*/  LDC R11, c[0x0][0x240] ;  /* 0x00009000ff0b7b82 */ /* 0x000f220000000800 */
[----:B------:R-:W-:Y:S02]  /*2e150*/  IMAD R121, R48, R24, RZ ;  /* 0x0000001830797224 */ /* 0x000fe400078e02ff */
[----:B------:R-:W-:-:S02]  /*2e160*/  IMAD R120, R49, R25, RZ ;  /* 0x0000001931787224 */ /* 0x000fc400078e02ff */
[----:B------:R-:W-:-:S03]  /*2e170*/  IMAD R249, R243, R23, RZ ;  /* 0x00000017f3f97224 */ /* 0x000fc600078e02ff */
[----:B------:R-:W4:Y:S01]  /*2e180*/  LDC R40, c[0x0][0x240] ;  /* 0x00009000ff287b82 */ /* 0x000f220000000800 */
[----:B------:R-:W-:-:S07]  /*2e190*/  IMAD R118, R12, R22, RZ ;  /* 0x000000160c767224 */ /* 0x000fce00078e02ff */
[----:B------:R-:W4:Y:S01]  /*2e1a0*/  LDC R12, c[0x0][0x240] ;  /* 0x00009000ff0c7b82 */ /* 0x000f220000000800 */
[----:B------:R-:W-:Y:S02]  /*2e1b0*/  IMAD R119, R242, R21, RZ ;  /* 0x00000015f2777224 */ /* 0x000fe400078e02ff */
[----:B------:R-:W-:-:S05]  /*2e1c0*/  IMAD R29, R29, R8, RZ ;  /* 0x000000081d1d7224 */ /* 0x000fca00078e02ff */
[----:B------:R-:W4:Y:S01]  /*2e1d0*/  LDC R44, c[0x0][0x240] ;  /* 0x00009000ff2c7b82 */ /* 0x000f220000000800 */
[----:B--2---:R-:W-:-:S07]  /*2e1e0*/  IMAD R110, R36, R13, RZ ;  /* 0x0000000d246e7224 */ /* 0x004fce00078e02ff */
[----:B------:R-:W2:Y:S01]  /*2e1f0*/  LDC R8, c[0x0][0x240] ;  /* 0x00009000ff087b82 */ /* 0x000ea20000000800 */
[----:B------:R-:W2:Y:S04]  /*2e200*/  LDL.LU R36, [R1+0x578] ;  /* 0x0005780001247983 */ /* 0x000ea80000300800 */
[----:B------:R-:W2:Y:S01]  /*2e210*/  LDL.LU R65, [R1+0x574] ;  /* 0x0005740001417983 */ /* 0x000ea20000300800 */
[----:B------:R-:W-:Y:S02]  /*2e220*/  IMAD R114, R32, R10, RZ ;  /* 0x0000000a20727224 */ /* 0x000fe400078e02ff */
[----:B------:R-:W2:Y:S01]  /*2e230*/  LDC R10, c[0x0][0x240] ;  /* 0x00009000ff0a7b82 */ /* 0x000ea20000000800 */
[----:B------:R-:W2:Y:S04]  /*2e240*/  LDL.LU R63, [R1+0x570] ;  /* 0x00057000013f7983 */ /* 0x000ea80000300800 */
[----:B------:R-:W2:Y:S01]  /*2e250*/  LDL.LU R62, [R1+0x568] ;  /* 0x00056800013e7983 */ /* 0x000ea20000300800 */
[----:B------:R-:W-:-:S02]  /*2e260*/  IMAD R116, R34, R20, RZ ;  /* 0x0000001422747224 */ /* 0x000fc400078e02ff */
[----:B------:R-:W-:Y:S01]  /*2e270*/  IMAD R117, R35, R19, RZ ;  /* 0x0000001323757224 */ /* 0x000fe200078e02ff */
[----:B------:R-:W2:Y:S01]  /*2e280*/  LDL.LU R45, [R1+0x564] ;  /* 0x00056400012d7983 */ /* 0x000ea20000300800 */
[----:B------:R-:W-:Y:S01]  /*2e290*/  IMAD R112, R33, R18, RZ ;  /* 0x0000001221707224 */ /* 0x000fe200078e02ff */
[----:B------:R-:W2:Y:S02]  /*2e2a0*/  LDC R25, c[0x0][0x240] ;  /* 0x00009000ff197b82 */ /* 0x000ea40000000800 */
[----:B------:R-:W2:Y:S01]  /*2e2b0*/  LDL.LU R67, [R1+0x560] ;  /* 0x0005600001437983 */ /* 0x000ea20000300800 */
[----:B------:R-:W-:Y:S02]  /*2e2c0*/  IMAD R27, R16, R15, RZ ;  /* 0x0000000f101b7224 */ /* 0x000fe400078e02ff */
[----:B---3--:R-:W-:Y:S02]  /*2e2d0*/  IMAD R113, R17, R14, RZ ;  /* 0x0000000e11717224 */ /* 0x008fe400078e02ff */
[----:B-1----:R-:W-:Y:S01]  /*2e2e0*/  IMAD R28, R28, R4, RZ ;  /* 0x000000041c1c7224 */ /* 0x002fe200078e02ff */
[----:B------:R-:W1:Y:S08]  /*2e2f0*/  LDC R23, c[0x0][0x240] ;  /* 0x00009000ff177b82 */ /* 0x000e700000000800 */
[----:B------:R-:W3:Y:S08]  /*2e300*/  LDC R4, c[0x0][0x240] ;  /* 0x00009000ff047b82 */ /* 0x000ef00000000800 */
[----:B------:R-:W1:Y:S08]  /*2e310*/  LDC R42, c[0x0][0x240] ;  /* 0x00009000ff2a7b82 */ /* 0x000e700000000800 */
        /* <DEDUP_REMOVED lines=9> */
[----:B------:R-:W1:Y:S01]  /*2e3b0*/  LDC R3, c[0x0][0x240] ;  /* 0x00009000ff037b82 */ /* 0x000e620000000800 */
[----:B----4-:R-:W-:-:S02]  /*2e3c0*/  IMAD R24, R6, R12, RZ ;  /* 0x0000000c06187224 */ /* 0x010fc400078e02ff */
[----:B------:R-:W4:Y:S04]  /*2e3d0*/  LDL.LU R6, [R1+0x558] ;  /* 0x0005580001067983 */ /* 0x000f280000300800 */
[----:B------:R-:W3:Y:S04]  /*2e3e0*/  LDL.LU R66, [R1+0x554] ;  /* 0x0005540001427983 */ /* 0x000ee80000300800 */
[----:B------:R-:W3:Y:S01]  /*2e3f0*/  LDL.LU R49, [R1+0x550] ;  /* 0x0005500001317983 */ /* 0x000ee20000300800 */
[----:B------:R-:W-:Y:S02]  /*2e400*/  IMAD R111, R37, R11, RZ ;  /* 0x0000000b256f7224 */ /* 0x000fe400078e02ff */
[----:B------:R-:W1:Y:S01]  /*2e410*/  LDC R11, c[0x0][0x240] ;  /* 0x00009000ff0b7b82 */ /* 0x000e620000000800 */
[----:B------:R-:W3:Y:S04]  /*2e420*/  LDL.LU R13, [R1+0x548] ;  /* 0x00054800010d7983 */ /* 0x000ee80000300800 */
[----:B------:R-:W3:Y:S04]  /*2e430*/  LDL.LU R48, [R1+0x544] ;  /* 0x0005440001307983 */ /* 0x000ee80000300800 */
[----:B------:R-:W3:Y:S04]  /*2e440*/  LDL.LU R243, [R1+0x540] ;  /* 0x0005400001f37983 */ /* 0x000ee80000300800 */
[----:B------:R-:W3:Y:S04]  /*2e450*/  LDL.LU R242, [R1+0x53c] ;  /* 0x00053c0001f27983 */ /* 0x000ee80000300800 */
[----:B------:R-:W1:Y:S04]  /*2e460*/  LDL.LU R37, [R1+0x538] ;  /* 0x0005380001257983 */ /* 0x000e680000300800 */
[----:B------:R-:W3:Y:S04]  /*2e470*/  LDL.LU R34, [R1+0x534] ;  /* 0x0005340001227983 */ /* 0x000ee80000300800 */
[----:B------:R-:W3:Y:S04]  /*2e480*/  LDL.LU R35, [R1+0x530] ;  /* 0x0005300001237983 */ /* 0x000ee80000300800 */
[----:B------:R-:W3:Y:S04]  /*2e490*/  LDL.LU R32, [R1+0x52c] ;  /* 0x00052c0001207983 */ /* 0x000ee80000300800 */
[----:B------:R-:W3:Y:S01]  /*2e4a0*/  LDL.LU R12, [R1+0x528] ;  /* 0x00052800010c7983 */ /* 0x000ee20000300800 */
[----:B--2---:R-:W-:-:S03]  /*2e4b0*/  IMAD R138, R36, R10, RZ ;  /* 0x0000000a248a7224 */ /* 0x004fc600078e02ff */
[----:B------:R-:W2:Y:S01]  /*2e4c0*/  LDL.LU R33, [R1+0x524] ;  /* 0x0005240001217983 */ /* 0x000ea20000300800 */
[----:B------:R-:W1:Y:S03]  /*2e4d0*/  LDC R10, c[0x0][0x240] ;  /* 0x00009000ff0a7b82 */ /* 0x000e660000000800 */
[----:B------:R-:W2:Y:S04]  /*2e4e0*/  LDL.LU R16, [R1+0x520] ;  /* 0x0005200001107983 */ /* 0x000ea80000300800 */
[----:B------:R-:W2:Y:S04]  /*2e4f0*/  LDL.LU R17, [R1+0x51c] ;  /* 0x00051c0001117983 */ /* 0x000ea80000300800 */
[----:B------:R-:W2:Y:S01]  /*2e500*/  LDL.LU R36, [R1+0x518] ;  /* 0x0005180001247983 */ /* 0x000ea20000300800 */
[----:B----4-:R-:W-:-:S03]  /*2e510*/  IMAD R236, R6, R43, RZ ;  /* 0x0000002b06ec7224 */ /* 0x010fc600078e02ff */
[----:B------:R-:W4:Y:S01]  /*2e520*/  LDL.LU R6, [R1+0x514] ;  /* 0x0005140001067983 */ /* 0x000f220000300800 */
[----:B---3--:R-:W-:Y:S01]  /*2e530*/  IMAD R106, R63, R4, RZ ;  /* 0x000000043f6a7224 */ /* 0x008fe200078e02ff */
[----:B------:R-:W3:Y:S01]  /*2e540*/  LDC R43, c[0x0][0x240] ;  /* 0x00009000ff2b7b82 */ /* 0x000ee20000000800 */
[----:B------:R-:W-:-:S07]  /*2e550*/  IMAD R125, R13, R40, RZ ;  /* 0x000000280d7d7224 */ /* 0x000fce00078e02ff */
[----:B------:R-:W3:Y:S08]  /*2e560*/  LDC R4, c[0x0][0x240] ;  /* 0x00009000ff047b82 */ /* 0x000ef00000000800 */
[----:B------:R-:W4:Y:S01]  /*2e570*/  LDC R13, c[0x0][0x240] ;  /* 0x00009000ff0d7b82 */ /* 0x000f220000000800 */
[----:B-1----:R-:W-:-:S07]  /*2e580*/  IMAD R123, R37, R11, RZ ;  /* 0x0000000b257b7224 */ /* 0x002fce00078e02ff */
[----:B------:R-:W1:Y:S01]  /*2e590*/  LDC R40, c[0x0][0x240] ;  /* 0x00009000ff287b82 */ /* 0x000e620000000800 */
[----:B------:R-:W3:Y:S01]  /*2e5a0*/  LDL.LU R37, [R1+0x510] ;  /* 0x0005100001257983 */ /* 0x000ee20000300800 */
[----:B------:R-:W-:Y:S02]  /*2e5b0*/  IMAD R99, R62, R8, RZ ;  /* 0x000000083e637224 */ /* 0x000fe400078e02ff */
[----:B------:R-:W-:Y:S02]  /*2e5c0*/  IMAD R103, R243, R25, RZ ;  /* 0x00000019f3677224 */ /* 0x000fe400078e02ff */
[----:B------:R-:W-:Y:S02]  /*2e5d0*/  IMAD R122, R242, R23, RZ ;  /* 0x00000017f27a7224 */ /* 0x000fe400078e02ff */
[----:B------:R-:W-:Y:S01]  /*2e5e0*/  IMAD R107, R67, R44, RZ ;  /* 0x0000002c436b7224 */ /* 0x000fe200078e02ff */
[----:B------:R-:W3:Y:S01]  /*2e5f0*/  LDC R11, c[0x0][0x240] ;  /* 0x00009000ff0b7b82 */ /* 0x000ee20000000800 */
[----:B--2---:R-:W-:-:S07]  /*2e600*/  IMAD R10, R36, R10, RZ ;  /* 0x0000000a240a7224 */ /* 0x004fce00078e02ff */
[----:B------:R-:W2:Y:S01]  /*2e610*/  LDC R8, c[0x0][0x240] ;  /* 0x00009000ff087b82 */ /* 0x000ea20000000800 */
[----:B------:R-:W2:Y:S04]  /*2e620*/  LDL.LU R36, [R1+0x50c] ;  /* 0x00050c0001247983 */ /* 0x000ea80000300800 */
[----:B------:R-:W2:Y:S01]  /*2e630*/  LDL.LU R63, [R1+0x508] ;  /* 0x00050800013f7983 */ /* 0x000ea20000300800 */
[----:B------:R-:W-:Y:S02]  /*2e640*/  IMAD R237, R66, R42, RZ ;  /* 0x0000002a42ed7224 */ /* 0x000fe400078e02ff */
[----:B------:R-:W-:Y:S01]  /*2e650*/  IMAD R100, R17, R14, RZ ;  /* 0x0000000e11647224 */ /* 0x000fe200078e02ff */
[----:B------:R-:W2:Y:S01]  /*2e660*/  LDL.LU R62, [R1+0x504] ;  /* 0x00050400013e7983 */ /* 0x000ea20000300800 */
[----:B----4-:R-:W-:-:S03]  /*2e670*/  IMAD R98, R6, R13, RZ ;  /* 0x0000000d06627224 */ /* 0x010fc600078e02ff */
[----:B------:R-:W4:Y:S01]  /*2e680*/  LDL.LU R243, [R1+0x500] ;  /* 0x0005000001f37983 */ /* 0x000f220000300800 */
[----:B------:R-:W-:Y:S01]  /*2e690*/  IMAD R25, R34, R22, RZ ;  /* 0x0000001622197224 */ /* 0x000fe200078e02ff */
[----:B------:R-:W1:Y:S02]  /*2e6a0*/  LDC R14, c[0x0][0x240] ;  /* 0x00009000ff0e7b82 */ /* 0x000e640000000800 */
[----:B------:R-:W4:Y:S04]  /*2e6b0*/  LDL.LU R242, [R1+0x4fc] ;  /* 0x0004fc0001f27983 */ /* 0x000f280000300800 */
[----:B------:R-:W4:Y:S01]  /*2e6c0*/  LDL.LU R6, [R1+0x4f8] ;  /* 0x0004f80001067983 */ /* 0x000f220000300800 */
[----:B------:R-:W-:Y:S01]  /*2e6d0*/  IMAD R105, R32, R20, RZ ;  /* 0x0000001420697224 */ /* 0x000fe200078e02ff */
[----:B------:R-:W1:Y:S02]  /*2e6e0*/  LDC R34, c[0x0][0x240] ;  /* 0x00009000ff227b82 */ /* 0x000e640000000800 */
[----:B------:R-:W4:Y:S04]  /*2e6f0*/  LDL.LU R67, [R1+0x4f4] ;  /* 0x0004f40001437983 */ /* 0x000f280000300800 */
[----:B------:R-:W4:Y:S01]  /*2e700*/  LDL.LU R66, [R1+0x4f0] ;  /* 0x0004f00001427983 */ /* 0x000f220000300800 */
[----:B------:R-:W-:Y:S01]  /*2e710*/  IMAD R124, R49, R41, RZ ;  /* 0x00000029317c7224 */ /* 0x000fe200078e02ff */
[----:B------:R-:W1:Y:S02]  /*2e720*/  LDC R13, c[0x0][0x240] ;  /* 0x00009000ff0d7b82 */ /* 0x000e640000000800 */
[----:B------:R-:W4:Y:S01]  /*2e730*/  LDL.LU R17, [R1+0x4e8] ;  /* 0x0004e80001117983 */ /* 0x000f220000300800 */
[----:B------:R-:W-:-:S03]  /*2e740*/  IMAD R22, R12, R19, RZ ;  /* 0x000000130c167224 */ /* 0x000fc600078e02ff */
[----:B------:R-:W4:Y:S02]  /*2e750*/  LDL.LU R20, [R1+0x4e4] ;  /* 0x0004e40001147983 */ /* 0x000f240000300800 */
[----:B------:R-:W2:Y:S01]  /*2e760*/  LDC R12, c[0x0][0x240] ;  /* 0x00009000ff0c7b82 */ /* 0x000ea20000000800 */
[----:B---3--:R-:W-:Y:S01]  /*2e770*/  IMAD R101, R37, R11, RZ ;  /* 0x0000000b25657224 */ /* 0x008fe200078e02ff */
[----:B------:R-:W3:Y:S01]  /*2e780*/  LDL.LU R49, [R1+0x4e0] ;  /* 0x0004e00001317983 */ /* 0x000ee20000300800 */
[----:B------:R-:W-:-:S03]  /*2e790*/  IMAD R104, R35, R21, RZ ;  /* 0x0000001523687224 */ /* 0x000fc600078e02ff */
[----:B------:R-:W1:Y:S01]  /*2e7a0*/  LDL.LU R37, [R1+0x4d8] ;  /* 0x0004d80001257983 */ /* 0x000e620000300800 */
[----:B------:R-:W-:Y:S01]  /*2e7b0*/  IMAD R115, R45, R46, RZ ;  /* 0x0000002e2d737224 */ /* 0x000fe200078e02ff */
[----:B------:R-:W4:Y:S02]  /*2e7c0*/  LDC R21, c[0x0][0x240] ;  /* 0x00009000ff157b82 */ /* 0x000f240000000800 */
[----:B------:R-:W3:Y:S04]  /*2e7d0*/  LDL.LU R32, [R1+0x4d4] ;  /* 0x0004d40001207983 */ /* 0x000ee80000300800 */
[----:B------:R-:W3:Y:S02]  /*2e7e0*/  LDL.LU R35, [R1+0x4d0] ;  /* 0x0004d00001237983 */ /* 0x000ee40000300800 */
[----:B------:R-:W4:Y:S01]  /*2e7f0*/  LDC R46, c[0x0][0x240] ;  /* 0x00009000ff2e7b82 */ /* 0x000f220000000800 */
[----:B------:R-:W-:-:S02]  /*2e800*/  IMAD R126, R33, R18, RZ ;  /* 0x00000012217e7224 */ /* 0x000fc400078e02ff */
[----:B------:R-:W-:Y:S02]  /*2e810*/  IMAD R102, R48, R38, RZ ;  /* 0x0000002630667224 */ /* 0x000fe400078e02ff */
[----:B------:R-:W3:Y:S03]  /*2e820*/  LDL.LU R48, [R1+0x4c8] ;  /* 0x0004c80001307983 */ /* 0x000ee60000300800 */
[----:B------:R-:W4:Y:S01]  /*2e830*/  LDC R33, c[0x0][0x240] ;  /* 0x00009000ff217b82 */ /* 0x000f220000000800 */
[----:B------:R-:W-:-:S07]  /*2e840*/  IMAD R127, R16, R15, RZ ;  /* 0x0000000f107f7224 */ /* 0x000fce00078e02ff */
[----:B------:R-:W4:Y:S01]  /*2e850*/  LDC R16, c[0x0][0x240] ;  /* 0x00009000ff107b82 */ /* 0x000f220000000800 */
[----:B--2---:R-:W-:Y:S02]  /*2e860*/  IMAD R90, R36, R12, RZ ;  /* 0x0000000c245a7224 */ /* 0x004fe400078e02ff */
[----:B------:R-:W2:Y:S04]  /*2e870*/  LDL.LU R12, [R1+0x4c4] ;  /* 0x0004c400010c7983 */ /* 0x000ea80000300800 */
[----:B------:R-:W2:Y:S01]  /*2e880*/  LDL.LU R15, [R1+0x4c0] ;  /* 0x0004c000010f7983 */ /* 0x000ea20000300800 */
[----:B------:R-:W2:Y:S03]  /*2e890*/  LDC R11, c[0x0][0x240] ;  /* 0x00009000ff0b7b82 */ /* 0x000ea60000000800 */
[----:B------:R-:W2:Y:S05]  /*2e8a0*/  LDL.LU R36, [R1+0x4b8] ;  /* 0x0004b80001247983 */ /* 0x000eaa0000300800 */
[----:B------:R-:W2:Y:S08]  /*2e8b0*/  LDC R23, c[0x0][0x240] ;  /* 0x00009000ff177b82 */ /* 0x000eb00000000800 */
[----:B------:R-:W2:Y:S08]  /*2e8c0*/  LDC R18, c[0x0][0x240] ;  /* 0x00009000ff127b82 */ /* 0x000eb00000000800 */
[----:B------:R-:W2:Y:S08]  /*2e8d0*/  LDC R38, c[0x0][0x240] ;  /* 0x00009000ff267b82 */ /* 0x000eb00000000800 */
[----:B------:R-:W2:Y:S01]  /*2e8e0*/  LDC R19, c[0x0][0x240] ;  /* 0x00009000ff137b82 */ /* 0x000ea20000000800 */
[----:B------:R-:W-:-:S07]  /*2e8f0*/  IMAD R139, R65, R3, RZ ;  /* 0x00000003418b7224 */ /* 0x000fce00078e02ff */
[----:B------:R-:W2:Y:S01]  /*2e900*/  LDC R3, c[0x0][0x240] ;  /* 0x00009000ff037b82 */ /* 0x000ea20000000800 */
[----:B------:R-:W-:-:S07]  /*2e910*/  IMAD R250, R62, R4, RZ ;  /* 0x000000043efa7224 */ /* 0x000fce00078e02ff */
[----:B------:R-:W2:Y:S08]  /*2e920*/  LDC R41, c[0x0][0x240] ;  /* 0x00009000ff297b82 */ /* 0x000eb00000000800 */
[----:B------:R-:W2:Y:S08]  /*2e930*/  LDC R4, c[0x0][0x240] ;  /* 0x00009000ff047b82 */ /* 0x000eb00000000800 */
[----:B------:R-:W2:Y:S08]  /*2e940*/  LDC R44, c[0x0][0x240] ;  /* 0x00009000ff2c7b82 */ /* 0x000eb00000000800 */
[----:B------:R-:W2:Y:S08]  /*2e950*/  LDC R45, c[0x0][0x240] ;  /* 0x00009000ff2d7b82 */ /* 0x000eb00000000800 */
[----:B------:R-:W2:Y:S01]  /*2e960*/  LDC R42, c[0x0][0x240] ;  /* 0x00009000ff2a7b82 */ /* 0x000ea20000000800 */
[----:B----4-:R-:W-:-:S02]  /*2e970*/  IMAD R88, R243, R8, RZ ;  /* 0x00000008f3587224 */ /* 0x010fc400078e02ff */
[----:B------:R-:W4:Y:S01]  /*2e980*/  LDL.LU R243, [R1+0x4b4] ;  /* 0x0004b40001f37983 */ /* 0x000f220000300800 */
[----:B------:R-:W-:-:S04]  /*2e990*/  IMAD R89, R242, R46, RZ ;  /* 0x0000002ef2597224 */ /* 0x000fc800078e02ff */
[----:B------:R-:W4:Y:S01]  /*2e9a0*/  LDC R8, c[0x0][0x240] ;  /* 0x00009000ff087b82 */ /* 0x000f220000000800 */
[----:B------:R-:W4:Y:S01]  /*2e9b0*/  LDL.LU R242, [R1+0x4b0] ;  /* 0x0004b00001f27983 */ /* 0x000f220000300800 */
[----:B------:R-:W-:-:S03]  /*2e9c0*/  IMAD R86, R6, R33, RZ ;  /* 0x0000002106567224 */ /* 0x000fc600078e02ff */
[----:B------:R-:W4:Y:S04]  /*2e9d0*/  LDL.LU R33, [R1+0x4ac] ;  /* 0x0004ac0001217983 */ /* 0x000f280000300800 */
[----:B------:R-:W4:Y:S01]  /*2e9e0*/  LDL.LU R6, [R1+0x4a0] ;  /* 0x0004a00001067983 */ /* 0x000f220000300800 */
[----:B------:R-:W-:-:S03]  /*2e9f0*/  IMAD R85, R17, R16, RZ ;  /* 0x0000001011557224 */ /* 0x000fc600078e02ff */
[----:B------:R-:W4:Y:S01]  /*2ea00*/  LDL.64 R16, [R1+0x10] ;  /* 0x0000100001107983 */ /* 0x000f220000100a00 */
[----:B------:R-:W-:-:S03]  /*2ea10*/  IMAD R82, R20, R21, RZ ;  /* 0x0000001514527224 */ /* 0x000fc600078e02ff */
[----:B------:R-:W4:Y:S01]  /*2ea20*/  LDL.64 R20, [R1+0x18] ;  /* 0x0000180001147983 */ /* 0x000f220000100a00 */
[----:B-1----:R-:W-:-:S03]  /*2ea30*/  IMAD R14, R37, R14, RZ ;  /* 0x0000000e250e7224 */ /* 0x002fc600078e02ff */
[----:B------:R-:W4:Y:S01]  /*2ea40*/  LDL.LU R37, [R1+0x94] ;  /* 0x0000940001257983 */ /* 0x000f220000300800 */
[----:B---3--:R-:W-:-:S03]  /*2ea50*/  IMAD R81, R35, R34, RZ ;  /* 0x0000002223517224 */ /* 0x008fc600078e02ff */
[----:B------:R-:W3:Y:S04]  /*2ea60*/  LDL.LU R34, [R1+0x4bc] ;  /* 0x0004bc0001227983 */ /* 0x000ee80000300800 */
[----:B------:R-:W3:Y:S01]  /*2ea70*/  LDL.LU R35, [R1+0xb4] ;  /* 0x0000b40001237983 */ /* 0x000ee20000300800 */
[----:B------:R-:W-:-:S03]  /*2ea80*/  IMAD R80, R49, R43, RZ ;  /* 0x0000002b31507224 */ /* 0x000fc600078e02ff */
[----:B------:R-:W3:Y:S01]  /*2ea90*/  LDL.LU R49, [R1+0xd4] ;  /* 0x0000d40001317983 */ /* 0x000ee20000300800 */
[----:B--2---:R-:W-:-:S03]  /*2eaa0*/  IMAD R108, R15, R40, RZ ;  /* 0x000000280f6c7224 */ /* 0x004fc600078e02ff */
[----:B------:R-:W2:Y:S04]  /*2eab0*/  LDL.LU R40, [R1+0x4cc] ;  /* 0x0004cc0001287983 */ /* 0x000ea80000300800 */
[----:B------:R-:W3:Y:S01]  /*2eac0*/  LDL.LU R15, [R1+0xf4] ;  /* 0x0000f400010f7983 */ /* 0x000ee20000300800 */
[----:B------:R-:W-:-:S03]  /*2ead0*/  IMAD R36, R36, R13, RZ ;  /* 0x0000000d24247224 */ /* 0x000fc600078e02ff */
[----:B------:R-:W3:Y:S01]  /*2eae0*/  LDL.LU R13, [R1+0x114] ;  /* 0x00011400010d7983 */ /* 0x000ee20000300800 */
[----:B------:R-:W-:-:S03]  /*2eaf0*/  IMAD R11, R48, R11, RZ ;  /* 0x0000000b300b7224 */ /* 0x000fc600078e02ff */
[----:B------:R-:W3:Y:S01]  /*2eb00*/  LDL.LU R48, [R1+0x4dc] ;  /* 0x0004dc0001307983 */ /* 0x000ee20000300800 */
[----:B----4-:R-:W-:-:S03]  /*2eb10*/  IMAD R109, R242, R23, RZ ;  /* 0x00000017f26d7224 */ /* 0x010fc600078e02ff */
[----:B------:R-:W4:Y:S01]  /*2eb20*/  LDL.LU R242, [R1+0x134] ;  /* 0x0001340001f27983 */ /* 0x000f220000300800 */
[----:B------:R-:W-:Y:S01]  /*2eb30*/  IMAD R83, R243, R38, RZ ;  /* 0x00000026f3537224 */ /* 0x000fe200078e02ff */
[----:B------:R-:W1:Y:S01]  /*2eb40*/  LDC R23, c[0x0][0x240] ;  /* 0x00009000ff177b82 */ /* 0x000e620000000800 */
[----:B------:R-:W-:Y:S02]  /*2eb50*/  IMAD R77, R6, R18, RZ ;  /* 0x00000012064d7224 */ /* 0x000fe400078e02ff */
[----:B------:R-:W4:Y:S04]  /*2eb60*/  LDL.LU R6, [R1+0x154] ;  /* 0x0001540001067983 */ /* 0x000f280000300800 */
[----:B------:R-:W1:Y:S04]  /*2eb70*/  LDL.LU R243, [R1+0x4ec] ;  /* 0x0004ec0001f37983 */ /* 0x000e680000300800 */
[----:B------:R-:W-:Y:S01]  /*2eb80*/  LDGSTS.E [R246+-0x38000], desc[UR60][R16.64], !P6 ;  /* 0xc800000010f67fae */ /* 0x000fe2000f12187c */
[----:B------:R-:W-:-:S03]  /*2eb90*/  IMAD R76, R33, R19, RZ ;  /* 0x00000013214c7224 */ /* 0x000fc600078e02ff */
[----:B------:R-:W4:Y:S04]  /*2eba0*/  LDL.LU R17, [R1+0x174] ;  /* 0x0001740001117983 */ /* 0x000f280000300800 */
[----:B------:R-:W4:Y:S04]  /*2ebb0*/  LDL.LU R33, [R1+0x190] ;  /* 0x0001900001217983 */ /* 0x000f280000300800 */
[----:B------:R-:W4:Y:S01]  /*2ebc0*/  LDL.LU R16, [R1+0x1b0] ;  /* 0x0001b00001107983 */ /* 0x000f220000300800 */
[----:B------:R-:W-:Y:S02]  /*2ebd0*/  IMAD R91, R63, R3, RZ ;  /* 0x000000033f5b7224 */ /* 0x000fe400078e02ff */
[----:B------:R-:W3:Y:S01]  /*2ebe0*/  LDC R3, c[0x0][0x240] ;  /* 0x00009000ff037b82 */ /* 0x000ee20000000800 */
[C---:B------:R-:W-:Y:S01]  /*2ebf0*/  LEA R18, P6, R244.reuse, R0, 0x2 ;  /* 0x00000000f4127211 */ /* 0x040fe200078c10ff */
[----:B------:R2:W-:Y:S03]  /*2ec00*/  LDGSTS.E [R246+-0x37ffc], desc[UR60][R20.64], !P5 ;  /* 0xc800400014f67fae */ /* 0x0005e6000e92187c */
[----:B------:R-:W-:Y:S01]  /*2ec10*/  LEA.HI.X.SX32 R19, R244, R2, 0x2, P6 ;  /* 0x00000002f4137211 */ /* 0x000fe200030f16ff */
[----:B------:R-:W-:-:S02]  /*2ec20*/  IMAD R12, R12, R41, RZ ;  /* 0x000000290c0c7224 */ /* 0x000fc400078e02ff */
[----:B------:R-:W-:Y:S01]  /*2ec30*/  IMAD R84, R66, R44, RZ ;  /* 0x0000002c42547224 */ /* 0x000fe200078e02ff */
[----:B------:R-:W1:Y:S01]  /*2ec40*/  LDC R244, c[0x0][0x240] ;  /* 0x00009000fff47b82 */ /* 0x000e620000000800 */
[----:B------:R2:W-:Y:S02]  /*2ec50*/  STL.64 [R1+0xf50], R18 ;  /* 0x000f501201007387 */ /* 0x0005e40000100a00 */
[----:B--2---:R-:W-:-:S04]  /*2ec60*/  LEA R20, P5, R245, R0, 0x2 ;  /* 0x00000000f5147211 */ /* 0x004fc800078a10ff */
[----:B------:R-:W-:Y:S01]  /*2ec70*/  LEA.HI.X.SX32 R21, R245, R2, 0x2, P5 ;  /* 0x00000002f5157211 */ /* 0x000fe200028f16ff */
[----:B------:R-:W-:Y:S01]  /*2ec80*/  IMAD R239, R40, R4, RZ ;  /* 0x0000000428ef7224 */ /* 0x000fe200078e02ff */
[----:B------:R-:W2:Y:S01]  /*2ec90*/  LDC R245, c[0x0][0x240] ;  /* 0x00009000fff57b82 */ /* 0x000ea20000000800 */
[C---:B------:R-:W-:Y:S01]  /*2eca0*/  LEA R18, P6, R37.reuse, R0, 0x2 ;  /* 0x0000000025127211 */ /* 0x040fe200078c10ff */
[----:B---3--:R-:W-:Y:S02]  /*2ecb0*/  IMAD R238, R34, R3, RZ ;  /* 0x0000000322ee7224 */ /* 0x008fe400078e02ff */
[----:B------:R-:W3:Y:S01]  /*2ecc0*/  LDL.LU R34, [R1+0x1d0] ;  /* 0x0001d00001227983 */ /* 0x000ee20000300800 */
[----:B------:R-:W-:-:S03]  /*2ecd0*/  LEA.HI.X.SX32 R19, R37, R2, 0x2, P6 ;  /* 0x0000000225137211 */ /* 0x000fc600030f16ff */
[----:B------:R-:W2:Y:S01]  /*2ece0*/  LDC R4, c[0x0][0x240] ;  /* 0x00009000ff047b82 */ /* 0x000ea20000000800 */
[----:B------:R2:W-:Y:S04]  /*2ecf0*/  STL.64 [R1+0xf48], R20 ;  /* 0x000f481401007387 */ /* 0x0005e80000100a00 */
[----:B------:R-:W3:Y:S01]  /*2ed00*/  LDL.LU R37, [R1+0x1e4] ;  /* 0x0001e40001257983 */ /* 0x000ee20000300800 */
[----:B------:R-:W-:Y:S02]  /*2ed10*/  IMAD R94, R48, R8, RZ ;  /* 0x00000008305e7224 */ /* 0x000fe400078e02ff */
[----:B------:R-:W1:Y:S01]  /*2ed20*/  LDC R3, c[0x0][0x240] ;  /* 0x00009000ff037b82 */ /* 0x000e620000000800 */
[----:B------:R2:W-:Y:S02]  /*2ed30*/  STL.64 [R1+0xf40], R18 ;  /* 0x000f401201007387 */ /* 0x0005e40000100a00 */
[----:B--2---:R-:W-:-:S05]  /*2ed40*/  LEA R20, P5, R35, R0, 0x2 ;  /* 0x0000000023147211 */ /* 0x004fca00078a10ff */
[----:B------:R-:W2:Y:S01]  /*2ed50*/  LDC R8, c[0x0][0x240] ;  /* 0x00009000ff087b82 */ /* 0x000ea20000000800 */
[----:B------:R-:W-:Y:S02]  /*2ed60*/  LEA.HI.X.SX32 R21, R35, R2, 0x2, P5 ;  /* 0x0000000223157211 */ /* 0x000fe400028f16ff */
[----:B------:R-:W2:Y:S01]  /*2ed70*/  LDL.LU R35, [R1+0x1f0] ;  /* 0x0001f00001237983 */ /* 0x000ea20000300800 */
[----:B------:R-:W-:-:S03]  /*2ed80*/  LEA R18, P6, R49, R0, 0x2 ;  /* 0x0000000031127211 */ /* 0x000fc600078c10ff */
[----:B------:R4:W-:Y:S01]  /*2ed90*/  STL.64 [R1+0xf38], R20 ;  /* 0x000f381401007387 */ /* 0x0009e20000100a00 */
[----:B------:R-:W-:-:S05]  /*2eda0*/  LEA.HI.X.SX32 R19, R49, R2, 0x2, P6 ;  /* 0x0000000231137211 */ /* 0x000fca00030f16ff */
[----:B------:R4:W-:Y:S02]  /*2edb0*/  STL.64 [R1+0xf30], R18 ;  /* 0x000f301201007387 */ /* 0x0009e40000100a00 */
[----:B----4-:R-:W-:-:S04]  /*2edc0*/  LEA R20, P5, R15, R0, 0x2 ;  /* 0x000000000f147211 */ /* 0x010fc800078a10ff */
[----:B------:R-:W-:Y:S02]  /*2edd0*/  LEA.HI.X.SX32 R21, R15, R2, 0x2, P5 ;  /* 0x000000020f157211 */ /* 0x000fe400028f16ff */
[----:B------:R-:W4:Y:S01]  /*2ede0*/  LDL.LU R15, [R1+0x1fc] ;  /* 0x0001fc00010f7983 */ /* 0x000f220000300800 */
[----:B------:R-:W-:-:S03]  /*2edf0*/  LEA R18, P6, R13, R0, 0x2 ;  /* 0x000000000d127211 */ /* 0x000fc600078c10ff */
[----:B------:R1:W-:Y:S01]  /*2ee00*/  STL.64 [R1+0xf28], R20 ;  /* 0x000f281401007387 */ /* 0x0003e20000100a00 */
[----:B------:R-:W-:-:S03]  /*2ee10*/  LEA.HI.X.SX32 R19, R13, R2, 0x2, P6 ;  /* 0x000000020d137211 */ /* 0x000fc600030f16ff */
[----:B------:R-:W4:Y:S04]  /*2ee20*/  LDL.LU R13, [R1+0x204] ;  /* 0x00020400010d7983 */ /* 0x000f280000300800 */
[----:B------:R1:W-:Y:S02]  /*2ee30*/  STL.64 [R1+0xf20], R18 ;  /* 0x000f201201007387 */ /* 0x0003e40000100a00 */
[----:B-1----:R-:W-:-:S04]  /*2ee40*/  LEA R20, P5, R242, R0, 0x2 ;  /* 0x00000000f2147211 */ /* 0x002fc800078a10ff */
[----:B------:R-:W-:Y:S02]  /*2ee50*/  LEA.HI.X.SX32 R21, R242, R2, 0x2, P5 ;  /* 0x00000002f2157211 */ /* 0x000fe400028f16ff */
[----:B------:R-:W-:-:S03]  /*2ee60*/  LEA R18, P6, R6, R0, 0x2 ;  /* 0x0000000006127211 */ /* 0x000fc600078c10ff */
[----:B------:R1:W-:Y:S01]  /*2ee70*/  STL.64 [R1+0xf18], R20 ;  /* 0x000f181401007387 */ /* 0x0003e20000100a00 */
[----:B------:R-:W-:-:S03]  /*2ee80*/  LEA.HI.X.SX32 R19, R6, R2, 0x2, P6 ;  /* 0x0000000206137211 */ /* 0x000fc600030f16ff */
[----:B------:R-:W4:Y:S04]  /*2ee90*/  LDL.LU R6, [R1+0x20c] ;  /* 0x00020c0001067983 */ /* 0x000f280000300800 */
[----:B------:R1:W-:Y:S02]  /*2eea0*/  STL.64 [R1+0xf10], R18 ;  /* 0x000f101201007387 */ /* 0x0003e40000100a00 */
[----:B-1----:R-:W-:-:S04]  /*2eeb0*/  LEA R20, P5, R17, R0, 0x2 ;  /* 0x0000000011147211 */ /* 0x002fc800078a10ff */
[----:B------:R-:W-:Y:S02]  /*2eec0*/  LEA.HI.X.SX32 R21, R17, R2, 0x2, P5 ;  /* 0x0000000211157211 */ /* 0x000fe400028f16ff */
[C---:B------:R-:W-:Y:S01]  /*2eed0*/  LEA R18, P6, R33.reuse, R0, 0x2 ;  /* 0x0000000021127211 */ /* 0x040fe200078c10ff */
[----:B------:R-:W4:Y:S03]  /*2eee0*/  LDL.LU R17, [R1+0x210] ;  /* 0x0002100001117983 */ /* 0x000f260000300800 */
[----:B------:R-:W-:Y:S01]  /*2eef0*/  LEA.HI.X.SX32 R19, R33, R2, 0x2, P6 ;  /* 0x0000000221137211 */ /* 0x000fe200030f16ff */
[----:B------:R1:W-:Y:S04]  /*2ef00*/  STL.64 [R1+0xf08], R20 ;  /* 0x000f081401007387 */ /* 0x0003e80000100a00 */
[----:B------:R-:W4:Y:S04]  /*2ef10*/  LDL.LU R33, [R1+0x224] ;  /* 0x0002240001217983 */ /* 0x000f280000300800 */
[----:B------:R3:W-:Y:S01]  /*2ef20*/  STL.64 [R1+0xf00], R18 ;  /* 0x000f001201007387 */ /* 0x0007e20000100a00 */
[----:B-1----:R-:W-:-:S04]  /*2ef30*/  LEA R20, P5, R16, R0, 0x2 ;  /* 0x0000000010147211 */ /* 0x002fc800078a10ff */
[----:B------:R-:W-:Y:S02]  /*2ef40*/  LEA.HI.X.SX32 R21, R16, R2, 0x2, P5 ;  /* 0x0000000210157211 */ /* 0x000fe400028f16ff */
[----:B------:R-:W4:Y:S04]  /*2ef50*/  LDL.LU R16, [R1+0x22c] ;  /* 0x00022c0001107983 */ /* 0x000f280000300800 */
[----:B------:R1:W-:Y:S01]  /*2ef60*/  STL.64 [R1+0xef8], R20 ;  /* 0x000ef81401007387 */ /* 0x0003e20000100a00 */
[----:B---3--:R-:W-:-:S03]  /*2ef70*/  LEA R18, P6, R34, R0, 0x2 ;  /* 0x0000000022127211 */ /* 0x008fc600078c10ff */
[----:B------:R-:W3:Y:S01]  /*2ef80*/  LDL.LU R41, [R1+0x54c] ;  /* 0x00054c0001297983 */ /* 0x000ee20000300800 */
[----:B------:R-:W-:-:S03]  /*2ef90*/  LEA.HI.X.SX32 R19, R34, R2, 0x2, P6 ;  /* 0x0000000222137211 */ /* 0x000fc600030f16ff */
[----:B------:R-:W3:Y:S01]  /*2efa0*/  LDL.LU R34, [R1+0x230] ;  /* 0x0002300001227983 */ /* 0x000ee20000300800 */
[----:B-1----:R-:W-:-:S03]  /*2efb0*/  LEA R20, P5, R37, R0, 0x2 ;  /* 0x0000000025147211 */ /* 0x002fc600078a10ff */
[----:B------:R2:W-:Y:S01]  /*2efc0*/  STL.64 [R1+0xef0], R18 ;  /* 0x000ef01201007387 */ /* 0x0005e20000100a00 */
[----:B------:R-:W-:-:S03]  /*2efd0*/  LEA.HI.X.SX32 R21, R37, R2, 0x2, P5 ;  /* 0x0000000225157211 */ /* 0x000fc600028f16ff */
[----:B------:R-:W3:Y:S04]  /*2efe0*/  LDL.LU R40, [R1+0x55c] ;  /* 0x00055c0001287983 */ /* 0x000ee80000300800 */
[----:B------:R-:W3:Y:S01]  /*2eff0*/  LDL.LU R37, [R1+0x240] ;  /* 0x0002400001257983 */ /* 0x000ee20000300800 */
[----:B--2---:R-:W-:-:S03]  /*2f000*/  LEA R18, P6, R35, R0, 0x2 ;  /* 0x0000000023127211 */ /* 0x004fc600078c10ff */
[----:B------:R4:W-:Y:S01]  /*2f010*/  STL.64 [R1+0xee8], R20 ;  /* 0x000ee81401007387 */ /* 0x0009e20000100a00 */
[----:B------:R-:W-:-:S03]  /*2f020*/  LEA.HI.X.SX32 R19, R35, R2, 0x2, P6 ;  /* 0x0000000223137211 */ /* 0x000fc600030f16ff */
[----:B------:R-:W2:Y:S01]  /*2f030*/  LDL.LU R35, [R1+0x24c] ;  /* 0x00024c0001237983 */ /* 0x000ea20000300800 */
[----:B------:R-:W-:-:S03]  /*2f040*/  IMAD R95, R243, R23, RZ ;  /* 0x00000017f35f7224 */ /* 0x000fc600078e02ff */
[----:B------:R-:W2:Y:S04]  /*2f050*/  LDL.LU R49, [R1+0x250] ;  /* 0x0002500001317983 */ /* 0x000ea80000300800 */
[----:B------:R1:W-:Y:S04]  /*2f060*/  STL.64 [R1+0xee0], R18 ;  /* 0x000ee01201007387 */ /* 0x0003e80000100a00 */
[----:B------:R-:W2:Y:S01]  /*2f070*/  LDL.LU R23, [R1+0x56c] ;  /* 0x00056c0001177983 */ /* 0x000ea20000300800 */
[----:B----4-:R-:W-:-:S04]  /*2f080*/  LEA R20, P5, R15, R0, 0x2 ;  /* 0x000000000f147211 */ /* 0x010fc800078a10ff */
[----:B------:R-:W-:Y:S02]  /*2f090*/  LEA.HI.X.SX32 R21, R15, R2, 0x2, P5 ;  /* 0x000000020f157211 */ /* 0x000fe400028f16ff */
[----:B------:R-:W4:Y:S01]  /*2f0a0*/  LDL.LU R15, [R1+0x25c] ;  /* 0x00025c00010f7983 */ /* 0x000f220000300800 */
[----:B-1----:R-:W-:-:S03]  /*2f0b0*/  LEA R18, P6, R13, R0, 0x2 ;  /* 0x000000000d127211 */ /* 0x002fc600078c10ff */
[----:B------:R1:W-:Y:S01]  /*2f0c0*/  STL.64 [R1+0xed8], R20 ;  /* 0x000ed81401007387 */ /* 0x0003e20000100a00 */
[----:B------:R-:W-:-:S03]  /*2f0d0*/  LEA.HI.X.SX32 R19, R13, R2, 0x2, P6 ;  /* 0x000000020d137211 */ /* 0x000fc600030f16ff */
[----:B------:R-:W4:Y:S04]  /*2f0e0*/  LDL.LU R48, [R1+0x57c] ;  /* 0x00057c0001307983 */ /* 0x000f280000300800 */
[----:B------:R-:W4:Y:S04]  /*2f0f0*/  LDL.LU R13, [R1+0x268] ;  /* 0x00026800010d7983 */ /* 0x000f280000300800 */
[----:B------:R-:W4:Y:S04]  /*2f100*/  LDL.LU R242, [R1+0x270] ;  /* 0x0002700001f27983 */ /* 0x000f280000300800 */
[----:B------:R1:W-:Y:S02]  /*2f110*/  STL.64 [R1+0xed0], R18 ;  /* 0x000ed01201007387 */ /* 0x0003e40000100a00 */
[----:B-1----:R-:W-:-:S04]  /*2f120*/  LEA R20, P5, R6, R0, 0x2 ;  /* 0x0000000006147211 */ /* 0x002fc800078a10ff */
[----:B------:R-:W-:Y:S02]  /*2f130*/  LEA.HI.X.SX32 R21, R6, R2, 0x2, P5 ;  /* 0x0000000206157211 */ /* 0x000fe400028f16ff */
[----:B------:R-:W4:Y:S04]  /*2f140*/  LDL.LU R6, [R1+0x280] ;  /* 0x0002800001067983 */ /* 0x000f280000300800 */
[----:B------:R1:W-:Y:S04]  /*2f150*/  STL.64 [R1+0xec8], R20 ;  /* 0x000ec81401007387 */ /* 0x0003e80000100a00 */
[----:B------:R-:W4:Y:S01]  /*2f160*/  LDL.LU R243, [R1+0x58c] ;  /* 0x00058c0001f37983 */ /* 0x000f220000300800 */
[----:B------:R-:W-:-:S04]  /*2f170*/  LEA R18, P6, R17, R0, 0x2 ;  /* 0x0000000011127211 */ /* 0x000fc800078c10ff */
[----:B------:R-:W-:Y:S02]  /*2f180*/  LEA.HI.X.SX32 R19, R17, R2, 0x2, P6 ;  /* 0x0000000211137211 */ /* 0x000fe400030f16ff */
[----:B------:R-:W4:Y:S01]  /*2f190*/  LDL.LU R17, [R1+0x288] ;  /* 0x0002880001117983 */ /* 0x000f220000300800 */
[----:B-1----:R-:W-:-:S03]  /*2f1a0*/  LEA R20, P5, R33, R0, 0x2 ;  /* 0x0000000021147211 */ /* 0x002fc600078a10ff */
[----:B------:R1:W-:Y:S01]  /*2f1b0*/  STL.64 [R1+0xec0], R18 ;  /* 0x000ec01201007387 */ /* 0x0003e20000100a00 */
[----:B------:R-:W-:-:S03]  /*2f1c0*/  LEA.HI.X.SX32 R21, R33, R2, 0x2, P5 ;  /* 0x0000000221157211 */ /* 0x000fc600028f16ff */
[----:B------:R-:W4:Y:S04]  /*2f1d0*/  LDL.LU R33, [R1+0x290] ;  /* 0x0002900001217983 */ /* 0x000f280000300800 */
[----:B------:R3:W-:Y:S01]  /*2f1e0*/  STL.64 [R1+0xeb8], R20 ;  /* 0x000eb81401007387 */ /* 0x0007e20000100a00 */
[----:B-1----:R-:W-:-:S04]  /*2f1f0*/  LEA R18, P6, R16, R0, 0x2 ;  /* 0x0000000010127211 */ /* 0x002fc800078c10ff */
[----:B------:R-:W-:Y:S02]  /*2f200*/  LEA.HI.X.SX32 R19, R16, R2, 0x2, P6 ;  /* 0x0000000210137211 */ /* 0x000fe400030f16ff */
[----:B------:R-:W4:Y:S04]  /*2f210*/  LDL.LU R16, [R1+0x2a0] ;  /* 0x0002a00001107983 */ /* 0x000f280000300800 */
[----:B------:R1:W-:Y:S01]  /*2f220*/  STL.64 [R1+0xeb0], R18 ;  /* 0x000eb01201007387 */ /* 0x0003e20000100a00 */
[----:B---3--:R-:W-:-:S04]  /*2f230*/  LEA R20, P5, R34, R0, 0x2 ;  /* 0x0000000022147211 */ /* 0x008fc800078a10ff */
[----:B------:R-:W-:Y:S02]  /*2f240*/  LEA.HI.X.SX32 R21, R34, R2, 0x2, P5 ;  /* 0x0000000222157211 */ /* 0x000fe400028f16ff */
[----:B------:R-:W3:Y:S01]  /*2f250*/  LDL.LU R34, [R1+0x2ac] ;  /* 0x0002ac0001227983 */ /* 0x000ee20000300800 */
[----:B-1----:R-:W-:-:S03]  /*2f260*/  LEA R18, P6, R37, R0, 0x2 ;  /* 0x0000000025127211 */ /* 0x002fc600078c10ff */
[----:B------:R2:W-:Y:S01]  /*2f270*/  STL.64 [R1+0xea8], R20 ;  /* 0x000ea81401007387 */ /* 0x0005e20000100a00 */
[----:B------:R-:W-:-:S03]  /*2f280*/  LEA.HI.X.SX32 R19, R37, R2, 0x2, P6 ;  /* 0x0000000225137211 */ /* 0x000fc600030f16ff */
[----:B------:R-:W3:Y:S01]  /*2f290*/  LDL.LU R37, [R1+0x2b0] ;  /* 0x0002b00001257983 */ /* 0x000ee20000300800 */
[----:B--2---:R-:W-:-:S03]  /*2f2a0*/  LEA R20, P5, R35, R0, 0x2 ;  /* 0x0000000023147211 */ /* 0x004fc600078a10ff */
[----:B------:R1:W-:Y:S01]  /*2f2b0*/  STL.64 [R1+0xea0], R18 ;  /* 0x000ea01201007387 */ /* 0x0003e20000100a00 */
[----:B------:R-:W-:-:S03]  /*2f2c0*/  LEA.HI.X.SX32 R21, R35, R2, 0x2, P5 ;  /* 0x0000000223157211 */ /* 0x000fc600028f16ff */
[----:B------:R-:W2:Y:S01]  /*2f2d0*/  LDL.LU R35, [R1+0x2c0] ;  /* 0x0002c00001237983 */ /* 0x000ea20000300800 */
[----:B-1----:R-:W-:-:S03]  /*2f2e0*/  LEA R18, P6, R49, R0, 0x2 ;  /* 0x0000000031127211 */ /* 0x002fc600078c10ff */
[----:B------:R4:W-:Y:S01]  /*2f2f0*/  STL.64 [R1+0xe98], R20 ;  /* 0x000e981401007387 */ /* 0x0009e20000100a00 */
[----:B------:R-:W-:-:S05]  /*2f300*/  LEA.HI.X.SX32 R19, R49, R2, 0x2, P6 ;  /* 0x0000000231137211 */ /* 0x000fca00030f16ff */
[----:B------:R1:W-:Y:S01]  /*2f310*/  STL.64 [R1+0xe90], R18 ;  /* 0x000e901201007387 */ /* 0x0003e20000100a00 */
[----:B----4-:R-:W-:-:S04]  /*2f320*/  LEA R20, P5, R15, R0, 0x2 ;  /* 0x000000000f147211 */ /* 0x010fc800078a10ff */
[----:B------:R-:W-:Y:S02]  /*2f330*/  LEA.HI.X.SX32 R21, R15, R2, 0x2, P5 ;  /* 0x000000020f157211 */ /* 0x000fe400028f16ff */
[----:B------:R-:W4:Y:S01]  /*2f340*/  LDL.LU R15, [R1+0x2c8] ;  /* 0x0002c800010f7983 */ /* 0x000f220000300800 */
[----:B-1----:R-:W-:-:S03]  /*2f350*/  LEA R18, P6, R13, R0, 0x2 ;  /* 0x000000000d127211 */ /* 0x002fc600078c10ff */
[----:B------:R1:W-:Y:S01]  /*2f360*/  STL.64 [R1+0xe88], R20 ;  /* 0x000e881401007387 */ /* 0x0003e20000100a00 */
[----:B------:R-:W-:-:S03]  /*2f370*/  LEA.HI.X.SX32 R19, R13, R2, 0x2, P6 ;  /* 0x000000020d137211 */ /* 0x000fc600030f16ff */
[----:B------:R-:W4:Y:S04]  /*2f380*/  LDL.LU R13, [R1+0x2d0] ;  /* 0x0002d000010d7983 */ /* 0x000f280000300800 */
[----:B------:R1:W-:Y:S02]  /*2f390*/  STL.64 [R1+0xe80], R18 ;  /* 0x000e801201007387 */ /* 0x0003e40000100a00 */
[----:B-1----:R-:W-:-:S04]  /*2f3a0*/  LEA R20, P5, R242, R0, 0x2 ;  /* 0x00000000f2147211 */ /* 0x002fc800078a10ff */
[----:B------:R-:W-:-:S05]  /*2f3b0*/  LEA.HI.X.SX32 R21, R242, R2, 0x2, P5 ;  /* 0x00000002f2157211 */ /* 0x000fca00028f16ff */
[----:B------:R1:W-:Y:S01]  /*2f3c0*/  STL.64 [R1+0xe78], R20 ;  /* 0x000e781401007387 */ /* 0x0003e20000100a00 */
[----:B------:R-:W-:-:S04]  /*2f3d0*/  LEA R18, P6, R6, R0, 0x2 ;  /* 0x0000000006127211 */ /* 0x000fc800078c10ff */
[----:B------:R-:W-:Y:S02]  /*2f3e0*/  LEA.HI.X.SX32 R19, R6, R2, 0x2, P6 ;  /* 0x0000000206137211 */ /* 0x000fe400030f16ff */
[----:B------:R-:W4:Y:S04]  /*2f3f0*/  LDL.LU R6, [R1+0x2e0] ;  /* 0x0002e00001067983 */ /* 0x000f280000300800 */
[----:B------:R1:W-:Y:S02]  /*2f400*/  STL.64 [R1+0xe70], R18 ;  /* 0x000e701201007387 */ /* 0x0003e40000100a00 */
[----:B-1----:R-:W-:-:S04]  /*2f410*/  LEA R20, P5, R17, R0, 0x2 ;  /* 0x0000000011147211 */ /* 0x002fc800078a10ff */
[----:B------:R-:W-:Y:S02]  /*2f420*/  LEA.HI.X.SX32 R21, R17, R2, 0x2, P5 ;  /* 0x0000000211157211 */ /* 0x000fe400028f16ff */
[----:B------:R-:W4:Y:S01]  /*2f430*/  LDL.LU R17, [R1+0x2e8] ;  /* 0x0002e80001117983 */ /* 0x000f220000300800 */
[----:B------:R-:W-:-:S03]  /*2f440*/  LEA R18, P6, R33, R0, 0x2 ;  /* 0x0000000021127211 */ /* 0x000fc600078c10ff */
[----:B------:R1:W-:Y:S01]  /*2f450*/  STL.64 [R1+0xe68], R20 ;  /* 0x000e681401007387 */ /* 0x0003e20000100a00 */
[----:B------:R-:W-:-:S03]  /*2f460*/  LEA.HI.X.SX32 R19, R33, R2, 0x2, P6 ;  /* 0x0000000221137211 */ /* 0x000fc600030f16ff */
[----:B------:R-:W4:Y:S01]  /*2f470*/  LDL.LU R33, [R1+0x2f0] ;  /* 0x0002f00001217983 */ /* 0x000f220000300800 */
[----:B-1----:R-:W-:-:S03]  /*2f480*/  LEA R20, P5, R16, R0, 0x2 ;  /* 0x0000000010147211 */ /* 0x002fc600078a10ff */
[----:B------:R3:W-:Y:S01]  /*2f490*/  STL.64 [R1+0xe60], R18 ;  /* 0x000e601201007387 */ /* 0x0007e20000100a00 */
[----:B------:R-:W-:Y:S01]  /*2f4a0*/  LEA.HI.X.SX32 R21, R16, R2, 0x2, P5 ;  /* 0x0000000210157211 */ /* 0x000fe200028f16ff */
[----:B------:R-:W-:Y:S02]  /*2f4b0*/  IMAD R69, R243, R245, RZ ;  /* 0x000000f5f3457224 */ /* 0x000fe400078e02ff */
[----:B------:R-:W4:Y:S01]  /*2f4c0*/  LDL.LU R16, [R1+0x2fc] ;  /* 0x0002fc0001107983 */ /* 0x000f220000300800 */
[----:B------:R-:W-:Y:S01]  /*2f4d0*/  IMAD R73, R40, R4, RZ ;  /* 0x0000000428497224 */ /* 0x000fe200078e02ff */
[----:B------:R-:W1:Y:S02]  /*2f4e0*/  LDC R245, c[0x0][0x240] ;  /* 0x00009000fff57b82 */ /* 0x000e640000000800 */
[----:B------:R3:W-:Y:S04]  /*2f4f0*/  STL.64 [R1+0xe58], R20 ;  /* 0x000e581401007387 */ /* 0x0007e80000100a00 */
[----:B------:R-:W4:Y:S01]  /*2f500*/  LDL.LU R243, [R1+0x5ec] ;  /* 0x0005ec0001f37983 */ /* 0x000f220000300800 */
[C---:B---3--:R-:W-:Y:S01]  /*2f510*/  LEA R18, P6, R34.reuse, R0, 0x2 ;  /* 0x0000000022127211 */ /* 0x048fe200078c10ff */
[----:B------:R-:W-:Y:S01]  /*2f520*/  IMAD R72, R41, R3, RZ ;  /* 0x0000000329487224 */ /* 0x000fe200078e02ff */
[----:B------:R-:W3:Y:S01]  /*2f530*/  LDC R4, c[0x0][0x240] ;  /* 0x00009000ff047b82 */ /* 0x000ee20000000800 */
[----:B------:R-:W3:Y:S01]  /*2f540*/  LDL.LU R66, [R1+0x308] ;  /* 0x0003080001427983 */ /* 0x000ee20000300800 */
[----:B------:R-:W-:-:S02]  /*2f550*/  LEA.HI.X.SX32 R19, R34, R2, 0x2, P6 ;  /* 0x0000000222137211 */ /* 0x000fc400030f16ff */
[----:B------:R-:W-:-:S03]  /*2f560*/  LEA R20, P5, R37, R0, 0x2 ;  /* 0x0000000025147211 */ /* 0x000fc600078a10ff */
[----:B------:R2:W-:Y:S01]  /*2f570*/  STL.64 [R1+0xe50], R18 ;  /* 0x000e501201007387 */ /* 0x0005e20000100a00 */
[----:B------:R-:W-:Y:S01]  /*2f580*/  IMAD R92, R23, R8, RZ ;  /* 0x00000008175c7224 */ /* 0x000fe200078e02ff */
[----:B------:R-:W1:Y:S01]  /*2f590*/  LDC R3, c[0x0][0x240] ;  /* 0x00009000ff037b82 */ /* 0x000e620000000800 */
[----:B------:R-:W-:Y:S02]  /*2f5a0*/  LEA.HI.X.SX32 R21, R37, R2, 0x2, P5 ;  /* 0x0000000225157211 */ /* 0x000fe400028f16ff */
[----:B------:R-:W3:Y:S04]  /*2f5b0*/  LDL.LU R37, [R1+0x5fc] ;  /* 0x0005fc0001257983 */ /* 0x000ee80000300800 */
[----:B------:R-:W3:Y:S01]  /*2f5c0*/  LDL.LU R49, [R1+0x310] ;  /* 0x0003100001317983 */ /* 0x000ee20000300800 */
[----:B------:R-:W-:Y:S01]  /*2f5d0*/  IMAD R93, R48, R244, RZ ;  /* 0x000000f4305d7224 */ /* 0x000fe200078e02ff */
[----:B------:R-:W3:Y:S01]  /*2f5e0*/  LDC R8, c[0x0][0x240] ;  /* 0x00009000ff087b82 */ /* 0x000ee20000000800 */
[C---:B--2---:R-:W-:Y:S01]  /*2f5f0*/  LEA R18, P6, R35.reuse, R0, 0x2 ;  /* 0x0000000023127211 */ /* 0x044fe200078c10ff */
[----:B------:R-:W2:Y:S03]  /*2f600*/  LDL.LU R242, [R1+0x31c] ;  /* 0x00031c0001f27983 */ /* 0x000ea60000300800 */
[----:B------:R-:W-:Y:S01]  /*2f610*/  LEA.HI.X.SX32 R19, R35, R2, 0x2, P6 ;  /* 0x0000000223137211 */ /* 0x000fe200030f16ff */
[----:B------:R4:W-:Y:S01]  /*2f620*/  STL.64 [R1+0xe48], R20 ;  /* 0x000e481401007387 */ /* 0x0009e20000100a00 */
[----:B------:R-:W-:Y:S01]  /*2f630*/  IMAD R87, R67, R45, RZ ;  /* 0x0000002d43577224 */ /* 0x000fe200078e02ff */
[----:B------:R-:W2:Y:S02]  /*2f640*/  LDC R244, c[0x0][0x240] ;  /* 0x00009000fff47b82 */ /* 0x000ea40000000800 */
[----:B------:R-:W2:Y:S04]  /*2f650*/  LDL.LU R40, [R1+0x328] ;  /* 0x0003280001287983 */ /* 0x000ea80000300800 */
[----:B------:R1:W-:Y:S04]  /*2f660*/  STL.64 [R1+0xe40], R18 ;  /* 0x000e401201007387 */ /* 0x0003e80000100a00 */
[----:B------:R-:W2:Y:S01]  /*2f670*/  LDL.LU R41, [R1+0x60c] ;  /* 0x00060c0001297983 */ /* 0x000ea20000300800 */
[----:B----4-:R-:W-:-:S04]  /*2f680*/  LEA R20, P5, R15, R0, 0x2 ;  /* 0x000000000f147211 */ /* 0x010fc800078a10ff */
[----:B------:R-:W-:Y:S02]  /*2f690*/  LEA.HI.X.SX32 R21, R15, R2, 0x2, P5 ;  /* 0x000000020f157211 */ /* 0x000fe400028f16ff */
[----:B------:R-:W4:Y:S04]  /*2f6a0*/  LDL.LU R15, [R1+0x330] ;  /* 0x00033000010f7983 */ /* 0x000f280000300800 */
[----:B------:R1:W-:Y:S04]  /*2f6b0*/  STL.64 [R1+0xe38], R20 ;  /* 0x000e381401007387 */ /* 0x0003e80000100a00 */
[----:B------:R-:W4:Y:S04]  /*2f6c0*/  LDL.LU R23, [R1+0x61c] ;  /* 0x00061c0001177983 */ /* 0x000f280000300800 */
[----:B------:R-:W4:Y:S01]  /*2f6d0*/  LDL.LU R48, [R1+0x33c] ;  /* 0x00033c0001307983 */ /* 0x000f220000300800 */
[----:B-1----:R-:W-:-:S03]  /*2f6e0*/  LEA R18, P6, R13, R0, 0x2 ;  /* 0x000000000d127211 */ /* 0x002fc600078c10ff */
[----:B------:R-:W4:Y:S01]  /*2f6f0*/  LDL.LU R21, [R1+0x348] ;  /* 0x0003480001157983 */ /* 0x000f220000300800 */
[----:B------:R-:W-:-:S05]  /*2f700*/  LEA.HI.X.SX32 R19, R13, R2, 0x2, P6 ;  /* 0x000000020d137211 */ /* 0x000fca00030f16ff */
[----:B------:R1:W-:Y:S01]  /*2f710*/  STL.64 [R1+0xe30], R18 ;  /* 0x000e301201007387 */ /* 0x0003e20000100a00 */
[----:B------:R-:W-:-:S04]  /*2f720*/  LEA R34, P5, R6, R0, 0x2 ;  /* 0x0000000006227211 */ /* 0x000fc800078a10ff */
[----:B------:R-:W-:Y:S02]  /*2f730*/  LEA.HI.X.SX32 R35, R6, R2, 0x2, P5 ;  /* 0x0000000206237211 */ /* 0x000fe400028f16ff */
[----:B------:R-:W4:Y:S04]  /*2f740*/  LDL.LU R6, [R1+0x350] ;  /* 0x0003500001067983 */ /* 0x000f280000300800 */
[----:B------:R1:W-:Y:S04]  /*2f750*/  STL.64 [R1+0xe28], R34 ;  /* 0x000e282201007387 */ /* 0x0003e80000100a00 */
[----:B------:R-:W4:Y:S01]  /*2f760*/  LDL.LU R13, [R1+0x62c] ;  /* 0x00062c00010d7983 */ /* 0x000f220000300800 */
[----:B-1----:R-:W-:-:S04]  /*2f770*/  LEA R18, P6, R17, R0, 0x2 ;  /* 0x0000000011127211 */ /* 0x002fc800078c10ff */
[----:B------:R-:W-:Y:S02]  /*2f780*/  LEA.HI.X.SX32 R19, R17, R2, 0x2, P6 ;  /* 0x0000000211137211 */ /* 0x000fe400030f16ff */
[----:B------:R-:W4:Y:S01]  /*2f790*/  LDL.LU R17, [R1+0x358] ;  /* 0x0003580001117983 */ /* 0x000f220000300800 */
[----:B------:R-:W-:-:S03]  /*2f7a0*/  LEA R34, P5, R33, R0, 0x2 ;  /* 0x0000000021227211 */ /* 0x000fc600078a10ff */
[----:B------:R1:W-:Y:S01]  /*2f7b0*/  STL.64 [R1+0xe20], R18 ;  /* 0x000e201201007387 */ /* 0x0003e20000100a00 */
[----:B------:R-:W-:Y:S02]  /*2f7c0*/  LEA.HI.X.SX32 R35, R33, R2, 0x2, P5 ;  /* 0x0000000221237211 */ /* 0x000fe400028f16ff */
[C---:B-1----:R-:W-:Y:S01]  /*2f7d0*/  LEA R18, P6, R16.reuse, R0, 0x2 ;  /* 0x0000000010127211 */ /* 0x042fe200078c10ff */
[----:B------:R-:W-:Y:S02]  /*2f7e0*/  IMAD R20, R243, R3, RZ ;  /* 0x00000003f3147224 */ /* 0x000fe400078e02ff */
[----:B------:R-:W4:Y:S01]  /*2f7f0*/  LDL.LU R243, [R1+0x360] ;  /* 0x0003600001f37983 */ /* 0x000f220000300800 */
[----:B------:R-:W-:Y:S01]  /*2f800*/  LEA.HI.X.SX32 R19, R16, R2, 0x2, P6 ;  /* 0x0000000210137211 */ /* 0x000fe200030f16ff */
[----:B------:R-:W1:Y:S02]  /*2f810*/  LDC R3, c[0x0][0x240] ;  /* 0x00009000ff037b82 */ /* 0x000e640000000800 */
[----:B------:R3:W-:Y:S04]  /*2f820*/  STL.64 [R1+0xe18], R34 ;  /* 0x000e182201007387 */ /* 0x0007e80000100a00 */
[----:B------:R-:W4:Y:S04]  /*2f830*/  LDL.LU R16, [R1+0x36c] ;  /* 0x00036c0001107983 */ /* 0x000f280000300800 */
[----:B------:R3:W-:Y:S04]  /*2f840*/  STL.64 [R1+0xe10], R18 ;  /* 0x000e101201007387 */ /* 0x0007e80000100a00 */
[----:B------:R-:W4:Y:S01]  /*2f850*/  LDL.LU R33, [R1+0x370] ;  /* 0x0003700001217983 */ /* 0x000f220000300800 */
[----:B---3--:R-:W-:-:S04]  /*2f860*/  LEA R34, P5, R66, R0, 0x2 ;  /* 0x0000000042227211 */ /* 0x008fc800078a10ff */
[----:B------:R-:W-:Y:S02]  /*2f870*/  LEA.HI.X.SX32 R35, R66, R2, 0x2, P5 ;  /* 0x0000000242237211 */ /* 0x000fe400028f16ff */
[----:B------:R-:W-:-:S03]  /*2f880*/  LEA R18, P6, R49, R0, 0x2 ;  /* 0x0000000031127211 */ /* 0x000fc600078c10ff */
[----:B------:R2:W-:Y:S01]  /*2f890*/  STL.64 [R1+0xe08], R34 ;  /* 0x000e082201007387 */ /* 0x0005e20000100a00 */
[----:B------:R-:W-:-:S03]  /*2f8a0*/  LEA.HI.X.SX32 R19, R49, R2, 0x2, P6 ;  /* 0x0000000231137211 */ /* 0x000fc600030f16ff */
[----:B------:R-:W3:Y:S04]  /*2f8b0*/  LDL.LU R49, [R1+0x380] ;  /* 0x0003800001317983 */ /* 0x000ee80000300800 */
[----:B------:R1:W-:Y:S01]  /*2f8c0*/  STL.64 [R1+0xe00], R18 ;  /* 0x000e001201007387 */ /* 0x0003e20000100a00 */
[----:B--2---:R-:W-:-:S04]  /*2f8d0*/  LEA R34, P5, R242, R0, 0x2 ;  /* 0x00000000f2227211 */ /* 0x004fc800078a10ff */
[----:B------:R-:W-:Y:S02]  /*2f8e0*/  LEA.HI.X.SX32 R35, R242, R2, 0x2, P5 ;  /* 0x00000002f2237211 */ /* 0x000fe400028f16ff */
        /* <DEDUP_REMOVED lines=22> */
[----:B------:R-:W4:Y:S04]  /*2fa50*/  LDL.LU R17, [R1+0x3b0] ;  /* 0x0003b00001117983 */ /* 0x000f280000300800 */
[----:B------:R1:W-:Y:S01]  /*2fa60*/  STL.64 [R1+0xdc8], R34 ;  /* 0x000dc82201007387 */ /* 0x0003e20000100a00 */
        /* <DEDUP_REMOVED lines=8> */
[----:B-1----:R-:W-:-:S03]  /*2faf0*/  LEA R18, P6, R33, R0, 0x2 ;  /* 0x0000000021127211 */ /* 0x002fc600078c10ff */
[----:B------:R-:W4:Y:S01]  /*2fb00*/  LDL.LU R45, [R1+0x634] ;  /* 0x00063400012d7983 */ /* 0x000f220000300800 */
[----:B------:R-:W-:-:S03]  /*2fb10*/  LEA.HI.X.SX32 R19, R33, R2, 0x2, P6 ;  /* 0x0000000221137211 */ /* 0x000fc600030f16ff */
[----:B------:R-:W4:Y:S01]  /*2fb20*/  LDL.LU R33, [R1+0x3a4] ;  /* 0x0003a40001217983 */ /* 0x000f220000300800 */
[----:B---3--:R-:W-:-:S04]  /*2fb30*/  LEA R34, P5, R49, R0, 0x2 ;  /* 0x0000000031227211 */ /* 0x008fc800078a10ff */
[----:B------:R-:W-:Y:S01]  /*2fb40*/  LEA.HI.X.SX32 R35, R49, R2, 0x2, P5 ;  /* 0x0000000231237211 */ /* 0x000fe200028f16ff */
[----:B------:R2:W-:Y:S04]  /*2fb50*/  STL.64 [R1+0xdb0], R18 ;  /* 0x000db01201007387 */ /* 0x0005e80000100a00 */
[----:B------:R1:W-:Y:S01]  /*2fb60*/  STL.64 [R1+0xda8], R34 ;  /* 0x000da82201007387 */ /* 0x0003e20000100a00 */
[----:B--2---:R-:W-:-:S03]  /*2fb70*/  LEA R18, P6, R242, R0, 0x2 ;  /* 0x00000000f2127211 */ /* 0x004fc600078c10ff */
[----:B-1----:R-:W2:Y:S04]  /*2fb80*/  LDL.LU R35, [R1+0x638] ;  /* 0x0006380001237983 */ /* 0x002ea80000300800 */
[----:B------:R-:W3:Y:S01]  /*2fb90*/  LDL.LU R34, [R1+0x39c] ;  /* 0x00039c0001227983 */ /* 0x000ee20000300800 */
[----:B------:R-:W-:-:S03]  /*2fba0*/  LEA.HI.X.SX32 R19, R242, R2, 0x2, P6 ;  /* 0x00000002f2137211 */ /* 0x000fc600030f16ff */
[----:B------:R-:W2:Y:S01]  /*2fbb0*/  LDL.LU R242, [R1+0x398] ;  /* 0x0003980001f27983 */ /* 0x000ea20000300800 */
[----:B------:R-:W-:Y:S02]  /*2fbc0*/  IMAD R74, R41, R8, RZ ;  /* 0x00000008294a7224 */ /* 0x000fe400078e02ff */
[----:B------:R-:W1:Y:S01]  /*2fbd0*/  LDC R8, c[0x0][0x240] ;  /* 0x00009000ff087b82 */ /* 0x000e620000000800 */
[----:B------:R-:W2:Y:S01]  /*2fbe0*/  LDL.LU R67, [R1+0x394] ;  /* 0x0003940001437983 */ /* 0x000ea20000300800 */
[----:B----4-:R-:W-:-:S03]  /*2fbf0*/  LEA R40, P5, R15, R0, 0x2 ;  /* 0x000000000f287211 */ /* 0x010fc600078a10ff */
[----:B------:R4:W-:Y:S01]  /*2fc00*/  STL.64 [R1+0xda0], R18 ;  /* 0x000da01201007387 */ /* 0x0009e20000100a00 */
[----:B------:R-:W-:-:S03]  /*2fc10*/  LEA.HI.X.SX32 R41, R15, R2, 0x2, P5 ;  /* 0x000000020f297211 */ /* 0x000fc600028f16ff */
[----:B------:R-:W1:Y:S04]  /*2fc20*/  LDL.LU R44, [R1+0x63c] ;  /* 0x00063c00012c7983 */ /* 0x000e680000300800 */
[----:B------:R-:W2:Y:S01]  /*2fc30*/  LDL.LU R15, [R1+0x388] ;  /* 0x00038800010f7983 */ /* 0x000ea20000300800 */
[----:B----4-:R-:W-:-:S03]  /*2fc40*/  LEA R18, P6, R48, R0, 0x2 ;  /* 0x0000000030127211 */ /* 0x010fc600078c10ff */
[----:B------:R4:W-:Y:S01]  /*2fc50*/  STL.64 [R1+0xd98], R40 ;  /* 0x000d982801007387 */ /* 0x0009e20000100a00 */
[----:B------:R-:W-:-:S03]  /*2fc60*/  LEA.HI.X.SX32 R19, R48, R2, 0x2, P6 ;  /* 0x0000000230137211 */ /* 0x000fc600030f16ff */
[----:B------:R-:W2:Y:S04]  /*2fc70*/  LDL.LU R66, [R1+0x640] ;  /* 0x0006400001427983 */ /* 0x000ea80000300800 */
[----:B------:R-:W2:Y:S04]  /*2fc80*/  LDL.LU R48, [R1+0x384] ;  /* 0x0003840001307983 */ /* 0x000ea80000300800 */
[----:B------:R-:W2:Y:S04]  /*2fc90*/  LDL.LU R49, [R1+0x37c] ;  /* 0x00037c0001317983 */ /* 0x000ea80000300800 */
[----:B------:R4:W-:Y:S02]  /*2fca0*/  STL.64 [R1+0xd90], R18 ;  /* 0x000d901201007387 */ /* 0x0009e40000100a00 */
[----:B----4-:R-:W-:-:S04]  /*2fcb0*/  LEA R40, P5, R6, R0, 0x2 ;  /* 0x0000000006287211 */ /* 0x010fc800078a10ff */
[----:B------:R-:W-:Y:S02]  /*2fcc0*/  LEA.HI.X.SX32 R41, R6, R2, 0x2, P5 ;  /* 0x0000000206297211 */ /* 0x000fe400028f16ff */
[----:B------:R-:W4:Y:S04]  /*2fcd0*/  LDL.LU R6, [R1+0x378] ;  /* 0x0003780001067983 */ /* 0x000f280000300800 */
[----:B------:R3:W-:Y:S04]  /*2fce0*/  STL.64 [R1+0xd88], R40 ;  /* 0x000d882801007387 */ /* 0x0007e80000100a00 */
[----:B------:R-:W4:Y:S01]  /*2fcf0*/  LDL.LU R21, [R1+0x644] ;  /* 0x0006440001157983 */ /* 0x000f220000300800 */
[----:B------:R-:W-:-:S04]  /*2fd00*/  LEA R18, P6, R17, R0, 0x2 ;  /* 0x0000000011127211 */ /* 0x000fc800078c10ff */
[----:B------:R-:W-:Y:S02]  /*2fd10*/  LEA.HI.X.SX32 R19, R17, R2, 0x2, P6 ;  /* 0x0000000211137211 */ /* 0x000fe400030f16ff */
[----:B------:R-:W4:Y:S04]  /*2fd20*/  LDL.LU R17, [R1+0x374] ;  /* 0x0003740001117983 */ /* 0x000f280000300800 */
[----:B------:R3:W-:Y:S02]  /*2fd30*/  STL.64 [R1+0xd80], R18 ;  /* 0x000d801201007387 */ /* 0x0007e40000100a00 */
[----:B---3--:R-:W-:-:S04]  /*2fd40*/  LEA R40, P5, R243, R0, 0x2 ;  /* 0x00000000f3287211 */ /* 0x008fc800078a10ff */
[----:B------:R-:W-:Y:S02]  /*2fd50*/  LEA.HI.X.SX32 R41, R243, R2, 0x2, P5 ;  /* 0x00000002f3297211 */ /* 0x000fe400028f16ff */
[----:B------:R-:W3:Y:S01]  /*2fd60*/  LDL.LU R243, [R1+0x368] ;  /* 0x0003680001f37983 */ /* 0x000ee20000300800 */
[----:B------:R-:W-:-:S03]  /*2fd70*/  LEA R18, P6, R16, R0, 0x2 ;  /* 0x0000000010127211 */ /* 0x000fc600078c10ff */
[----:B------:R2:W-:Y:S01]  /*2fd80*/  STL.64 [R1+0xd78], R40 ;  /* 0x000d782801007387 */ /* 0x0005e20000100a00 */
[----:B------:R-:W-:-:S03]  /*2fd90*/  LEA.HI.X.SX32 R19, R16, R2, 0x2, P6 ;  /* 0x0000000210137211 */ /* 0x000fc600030f16ff */
[----:B------:R-:W3:Y:S04]  /*2fda0*/  LDL.LU R16, [R1+0x364] ;  /* 0x0003640001107983 */ /* 0x000ee80000300800 */
[----:B------:R2:W-:Y:S02]  /*2fdb0*/  STL.64 [R1+0xd70], R18 ;  /* 0x000d701201007387 */ /* 0x0005e40000100a00 */
[----:B--2---:R-:W-:-:S04]  /*2fdc0*/  LEA R40, P5, R33, R0, 0x2 ;  /* 0x0000000021287211 */ /* 0x004fc800078a10ff */
[----:B------:R-:W-:Y:S02]  /*2fdd0*/  LEA.HI.X.SX32 R41, R33, R2, 0x2, P5 ;  /* 0x0000000221297211 */ /* 0x000fe400028f16ff */
[----:B------:R-:W2:Y:S04]  /*2fde0*/  LDL.LU R33, [R1+0x35c] ;  /* 0x00035c0001217983 */ /* 0x000ea80000300800 */
[----:B------:R1:W-:Y:S01]  /*2fdf0*/  STL.64 [R1+0xd68], R40 ;  /* 0x000d682801007387 */ /* 0x0003e20000100a00 */
[----:B------:R-:W-:-:S04]  /*2fe00*/  LEA R18, P6, R34, R0, 0x2 ;  /* 0x0000000022127211 */ /* 0x000fc800078c10ff */
[----:B------:R-:W-:Y:S02]  /*2fe10*/  LEA.HI.X.SX32 R19, R34, R2, 0x2, P6 ;  /* 0x0000000222137211 */ /* 0x000fe400030f16ff */
[C---:B-1----:R-:W-:Y:S01]  /*2fe20*/  LEA R40, P5, R242.reuse, R0, 0x2 ;  /* 0x00000000f2287211 */ /* 0x042fe200078a10ff */
[----:B------:R-:W2:Y:S03]  /*2fe30*/  LDL.LU R34, [R1+0x354] ;  /* 0x0003540001227983 */ /* 0x000ea60000300800 */
[----:B------:R-:W-:Y:S01]  /*2fe40*/  LEA.HI.X.SX32 R41, R242, R2, 0x2, P5 ;  /* 0x00000002f2297211 */ /* 0x000fe200028f16ff */
[----:B------:R1:W-:Y:S04]  /*2fe50*/  STL.64 [R1+0xd60], R18 ;  /* 0x000d601201007387 */ /* 0x0003e80000100a00 */
[----:B------:R-:W2:Y:S04]  /*2fe60*/  LDL.LU R242, [R1+0x34c] ;  /* 0x00034c0001f27983 */ /* 0x000ea80000300800 */
[----:B------:R1:W-:Y:S02]  /*2fe70*/  STL.64 [R1+0xd58], R40 ;  /* 0x000d582801007387 */ /* 0x0003e40000100a00 */
[----:B-1----:R-:W-:-:S04]  /*2fe80*/  LEA R18, P6, R67, R0, 0x2 ;  /* 0x0000000043127211 */ /* 0x002fc800078c10ff */
[----:B------:R-:W-:Y:S02]  /*2fe90*/  LEA.HI.X.SX32 R19, R67, R2, 0x2, P6 ;  /* 0x0000000243137211 */ /* 0x000fe400030f16ff */
[----:B------:R-:W-:-:S03]  /*2fea0*/  LEA R40, P5, R15, R0, 0x2 ;  /* 0x000000000f287211 */ /* 0x000fc600078a10ff */
[----:B------:R1:W-:Y:S01]  /*2feb0*/  STL.64 [R1+0xd50], R18 ;  /* 0x000d501201007387 */ /* 0x0003e20000100a00 */
[----:B------:R-:W-:-:S03]  /*2fec0*/  LEA.HI.X.SX32 R41, R15, R2, 0x2, P5 ;  /* 0x000000020f297211 */ /* 0x000fc600028f16ff */
[----:B------:R-:W2:Y:S01]  /*2fed0*/  LDL.LU R15, [R1+0x344] ;  /* 0x00034400010f7983 */ /* 0x000ea20000300800 */
[----:B-1----:R-:W-:-:S03]  /*2fee0*/  LEA R18, P6, R48, R0, 0x2 ;  /* 0x0000000030127211 */ /* 0x002fc600078c10ff */
        /* <DEDUP_REMOVED lines=21> */
[----:B------:R-:W3:Y:S04]  /*30040*/  LDL.LU R16, [R1+0x324] ;  /* 0x0003240001107983 */ /* 0x000ee80000300800 */
[----:B------:R1:W-:Y:S01]  /*30050*/  STL.64 [R1+0xd18], R40 ;  /* 0x000d182801007387 */ /* 0x0003e20000100a00 */
[----:B--2---:R-:W-:-:S03]  /*30060*/  LEA R18, P6, R33, R0, 0x2 ;  /* 0x0000000021127211 */ /* 0x004fc600078c10ff */
[----:B------:R-:W2:Y:S01]  /*30070*/  LDL.LU R38, [R1+0x648] ;  /* 0x0006480001267983 */ /* 0x000ea20000300800 */
[----:B------:R-:W-:-:S03]  /*30080*/  LEA.HI.X.SX32 R19, R33, R2, 0x2, P6 ;  /* 0x0000000221137211 */ /* 0x000fc600030f16ff */
[----:B------:R-:W2:Y:S01]  /*30090*/  LDL.LU R33, [R1+0x320] ;  /* 0x0003200001217983 */ /* 0x000ea20000300800 */
[----:B------:R-:W-:Y:S02]  /*300a0*/  IMAD R23, R23, R244, RZ ;  /* 0x000000f417177224 */ /* 0x000fe400078e02ff */
[----:B------:R-:W1:Y:S01]  /*300b0*/  LDC R244, c[0x0][0x240] ;  /* 0x00009000fff47b82 */ /* 0x000e620000000800 */
[----:B------:R-:W-:Y:S01]  /*300c0*/  IMAD R75, R45, R3, RZ ;  /* 0x000000032d4b7224 */ /* 0x000fe200078e02ff */
[----:B------:R1:W-:Y:S04]  /*300d0*/  STL.64 [R1+0xd10], R18 ;  /* 0x000d101201007387 */ /* 0x0003e80000100a00 */
[----:B------:R-:W2:Y:S01]  /*300e0*/  LDL.LU R45, [R1+0x64c] ;  /* 0x00064c00012d7983 */ /* 0x000ea20000300800 */
[----:B------:R-:W-:Y:S01]  /*300f0*/  IMAD R68, R44, R8, RZ ;  /* 0x000000082c447224 */ /* 0x000fe200078e02ff */
[----:B------:R-:W2:Y:S01]  /*30100*/  LDC R3, c[0x0][0x240] ;  /* 0x00009000ff037b82 */ /* 0x000ea20000000800 */
[----:B------:R-:W-:-:S07]  /*30110*/  IMAD R13, R13, R245, RZ ;  /* 0x000000f50d0d7224 */ /* 0x000fce00078e02ff */
[----:B------:R-:W1:Y:S02]  /*30120*/  LDC R245, c[0x0][0x240] ;  /* 0x00009000fff57b82 */ /* 0x000e640000000800 */
[----:B-1----:R-:W-:-:S04]  /*30130*/  LEA R40, P5, R34, R0, 0x2 ;  /* 0x0000000022287211 */ /* 0x002fc800078a10ff */
[----:B------:R-:W-:Y:S01]  /*30140*/  LEA.HI.X.SX32 R41, R34, R2, 0x2, P5 ;  /* 0x0000000222297211 */ /* 0x000fe200028f16ff */
[----:B------:R-:W-:Y:S01]  /*30150*/  IMAD R96, R66, R244, RZ ;  /* 0x000000f442607224 */ /* 0x000fe200078e02ff */
[----:B------:R-:W2:Y:S01]  /*30160*/  LDL.LU R34, [R1+0x318] ;  /* 0x0003180001227983 */ /* 0x000ea20000300800 */
[----:B------:R-:W1:Y:S01]  /*30170*/  LDC R8, c[0x0][0x240] ;  /* 0x00009000ff087b82 */ /* 0x000e620000000800 */
[C---:B------:R-:W-:Y:S02]  /*30180*/  LEA R18, P6, R242.reuse, R0, 0x2 ;  /* 0x00000000f2127211 */ /* 0x040fe400078c10ff */
[----:B------:R1:W-:Y:S02]  /*30190*/  STL.64 [R1+0xd08], R40 ;  /* 0x000d082801007387 */ /* 0x0003e40000100a00 */
[----:B------:R-:W-:Y:S02]  /*301a0*/  LEA.HI.X.SX32 R19, R242, R2, 0x2, P6 ;  /* 0x00000002f2137211 */ /* 0x000fe400030f16ff */
[----:B------:R-:W2:Y:S01]  /*301b0*/  LDL.LU R242, [R1+0x314] ;  /* 0x0003140001f27983 */ /* 0x000ea20000300800 */
[----:B------:R-:W2:Y:S03]  /*301c0*/  LDC R244, c[0x0][0x240] ;  /* 0x00009000fff47b82 */ /* 0x000ea60000000800 */
[----:B------:R-:W2:Y:S04]  /*301d0*/  LDL.LU R67, [R1+0x30c] ;  /* 0x00030c0001437983 */ /* 0x000ea80000300800 */
[----:B------:R1:W-:Y:S04]  /*301e0*/  STL.64 [R1+0xd00], R18 ;  /* 0x000d001201007387 */ /* 0x0003e80000100a00 */
[----:B------:R-:W2:Y:S01]  /*301f0*/  LDL.LU R44, [R1+0x650] ;  /* 0x00065000012c7983 */ /* 0x000ea20000300800 */
[----:B-1----:R-:W-:-:S04]  /*30200*/  LEA R40, P5, R15, R0, 0x2 ;  /* 0x000000000f287211 */ /* 0x002fc800078a10ff */
[----:B------:R-:W-:Y:S02]  /*30210*/  LEA.HI.X.SX32 R41, R15, R2, 0x2, P5 ;  /* 0x000000020f297211 */ /* 0x000fe400028f16ff */
[----:B------:R-:W2:Y:S04]  /*30220*/  LDL.LU R15, [R1+0x304] ;  /* 0x00030400010f7983 */ /* 0x000ea80000300800 */
[----:B------:R4:W-:Y:S01]  /*30230*/  STL.64 [R1+0xcf8], R40 ;  /* 0x000cf82801007387 */ /* 0x0009e20000100a00 */
[----:B------:R-:W-:-:S03]  /*30240*/  LEA R18, P6, R48, R0, 0x2 ;  /* 0x0000000030127211 */ /* 0x000fc600078c10ff */
[----:B------:R-:W2:Y:S01]  /*30250*/  LDL.LU R66, [R1+0x654] ;  /* 0x0006540001427983 */ /* 0x000ea20000300800 */
[----:B------:R-:W-:-:S03]  /*30260*/  LEA.HI.X.SX32 R19, R48, R2, 0x2, P6 ;  /* 0x0000000230137211 */ /* 0x000fc600030f16ff */
[----:B------:R-:W2:Y:S04]  /*30270*/  LDL.LU R48, [R1+0x300] ;  /* 0x0003000001307983 */ /* 0x000ea80000300800 */
[----:B------:R-:W2:Y:S04]  /*30280*/  LDL.LU R49, [R1+0x2f8] ;  /* 0x0002f80001317983 */ /* 0x000ea80000300800 */
[----:B------:R1:W-:Y:S01]  /*30290*/  STL.64 [R1+0xcf0], R18 ;  /* 0x000cf01201007387 */ /* 0x0003e20000100a00 */
[----:B------:R-:W-:Y:S02]  /*302a0*/  IMAD R97, R21, R245, RZ ;  /* 0x000000f515617224 */ /* 0x000fe400078e02ff */
[----:B------:R-:W2:Y:S01]  /*302b0*/  LDC R245, c[0x0][0x240] ;  /* 0x00009000fff57b82 */ /* 0x000ea20000000800 */
[----:B----4-:R-:W-:-:S04]  /*302c0*/  LEA R40, P5, R6, R0, 0x2 ;  /* 0x0000000006287211 */ /* 0x010fc800078a10ff */
[----:B------:R-:W-:Y:S02]  /*302d0*/  LEA.HI.X.SX32 R41, R6, R2, 0x2, P5 ;  /* 0x0000000206297211 */ /* 0x000fe400028f16ff */
[----:B------:R-:W4:Y:S04]  /*302e0*/  LDL.LU R6, [R1+0x2f4] ;  /* 0x0002f40001067983 */ /* 0x000f280000300800 */
[----:B------:R3:W-:Y:S04]  /*302f0*/  STL.64 [R1+0xce8], R40 ;  /* 0x000ce82801007387 */ /* 0x0007e80000100a00 */
[----:B------:R-:W4:Y:S01]  /*30300*/  LDL.LU R21, [R1+0x658] ;  /* 0x0006580001157983 */ /* 0x000f220000300800 */
        /* <DEDUP_REMOVED lines=12> */
[----:B--2---:R-:W-:-:S04]  /*303d0*/  LEA R40, P5, R33, R0, 0x2 ;  /* 0x0000000021287211 */ /* 0x004fc800078a10ff */
[----:B------:R-:W-:Y:S02]  /*303e0*/  LEA.HI.X.SX32 R41, R33, R2, 0x2, P5 ;  /* 0x0000000221297211 */ /* 0x000fe400028f16ff */
[----:B------:R-:W2:Y:S04]  /*303f0*/  LDL.LU R33, [R1+0x2d8] ;  /* 0x0002d80001217983 */ /* 0x000ea80000300800 */
[----:B------:R1:W-:Y:S02]  /*30400*/  STL.64 [R1+0xcc8], R40 ;  /* 0x000cc82801007387 */ /* 0x0003e40000100a00 */
[----:B-1----:R-:W-:-:S04]  /*30410*/  LEA R18, P6, R34, R0, 0x2 ;  /* 0x0000000022127211 */ /* 0x002fc800078c10ff */
[----:B------:R-:W-:Y:S02]  /*30420*/  LEA.HI.X.SX32 R19, R34, R2, 0x2, P6 ;  /* 0x0000000222137211 */ /* 0x000fe400030f16ff */
[----:B------:R-:W2:Y:S01]  /*30430*/  LDL.LU R34, [R1+0x2d4] ;  /* 0x0002d40001227983 */ /* 0x000ea20000300800 */
[----:B------:R-:W-:-:S03]  /*30440*/  LEA R40, P5, R242, R0, 0x2 ;  /* 0x00000000f2287211 */ /* 0x000fc600078a10ff */
[----:B------:R1:W-:Y:S01]  /*30450*/  STL.64 [R1+0xcc0], R18 ;  /* 0x000cc01201007387 */ /* 0x0003e20000100a00 */
[----:B------:R-:W-:-:S03]  /*30460*/  LEA.HI.X.SX32 R41, R242, R2, 0x2, P5 ;  /* 0x00000002f2297211 */ /* 0x000fc600028f16ff */
        /* <DEDUP_REMOVED lines=16> */
[----:B------:R-:W-:Y:S02]  /*30570*/  IMAD R60, R44, R8, RZ ;  /* 0x000000082c3c7224 */ /* 0x000fe400078e02ff */
[----:B------:R-:W-:Y:S01]  /*30580*/  IMAD R61, R66, R244, RZ ;  /* 0x000000f4423d7224 */ /* 0x000fe200078e02ff */
[----:B------:R-:W2:Y:S01]  /*30590*/  LDC R8, c[0x0][0x240] ;  /* 0x00009000ff087b82 */ /* 0x000ea20000000800 */
[----:B------:R-:W-:Y:S02]  /*305a0*/  IMAD R32, R32, R42, RZ ;  /* 0x0000002a20207224 */ /* 0x000fe400078e02ff */
[----:B------:R-:W-:-:S05]  /*305b0*/  IMAD R37, R37, R4, RZ ;  /* 0x0000000425257224 */ /* 0x000fca00078e02ff */
[----:B------:R-:W2:Y:S01]  /*305c0*/  LDC R4, c[0x0][0x240] ;  /* 0x00009000ff047b82 */ /* 0x000ea20000000800 */
[----:B------:R-:W-:-:S07]  /*305d0*/  IMAD R70, R38, R3, RZ ;  /* 0x0000000326467224 */ /* 0x000fce00078e02ff */
[----:B------:R-:W2:Y:S08]  /*305e0*/  LDC R3, c[0x0][0x240] ;  /* 0x00009000ff037b82 */ /* 0x000eb00000000800 */
[----:B------:R-:W2:Y:S01]  /*305f0*/  LDC R244, c[0x0][0x240] ;  /* 0x00009000fff47b82 */ /* 0x000ea20000000800 */
        /* <DEDUP_REMOVED lines=19> */
[----:B------:R-:W2:Y:S04]  /*30730*/  LDL.LU R33, [R1+0x29c] ;  /* 0x00029c0001217983 */ /* 0x000ea80000300800 */
[----:B------:R1:W-:Y:S04]  /*30740*/  STL.64 [R1+0xc70], R18 ;  /* 0x000c701201007387 */ /* 0x0003e80000100a00 */
[----:B------:R-:W2:Y:S01]  /*30750*/  LDL.LU R67, [R1+0x664] ;  /* 0x0006640001437983 */ /* 0x000ea20000300800 */
[----:B-1----:R-:W-:-:S04]  /*30760*/  LEA R40, P5, R34, R0, 0x2 ;  /* 0x0000000022287211 */ /* 0x002fc800078a10ff */
[----:B------:R-:W-:Y:S02]  /*30770*/  LEA.HI.X.SX32 R41, R34, R2, 0x2, P5 ;  /* 0x0000000222297211 */ /* 0x000fe400028f16ff */
[----:B------:R-:W2:Y:S01]  /*30780*/  LDL.LU R34, [R1+0x298] ;  /* 0x0002980001227983 */ /* 0x000ea20000300800 */
[----:B------:R-:W-:-:S03]  /*30790*/  LEA R18, P6, R242, R0, 0x2 ;  /* 0x00000000f2127211 */ /* 0x000fc600078c10ff */
[----:B------:R1:W-:Y:S01]  /*307a0*/  STL.64 [R1+0xc68], R40 ;  /* 0x000c682801007387 */ /* 0x0003e20000100a00 */
[----:B------:R-:W-:-:S03]  /*307b0*/  LEA.HI.X.SX32 R19, R242, R2, 0x2, P6 ;  /* 0x00000002f2137211 */ /* 0x000fc600030f16ff */
[----:B------:R-:W2:Y:S01]  /*307c0*/  LDL.LU R242, [R1+0x294] ;  /* 0x0002940001f27983 */ /* 0x000ea20000300800 */
[----:B------:R-:W-:Y:S02]  /*307d0*/  IMAD R251, R21, R245, RZ ;  /* 0x000000f515fb7224 */ /* 0x000fe400078e02ff */
[----:B------:R-:W-:Y:S01]  /*307e0*/  IMAD R35, R35, R4, RZ ;  /* 0x0000000423237224 */ /* 0x000fe200078e02ff */
[----:B------:R-:W2:Y:S01]  /*307f0*/  LDL.LU R21, [R1+0x28c] ;  /* 0x00028c0001157983 */ /* 0x000ea20000300800 */
[----:B------:R-:W2:Y:S03]  /*30800*/  LDC R4, c[0x0][0x240] ;  /* 0x00009000ff047b82 */ /* 0x000ea60000000800 */
[----:B------:R1:W-:Y:S04]  /*30810*/  STL.64 [R1+0xc60], R18 ;  /* 0x000c601201007387 */ /* 0x0003e80000100a00 */
[----:B------:R-:W2:Y:S01]  /*30820*/  LDL.LU R66, [R1+0x670] ;  /* 0x0006700001427983 */ /* 0x000ea20000300800 */
[----:B------:R-:W2:Y:S01]  /*30830*/  LDC R245, c[0x0][0x240] ;  /* 0x00009000fff57b82 */ /* 0x000ea20000000800 */
[----:B-1----:R-:W-:-:S04]  /*30840*/  LEA R40, P5, R15, R0, 0x2 ;  /* 0x000000000f287211 */ /* 0x002fc800078a10ff */
[----:B------:R-:W-:Y:S02]  /*30850*/  LEA.HI.X.SX32 R41, R15, R2, 0x2, P5 ;  /* 0x000000020f297211 */ /* 0x000fe400028f16ff */
[----:B------:R-:W2:Y:S01]  /*30860*/  LDL.LU R15, [R1+0x284] ;  /* 0x00028400010f7983 */ /* 0x000ea20000300800 */
[----:B------:R-:W-:-:S03]  /*30870*/  LEA R18, P6, R48, R0, 0x2 ;  /* 0x0000000030127211 */ /* 0x000fc600078c10ff */
[----:B------:R-:W-:Y:S01]  /*30880*/  STL.64 [R1+0xc58], R40 ;  /* 0x000c582801007387 */ /* 0x000fe20000100a00 */
[----:B------:R-:W-:-:S03]  /*30890*/  LEA.HI.X.SX32 R19, R48, R2, 0x2, P6 ;  /* 0x0000000230137211 */ /* 0x000fc600030f16ff */
[----:B------:R-:W2:Y:S04]  /*308a0*/  LDL.LU R49, [R1+0x674] ;  /* 0x0006740001317983 */ /* 0x000ea80000300800 */
[----:B------:R1:W-:Y:S04]  /*308b0*/  STL.64 [R1+0xc50], R18 ;  /* 0x000c501201007387 */ /* 0x0003e80000100a00 */
[----:B-1----:R-:W2:Y:S04]  /*308c0*/  LDL.LU R18, [R1+0x27c] ;  /* 0x00027c0001127983 */ /* 0x002ea80000300800 */
[----:B------:R-:W2:Y:S01]  /*308d0*/  LDL.LU R19, [R1+0x278] ;  /* 0x0002780001137983 */ /* 0x000ea20000300800 */
        /* <DEDUP_REMOVED lines=34> */
[----:B------:R-:W2:Y:S04]  /*30b00*/  LDL.LU R15, [R1+0x244] ;  /* 0x00024400010f7983 */ /* 0x000ea80000300800 */
[----:B------:R1:W-:Y:S02]  /*30b10*/  STL.64 [R1+0xc08], R42 ;  /* 0x000c082a01007387 */ /* 0x0003e40000100a00 */
[----:B-1----:R-:W-:-:S04]  /*30b20*/  LEA R40, P6, R18, R0, 0x2 ;  /* 0x0000000012287211 */ /* 0x002fc800078c10ff */
[----:B------:R-:W-:Y:S02]  /*30b30*/  LEA.HI.X.SX32 R41, R18, R2, 0x2, P6 ;  /* 0x0000000212297211 */ /* 0x000fe400030f16ff */
[C---:B------:R-:W-:Y:S01]  /*30b40*/  LEA R42, P5, R19.reuse, R0, 0x2 ;  /* 0x00000000132a7211 */ /* 0x040fe200078a10ff */
[----:B------:R-:W2:Y:S03]  /*30b50*/  LDL.LU R18, [R1+0x23c] ;  /* 0x00023c0001127983 */ /* 0x000ea60000300800 */
[----:B------:R-:W-:Y:S01]  /*30b60*/  LEA.HI.X.SX32 R43, R19, R2, 0x2, P5 ;  /* 0x00000002132b7211 */ /* 0x000fe200028f16ff */
[----:B------:R4:W-:Y:S04]  /*30b70*/  STL.64 [R1+0xc00], R40 ;  /* 0x000c002801007387 */ /* 0x0009e80000100a00 */
        /* <DEDUP_REMOVED lines=8> */
[----:B------:R1:W-:Y:S04]  /*30c00*/  STL.64 [R1+0xbe8], R42 ;  /* 0x000be82a01007387 */ /* 0x0003e80000100a00 */
[----:B------:R-:W4:Y:S01]  /*30c10*/  LDL.LU R19, [R1+0x228] ;  /* 0x0002280001137983 */ /* 0x000f220000300800 */
[----:B---3--:R-:W-:-:S04]  /*30c20*/  LEA R40, P6, R243, R0, 0x2 ;  /* 0x00000000f3287211 */ /* 0x008fc800078c10ff */
[----:B------:R-:W-:Y:S02]  /*30c30*/  LEA.HI.X.SX32 R41, R243, R2, 0x2, P6 ;  /* 0x00000002f3297211 */ /* 0x000fe400030f16ff */
        /* <DEDUP_REMOVED lines=16> */
[----:B------:R-:W-:-:S02]  /*30d40*/  IMAD R57, R49, R244, RZ ;  /* 0x000000f431397224 */ /* 0x000fc400078e02ff */
[----:B------:R-:W-:-:S05]  /*30d50*/  IMAD R56, R66, R8, RZ ;  /* 0x0000000842387224 */ /* 0x000fca00078e02ff */
[----:B------:R-:W2:Y:S01]  /*30d60*/  LDC R8, c[0x0][0x240] ;  /* 0x00009000ff087b82 */ /* 0x000ea20000000800 */
[----:B-1----:R-:W-:-:S04]  /*30d70*/  LEA R42, P5, R34, R0, 0x2 ;  /* 0x00000000222a7211 */ /* 0x002fc800078a10ff */
[----:B------:R-:W-:Y:S01]  /*30d80*/  LEA.HI.X.SX32 R43, R34, R2, 0x2, P5 ;  /* 0x00000002222b7211 */ /* 0x000fe200028f16ff */
[----:B------:R-:W-:Y:S01]  /*30d90*/  IMAD R59, R67, R4, RZ ;  /* 0x00000004433b7224 */ /* 0x000fe200078e02ff */
[----:B------:R-:W2:Y:S01]  /*30da0*/  LDL.LU R34, [R1+0x218] ;  /* 0x0002180001227983 */ /* 0x000ea20000300800 */
[----:B------:R-:W1:Y:S01]  /*30db0*/  LDC R3, c[0x0][0x240] ;  /* 0x00009000ff037b82 */ /* 0x000e620000000800 */
[C---:B------:R-:W-:Y:S02]  /*30dc0*/  LEA R40, P6, R242.reuse, R0, 0x2 ;  /* 0x00000000f2287211 */ /* 0x040fe400078c10ff */
[----:B------:R1:W-:Y:S04]  /*30dd0*/  STL.64 [R1+0xbc8], R42 ;  /* 0x000bc82a01007387 */ /* 0x0003e80000100a00 */
[----:B------:R-:W2:Y:S01]  /*30de0*/  LDL.LU R243, [R1+0x214] ;  /* 0x0002140001f37983 */ /* 0x000ea20000300800 */
[----:B------:R-:W-:Y:S01]  /*30df0*/  LEA.HI.X.SX32 R41, R242, R2, 0x2, P6 ;  /* 0x00000002f2297211 */ /* 0x000fe200030f16ff */
[----:B------:R-:W2:Y:S02]  /*30e00*/  LDC R4, c[0x0][0x240] ;  /* 0x00009000ff047b82 */ /* 0x000ea40000000800 */
[----:B------:R-:W2:Y:S04]  /*30e10*/  LDL.LU R67, [R1+0x208] ;  /* 0x0002080001437983 */ /* 0x000ea80000300800 */
[----:B------:R1:W-:Y:S02]  /*30e20*/  STL.64 [R1+0xbc0], R40 ;  /* 0x000bc02801007387 */ /* 0x0003e40000100a00 */
[----:B------:R-:W2:Y:S02]  /*30e30*/  LDC R244, c[0x0][0x240] ;  /* 0x00009000fff47b82 */ /* 0x000ea40000000800 */
[----:B------:R-:W2:Y:S04]  /*30e40*/  LDL.LU R44, [R1+0x6b8] ;  /* 0x0006b800012c7983 */ /* 0x000ea80000300800 */
[----:B------:R-:W2:Y:S01]  /*30e50*/  LDL.LU R242, [R1+0x200] ;  /* 0x0002000001f27983 */ /* 0x000ea20000300800 */
[----:B-1----:R-:W-:-:S04]  /*30e60*/  LEA R42, P5, R15, R0, 0x2 ;  /* 0x000000000f2a7211 */ /* 0x002fc800078a10ff */
[----:B------:R-:W-:Y:S02]  /*30e70*/  LEA.HI.X.SX32 R43, R15, R2, 0x2, P5 ;  /* 0x000000020f2b7211 */ /* 0x000fe400028f16ff */
[----:B------:R-:W2:Y:S04]  /*30e80*/  LDL.LU R15, [R1+0x1f8] ;  /* 0x0001f800010f7983 */ /* 0x000ea80000300800 */
[----:B------:R4:W-:Y:S04]  /*30e90*/  STL.64 [R1+0xbb8], R42 ;  /* 0x000bb82a01007387 */ /* 0x0009e80000100a00 */
[----:B------:R-:W2:Y:S04]  /*30ea0*/  LDL.LU R49, [R1+0x6bc] ;  /* 0x0006bc0001317983 */ /* 0x000ea80000300800 */
[----:B------:R-:W2:Y:S01]  /*30eb0*/  LDL.LU R66, [R1+0x1f4] ;  /* 0x0001f40001427983 */ /* 0x000ea20000300800 */
[----:B------:R-:W-:-:S04]  /*30ec0*/  LEA R40, P6, R18, R0, 0x2 ;  /* 0x0000000012287211 */ /* 0x000fc800078c10ff */
[----:B------:R-:W-:-:S05]  /*30ed0*/  LEA.HI.X.SX32 R41, R18, R2, 0x2, P6 ;  /* 0x0000000212297211 */ /* 0x000fca00030f16ff */
[----:B------:R1:W-:Y:S01]  /*30ee0*/  STL.64 [R1+0xbb0], R40 ;  /* 0x000bb02801007387 */ /* 0x0003e20000100a00 */
[----:B----4-:R-:W-:-:S04]  /*30ef0*/  LEA R42, P5, R6, R0, 0x2 ;  /* 0x00000000062a7211 */ /* 0x010fc800078a10ff */
        /* <DEDUP_REMOVED lines=9> */
[----:B------:R-:W-:-:S03]  /*30f90*/  LEA.HI.X.SX32 R43, R19, R2, 0x2, P5 ;  /* 0x00000002132b7211 */ /* 0x000fc600028f16ff */
[----:B------:R-:W4:Y:S04]  /*30fa0*/  LDL.LU R19, [R1+0x1e0] ;  /* 0x0001e00001137983 */ /* 0x000f280000300800 */
[----:B------:R2:W-:Y:S01]  /*30fb0*/  STL.64 [R1+0xb98], R42 ;  /* 0x000b982a01007387 */ /* 0x0005e20000100a00 */
[----:B---3--:R-:W-:-:S04]  /*30fc0*/  LEA R40, P6, R16, R0, 0x2 ;  /* 0x0000000010287211 */ /* 0x008fc800078c10ff */
[----:B------:R-:W-:Y:S02]  /*30fd0*/  LEA.HI.X.SX32 R41, R16, R2, 0x2, P6 ;  /* 0x0000000210297211 */ /* 0x000fe400030f16ff */
        /* <DEDUP_REMOVED lines=29> */
[----:B------:R-:W2:Y:S01]  /*311b0*/  LDC R8, c[0x0][0x240] ;  /* 0x00009000ff087b82 */ /* 0x000ea20000000800 */
[----:B----4-:R-:W-:-:S04]  /*311c0*/  LEA R40, P6, R6, R0, 0x2 ;  /* 0x0000000006287211 */ /* 0x010fc800078c10ff */
[----:B------:R-:W-:Y:S02]  /*311d0*/  LEA.HI.X.SX32 R41, R6, R2, 0x2, P6 ;  /* 0x0000000206297211 */ /* 0x000fe400030f16ff */
[----:B------:R-:W4:Y:S04]  /*311e0*/  LDL.LU R6, [R1+0x1c0] ;  /* 0x0001c00001067983 */ /* 0x000f280000300800 */
[----:B------:R1:W-:Y:S02]  /*311f0*/  STL.64 [R1+0xb50], R40 ;  /* 0x000b502801007387 */ /* 0x0003e40000100a00 */
[----:B-1----:R-:W-:-:S04]  /*31200*/  LEA R42, P5, R17, R0, 0x2 ;  /* 0x00000000112a7211 */ /* 0x002fc800078a10ff */
[----:B------:R-:W-:Y:S02]  /*31210*/  LEA.HI.X.SX32 R43, R17, R2, 0x2, P5 ;  /* 0x00000002112b7211 */ /* 0x000fe400028f16ff */
[----:B------:R-:W4:Y:S01]  /*31220*/  LDL.LU R17, [R1+0x1bc] ;  /* 0x0001bc0001117983 */ /* 0x000f220000300800 */
[----:B------:R-:W-:-:S04]  /*31230*/  LEA R40, P6, R19, R0, 0x2 ;  /* 0x0000000013287211 */ /* 0x000fc800078c10ff */
[----:B------:R-:W-:Y:S01]  /*31240*/  LEA.HI.X.SX32 R41, R19, R2, 0x2, P6 ;  /* 0x0000000213297211 */ /* 0x000fe200030f16ff */
[----:B------:R-:W-:Y:S04]  /*31250*/  STL.64 [R1+0xb48], R42 ;  /* 0x000b482a01007387 */ /* 0x000fe80000100a00 */
[----:B------:R1:W-:Y:S04]  /*31260*/  STL.64 [R1+0xb40], R40 ;  /* 0x000b402801007387 */ /* 0x0003e80000100a00 */
[----:B-1----:R-:W4:Y:S01]  /*31270*/  LDL.LU R41, [R1+0x1b8] ;  /* 0x0001b80001297983 */ /* 0x002f220000300800 */
[----:B---3--:R-:W-:-:S04]  /*31280*/  LEA R44, P5, R16, R0, 0x2 ;  /* 0x00000000102c7211 */ /* 0x008fc800078a10ff */
[----:B------:R-:W-:Y:S02]  /*31290*/  LEA.HI.X.SX32 R45, R16, R2, 0x2, P5 ;  /* 0x00000002102d7211 */ /* 0x000fe400028f16ff */
[----:B------:R-:W3:Y:S04]  /*312a0*/  LDL.LU R16, [R1+0x1b4] ;  /* 0x0001b40001107983 */ /* 0x000ee80000300800 */
[----:B------:R1:W-:Y:S04]  /*312b0*/  STL.64 [R1+0xb38], R44 ;  /* 0x000b382c01007387 */ /* 0x0003e80000100a00 */
[----:B------:R-:W3:Y:S04]  /*312c0*/  LDL.LU R63, [R1+0x6c4] ;  /* 0x0006c400013f7983 */ /* 0x000ee80000300800 */
[----:B------:R-:W3:Y:S01]  /*312d0*/  LDL.LU R40, [R1+0x1ac] ;  /* 0x0001ac0001287983 */ /* 0x000ee20000300800 */
        /* <DEDUP_REMOVED lines=33> */
[----:B------:R-:W-:-:S04]  /*314f0*/  LEA R44, P5, R41, R0, 0x2 ;  /* 0x00000000292c7211 */ /* 0x000fc800078a10ff */
[----:B------:R-:W-:Y:S02]  /*31500*/  LEA.HI.X.SX32 R45, R41, R2, 0x2, P5 ;  /* 0x00000002292d7211 */ /* 0x000fe400028f16ff */
[----:B------:R-:W4:Y:S01]  /*31510*/  LDL.LU R41, [R1+0x184] ;  /* 0x0001840001297983 */ /* 0x000f220000300800 */
[----:B---3--:R-:W-:-:S03]  /*31520*/  LEA R42, P6, R16, R0, 0x2 ;  /* 0x00000000102a7211 */ /* 0x008fc600078c10ff */
[----:B------:R1:W-:Y:S01]  /*31530*/  STL.64 [R1+0xaf8], R44 ;  /* 0x000af82c01007387 */ /* 0x0003e20000100a00 */
[----:B------:R-:W-:-:S03]  /*31540*/  LEA.HI.X.SX32 R43, R16, R2, 0x2, P6 ;  /* 0x00000002102b7211 */ /* 0x000fc600030f16ff */
        /* <DEDUP_REMOVED lines=16> */
[----:B------:R1:W-:Y:S02]  /*31650*/  STL.64 [R1+0xad0], R42 ;  /* 0x000ad02a01007387 */ /* 0x0003e40000100a00 */
[----:B-1----:R-:W-:-:S04]  /*31660*/  LEA R44, P5, R242, R0, 0x2 ;  /* 0x00000000f22c7211 */ /* 0x002fc800078a10ff */
[----:B------:R-:W-:Y:S02]  /*31670*/  LEA.HI.X.SX32 R45, R242, R2, 0x2, P5 ;  /* 0x00000002f22d7211 */ /* 0x000fe400028f16ff */
[----:B------:R-:W2:Y:S01]  /*31680*/  LDL.LU R242, [R1+0x16c] ;  /* 0x00016c0001f27983 */ /* 0x000ea20000300800 */
[----:B------:R-:W-:-:S03]  /*31690*/  LEA R42, P6, R15, R0, 0x2 ;  /* 0x000000000f2a7211 */ /* 0x000fc600078c10ff */
        /* <DEDUP_REMOVED lines=21> */
[----:B------:R-:W3:Y:S04]  /*317f0*/  LDL.LU R16, [R1+0x158] ;  /* 0x0001580001107983 */ /* 0x000ee80000300800 */
[----:B------:R2:W-:Y:S01]  /*31800*/  STL.64 [R1+0xa98], R44 ;  /* 0x000a982c01007387 */ /* 0x0005e20000100a00 */
[----:B-1----:R-:W-:-:S03]  /*31810*/  LEA R42, P6, R40, R0, 0x2 ;  /* 0x00000000282a7211 */ /* 0x002fc600078c10ff */
[----:B------:R-:W3:Y:S01]  /*31820*/  LDL.LU R64, [R1+0x6d8] ;  /* 0x0006d80001407983 */ /* 0x000ee20000300800 */
        /* <DEDUP_REMOVED lines=9> */
[----:B------:R1:W-:Y:S01]  /*318c0*/  STL.64 [R1+0xa88], R44 ;  /* 0x000a882c01007387 */ /* 0x0003e20000100a00 */
[----:B------:R-:W-:Y:S02]  /*318d0*/  IMAD R50, R62, R8, RZ ;  /* 0x000000083e327224 */ /* 0x000fe400078e02ff */
[----:B------:R-:W-:-:S04]  /*318e0*/  IMAD R18, R18, R245, RZ ;  /* 0x000000f512127224 */ /* 0x000fc800078e02ff */
[----:B------:R-:W1:Y:S02]  /*318f0*/  LDC R245, c[0x0][0x240] ;  /* 0x00009000fff57b82 */ /* 0x000e640000000800 */
[----:B-1----:R-:W-:Y:S01]  /*31900*/  LEA R42, P6, R243, R0, 0x2 ;  /* 0x00000000f32a7211 */ /* 0x002fe200078c10ff */
[----:B------:R-:W-:-:S05]  /*31910*/  IMAD R48, R48, R4, RZ ;  /* 0x0000000430307224 */ /* 0x000fca00078e02ff */
[----:B------:R-:W1:Y:S01]  /*31920*/  LDC R8, c[0x0][0x240] ;  /* 0x00009000ff087b82 */ /* 0x000e620000000800 */
[----:B------:R-:W-:Y:S02]  /*31930*/  LEA.HI.X.SX32 R43, R243, R2, 0x2, P6 ;  /* 0x00000002f32b7211 */ /* 0x000fe400030f16ff */
[----:B------:R-:W2:Y:S04]  /*31940*/  LDL.LU R243, [R1+0x148] ;  /* 0x0001480001f37983 */ /* 0x000ea80000300800 */
[----:B------:R-:W2:Y:S01]  /*31950*/  LDL.LU R62, [R1+0x144] ;  /* 0x00014400013e7983 */ /* 0x000ea20000300800 */
[----:B------:R-:W-:Y:S01]  /*31960*/  IMAD R53, R63, R3, RZ ;  /* 0x000000033f357224 */ /* 0x000fe200078e02ff */
[----:B------:R-:W1:Y:S02]  /*31970*/  LDC R4, c[0x0][0x240] ;  /* 0x00009000ff047b82 */ /* 0x000e640000000800 */
[----:B------:R1:W-:Y:S04]  /*31980*/  STL.64 [R1+0xa80], R42 ;  /* 0x000a802a01007387 */ /* 0x0003e80000100a00 */
[----:B------:R-:W2:Y:S01]  /*31990*/  LDL.LU R63, [R1+0x6e0] ;  /* 0x0006e000013f7983 */ /* 0x000ea20000300800 */
[C---:B------:R-:W-:Y:S01]  /*319a0*/  LEA R44, P5, R242.reuse, R0, 0x2 ;  /* 0x00000000f22c7211 */ /* 0x040fe200078a10ff */
[----:B------:R-:W-:Y:S01]  /*319b0*/  IMAD R54, R67, R245, RZ ;  /* 0x000000f543367224 */ /* 0x000fe200078e02ff */
[----:B------:R-:W2:Y:S02]  /*319c0*/  LDC R3, c[0x0][0x240] ;  /* 0x00009000ff037b82 */ /* 0x000ea40000000800 */
[----:B------:R-:W-:-:S02]  /*319d0*/  LEA.HI.X.SX32 R45, R242, R2, 0x2, P5 ;  /* 0x00000002f22d7211 */ /* 0x000fc400028f16ff */
[----:B------:R-:W2:Y:S01]  /*319e0*/  LDL.LU R242, [R1+0x140] ;  /* 0x0001400001f27983 */ /* 0x000ea20000300800 */
[----:B-1----:R-:W-:-:S03]  /*319f0*/  LEA R42, P6, R15, R0, 0x2 ;  /* 0x000000000f2a7211 */ /* 0x002fc600078c10ff */
[----:B------:R4:W-:Y:S01]  /*31a00*/  STL.64 [R1+0xa78], R44 ;  /* 0x000a782c01007387 */ /* 0x0009e20000100a00 */
[----:B------:R-:W-:Y:S01]  /*31a10*/  IMAD R34, R34, R4, RZ ;  /* 0x0000000422227224 */ /* 0x000fe200078e02ff */
[----:B------:R-:W1:Y:S01]  /*31a20*/  LDC R245, c[0x0][0x240] ;  /* 0x00009000fff57b82 */ /* 0x000e620000000800 */
[----:B------:R-:W-:Y:S01]  /*31a30*/  LEA.HI.X.SX32 R43, R15, R2, 0x2, P6 ;  /* 0x000000020f2b7211 */ /* 0x000fe200030f16ff */
[----:B------:R-:W2:Y:S04]  /*31a40*/  LDL.LU R38, [R1+0x6e4] ;  /* 0x0006e40001267983 */ /* 0x000ea80000300800 */
[----:B------:R-:W2:Y:S02]  /*31a50*/  LDL.LU R15, [R1+0x13c] ;  /* 0x00013c00010f7983 */ /* 0x000ea40000300800 */
[----:B------:R-:W1:Y:S02]  /*31a60*/  LDC R4, c[0x0][0x240] ;  /* 0x00009000ff047b82 */ /* 0x000e640000000800 */
        /* <DEDUP_REMOVED lines=11> */
[----:B-1----:R-:W-:-:S04]  /*31b20*/  LEA R44, P5, R41, R0, 0x2 ;  /* 0x00000000292c7211 */ /* 0x002fc800078a10ff */
        /* <DEDUP_REMOVED lines=24> */
[----:B------:R-:W2:Y:S04]  /*31cb0*/  LDL.LU R242, [R1+0x110] ;  /* 0x0001100001f27983 */ /* 0x000ea80000300800 */
[----:B------:R1:W-:Y:S01]  /*31cc0*/  STL.64 [R1+0xa28], R44 ;  /* 0x000a282c01007387 */ /* 0x0003e20000100a00 */
[----:B------:R-:W-:-:S04]  /*31cd0*/  LEA R42, P6, R15, R0, 0x2 ;  /* 0x000000000f2a7211 */ /* 0x000fc800078c10ff */
[----:B------:R-:W-:Y:S02]  /*31ce0*/  LEA.HI.X.SX32 R43, R15, R2, 0x2, P6 ;  /* 0x000000020f2b7211 */ /* 0x000fe400030f16ff */
        /* <DEDUP_REMOVED lines=8> */
[----:B------:R-:W-:-:S07]  /*31d70*/  IMAD R49, R49, R244, RZ ;  /* 0x000000f431317224 */ /* 0x000fce00078e02ff */
[----:B------:R-:W3:Y:S01]  /*31d80*/  LDC R244, c[0x0][0x240] ;  /* 0x00009000fff47b82 */ /* 0x000ee20000000800 */
[----:B------:R-:W-:-:S07]  /*31d90*/  IMAD R79, R63, R8, RZ ;  /* 0x000000083f4f7224 */ /* 0x000fce00078e02ff */
[----:B------:R-:W2:Y:S08]  /*31da0*/  LDC R4, c[0x0][0x240] ;  /* 0x00009000ff047b82 */ /* 0x000eb00000000800 */
[----:B------:R-:W2:Y:S01]  /*31db0*/  LDC R8, c[0x0][0x240] ;  /* 0x00009000ff087b82 */ /* 0x000ea20000000800 */
        /* <DEDUP_REMOVED lines=19> */
[----:B------:R-:W-:Y:S02]  /*31ef0*/  IMAD R47, R67, R245, RZ ;  /* 0x000000f5432f7224 */ /* 0x000fe400078e02ff */
[----:B------:R-:W-:Y:S01]  /*31f00*/  IMAD R19, R19, R244, RZ ;  /* 0x000000f413137224 */ /* 0x000fe200078e02ff */
[----:B------:R-:W3:Y:S01]  /*31f10*/  LDL.LU R65, [R1+0xf8] ;  /* 0x0000f80001417983 */ /* 0x000ee20000300800 */
[----:B------:R-:W1:Y:S03]  /*31f20*/  LDC R244, c[0x0][0x240] ;  /* 0x00009000fff47b82 */ /* 0x000e660000000800 */
[----:B------:R1:W-:Y:S01]  /*31f30*/  STL.64 [R1+0x9f0], R42 ;  /* 0x0009f02a01007387 */ /* 0x0003e20000100a00 */
[----:B--2---:R-:W-:-:S03]  /*31f40*/  LEA R44, P5, R33, R0, 0x2 ;  /* 0x00000000212c7211 */ /* 0x004fc600078a10ff */
[----:B------:R-:W2:Y:S01]  /*31f50*/  LDL.LU R67, [R1+0x6f0] ;  /* 0x0006f00001437983 */ /* 0x000ea20000300800 */
[----:B------:R-:W-:Y:S01]  /*31f60*/  LEA.HI.X.SX32 R45, R33, R2, 0x2, P5 ;  /* 0x00000002212d7211 */ /* 0x000fe200028f16ff */
[----:B------:R-:W2:Y:S02]  /*31f70*/  LDC R245, c[0x0][0x240] ;  /* 0x00009000fff57b82 */ /* 0x000ea40000000800 */
[----:B------:R-:W2:Y:S04]  /*31f80*/  LDL.LU R33, [R1+0xf0] ;  /* 0x0000f00001217983 */ /* 0x000ea80000300800 */
[----:B------:R-:W2:Y:S04]  /*31f90*/  LDL.LU R66, [R1+0xec] ;  /* 0x0000ec0001427983 */ /* 0x000ea80000300800 */
[----:B------:R1:W-:Y:S04]  /*31fa0*/  STL.64 [R1+0x9e8], R44 ;  /* 0x0009e82c01007387 */ /* 0x0003e80000100a00 */
[----:B------:R-:W2:Y:S01]  /*31fb0*/  LDL.LU R63, [R1+0xe8] ;  /* 0x0000e800013f7983 */ /* 0x000ea20000300800 */
[----:B-1----:R-:W-:-:S04]  /*31fc0*/  LEA R42, P6, R243, R0, 0x2 ;  /* 0x00000000f32a7211 */ /* 0x002fc800078c10ff */
[----:B------:R-:W-:-:S05]  /*31fd0*/  LEA.HI.X.SX32 R43, R243, R2, 0x2, P6 ;  /* 0x00000002f32b7211 */ /* 0x000fca00030f16ff */
[----:B------:R1:W-:Y:S04]  /*31fe0*/  STL.64 [R1+0x9e0], R42 ;  /* 0x0009e02a01007387 */ /* 0x0003e80000100a00 */
[----:B------:R-:W2:Y:S04]  /*31ff0*/  LDL.LU R243, [R1+0x6f4] ;  /* 0x0006f40001f37983 */ /* 0x000ea80000300800 */
[----:B------:R-:W2:Y:S01]  /*32000*/  LDL.LU R40, [R1+0xe4] ;  /* 0x0000e40001287983 */ /* 0x000ea20000300800 */
[----:B------:R-:W-:-:S04]  /*32010*/  LEA R44, P5, R242, R0, 0x2 ;  /* 0x00000000f22c7211 */ /* 0x000fc800078a10ff */
[----:B------:R-:W-:-:S05]  /*32020*/  LEA.HI.X.SX32 R45, R242, R2, 0x2, P5 ;  /* 0x00000002f22d7211 */ /* 0x000fca00028f16ff */
[----:B------:R4:W-:Y:S04]  /*32030*/  STL.64 [R1+0x9d8], R44 ;  /* 0x0009d82c01007387 */ /* 0x0009e80000100a00 */
[----:B------:R-:W2:Y:S01]  /*32040*/  LDL.LU R242, [R1+0x6f8] ;  /* 0x0006f80001f27983 */ /* 0x000ea20000300800 */
[----:B-1----:R-:W-:-:S04]  /*32050*/  LEA R42, P6, R15, R0, 0x2 ;  /* 0x000000000f2a7211 */ /* 0x002fc800078c10ff */
[----:B------:R-:W-:Y:S02]  /*32060*/  LEA.HI.X.SX32 R43, R15, R2, 0x2, P6 ;  /* 0x000000020f2b7211 */ /* 0x000fe400030f16ff */
[----:B------:R-:W2:Y:S04]  /*32070*/  LDL.LU R15, [R1+0xe0] ;  /* 0x0000e000010f7983 */ /* 0x000ea80000300800 */
[----:B------:R-:W2:Y:S04]  /*32080*/  LDL.LU R62, [R1+0xdc] ;  /* 0x0000dc00013e7983 */ /* 0x000ea80000300800 */
[----:B------:R1:W-:Y:S01]  /*32090*/  STL.64 [R1+0x9d0], R42 ;  /* 0x0009d02a01007387 */ /* 0x0003e20000100a00 */
[----:B------:R-:W-:-:S02]  /*320a0*/  IMAD R46, R38, R244, RZ ;  /* 0x000000f4262e7224 */ /* 0x000fc400078e02ff */
        /* <DEDUP_REMOVED lines=18> */
[----:B-1----:R-:W-:Y:S01]  /*321d0*/  LEA R44, P5, R65, R0, 0x2 ;  /* 0x00000000412c7211 */ /* 0x002fe200078a10ff */
[----:B--2---:R-:W-:Y:S02]  /*321e0*/  IMAD R241, R67, R4, RZ ;  /* 0x0000000443f17224 */ /* 0x004fe400078e02ff */
[----:B------:R-:W2:Y:S01]  /*321f0*/  LDL.LU R67, [R1+0xc4] ;  /* 0x0000c40001437983 */ /* 0x000ea20000300800 */
[----:B------:R-:W-:Y:S01]  /*32200*/  LEA.HI.X.SX32 R45, R65, R2, 0x2, P5 ;  /* 0x00000002412d7211 */ /* 0x000fe200028f16ff */
[----:B------:R-:W-:Y:S01]  /*32210*/  IMAD R240, R64, R3, RZ ;  /* 0x0000000340f07224 */ /* 0x000fe200078e02ff */
[C---:B------:R-:W-:Y:S01]  /*32220*/  LEA R42, P6, R33.reuse, R0, 0x2 ;  /* 0x00000000212a7211 */ /* 0x040fe200078c10ff */
[----:B------:R-:W1:Y:S02]  /*32230*/  LDC R3, c[0x0][0x240] ;  /* 0x00009000ff037b82 */ /* 0x000e640000000800 */
[----:B------:R1:W-:Y:S01]  /*32240*/  STL.64 [R1+0x9a8], R44 ;  /* 0x0009a82c01007387 */ /* 0x0003e20000100a00 */
[----:B------:R-:W-:-:S03]  /*32250*/  LEA.HI.X.SX32 R43, R33, R2, 0x2, P6 ;  /* 0x00000002212b7211 */ /* 0x000fc600030f16ff */
[----:B------:R-:W2:Y:S02]  /*32260*/  LDL.LU R33, [R1+0xc0] ;  /* 0x0000c00001217983 */ /* 0x000ea40000300800 */
[----:B------:R-:W2:Y:S02]  /*32270*/  LDC R4, c[0x0][0x240] ;  /* 0x00009000ff047b82 */ /* 0x000ea40000000800 */
[----:B------:R1:W-:Y:S02]  /*32280*/  STL.64 [R1+0x9a0], R42 ;  /* 0x0009a02a01007387 */ /* 0x0003e40000100a00 */
[----:B-1----:R-:W-:-:S04]  /*32290*/  LEA R44, P5, R66, R0, 0x2 ;  /* 0x00000000422c7211 */ /* 0x002fc800078a10ff */
[----:B------:R-:W-:Y:S02]  /*322a0*/  LEA.HI.X.SX32 R45, R66, R2, 0x2, P5 ;  /* 0x00000002422d7211 */ /* 0x000fe400028f16ff */
[----:B------:R-:W2:Y:S01]  /*322b0*/  LDL.LU R66, [R1+0xbc] ;  /* 0x0000bc0001427983 */ /* 0x000ea20000300800 */
[----:B------:R-:W-:-:S03]  /*322c0*/  LEA R42, P6, R63, R0, 0x2 ;  /* 0x000000003f2a7211 */ /* 0x000fc600078c10ff */
[----:B------:R1:W-:Y:S01]  /*322d0*/  STL.64 [R1+0x998], R44 ;  /* 0x0009982c01007387 */ /* 0x0003e20000100a00 */
[----:B------:R-:W-:-:S05]  /*322e0*/  LEA.HI.X.SX32 R43, R63, R2, 0x2, P6 ;  /* 0x000000023f2b7211 */ /* 0x000fca00030f16ff */
        /* <DEDUP_REMOVED lines=27> */
[----:B------:R1:W-:Y:S04]  /*324a0*/  STL.64 [R1+0x958], R44 ;  /* 0x0009582c01007387 */ /* 0x0003e80000100a00 */
[----:B------:R-:W3:Y:S01]  /*324b0*/  LDL.LU R141, [R1+0x700] ;  /* 0x00070000018d7983 */ /* 0x000ee20000300800 */
[----:B--2---:R-:W-:-:S04]  /*324c0*/  LEA R42, P6, R67, R0, 0x2 ;  /* 0x00000000432a7211 */ /* 0x004fc800078c10ff */
[----:B------:R-:W-:Y:S02]  /*324d0*/  LEA.HI.X.SX32 R43, R67, R2, 0x2, P6 ;  /* 0x00000002432b7211 */ /* 0x000fe400030f16ff */
[----:B------:R-:W2:Y:S01]  /*324e0*/  LDL.LU R67, [R1+0x9c] ;  /* 0x00009c0001437983 */ /* 0x000ea20000300800 */
[----:B-1----:R-:W-:-:S03]  /*324f0*/  LEA R44, P5, R33, R0, 0x2 ;  /* 0x00000000212c7211 */ /* 0x002fc600078a10ff */
[----:B------:R1:W-:Y:S01]  /*32500*/  STL.64 [R1+0x950], R42 ;  /* 0x0009502a01007387 */ /* 0x0003e20000100a00 */
[----:B------:R-:W-:-:S03]  /*32510*/  LEA.HI.X.SX32 R45, R33, R2, 0x2, P5 ;  /* 0x00000002212d7211 */ /* 0x000fc600028f16ff */
[----:B------:R-:W2:Y:S04]  /*32520*/  LDL.LU R169, [R1+0x704] ;  /* 0x0007040001a97983 */ /* 0x000ea80000300800 */
[----:B------:R-:W2:Y:S01]  /*32530*/  LDL.LU R33, [R1+0x98] ;  /* 0x0000980001217983 */ /* 0x000ea20000300800 */
[----:B-1----:R-:W-:-:S03]  /*32540*/  LEA R42, P6, R66, R0, 0x2 ;  /* 0x00000000422a7211 */ /* 0x002fc600078c10ff */
        /* <DEDUP_REMOVED lines=9> */
[----:B------:R4:W-:Y:S04]  /*325e0*/  STL.64 [R1+0x938], R44 ;  /* 0x0009382c01007387 */ /* 0x0009e80000100a00 */
[----:B------:R-:W2:Y:S01]  /*325f0*/  LDL.LU R65, [R1+0x70c] ;  /* 0x00070c0001417983 */ /* 0x000ea20000300800 */
[----:B------:R-:W-:-:S04]  /*32600*/  LEA R42, P6, R15, R0, 0x2 ;  /* 0x000000000f2a7211 */ /* 0x000fc800078c10ff */
[----:B------:R-:W-:Y:S02]  /*32610*/  LEA.HI.X.SX32 R43, R15, R2, 0x2, P6 ;  /* 0x000000020f2b7211 */ /* 0x000fe400030f16ff */
        /* <DEDUP_REMOVED lines=46> */
[----:B------:R-:W-:Y:S01]  /*32900*/  IMAD R4, R65, R4, RZ ;  /* 0x0000000441047224 */ /* 0x000fe200078e02ff */
[----:B----4-:R-:W-:-:S04]  /*32910*/  LEA R42, P6, R6, R0, 0x2 ;  /* 0x00000000062a7211 */ /* 0x010fc800078c10ff */
[----:B------:R-:W-:Y:S02]  /*32920*/  LEA.HI.X.SX32 R43, R6, R2, 0x2, P6 ;  /* 0x00000002062b7211 */ /* 0x000fe400030f16ff */
[----:B------:R-:W4:Y:S04]  /*32930*/  LDL.LU R6, [R1+0x3bc] ;  /* 0x0003bc0001067983 */ /* 0x000f280000300800 */
[----:B------:R1:W-:Y:S04]  /*32940*/  STL.64 [R1+0x8d0], R42 ;  /* 0x0008d02a01007387 */ /* 0x0003e80000100a00 */
[----:B------:R-:W4:Y:S01]  /*32950*/  LDL.LU R62, [R1+0x3c0] ;  /* 0x0003c000013e7983 */ /* 0x000f220000300800 */
[----:B-1----:R-:W-:-:S04]  /*32960*/  LEA R44, P5, R38, R0, 0x2 ;  /* 0x00000000262c7211 */ /* 0x002fc800078a10ff */
[----:B------:R-:W-:-:S05]  /*32970*/  LEA.HI.X.SX32 R45, R38, R2, 0x2, P5 ;  /* 0x00000002262d7211 */ /* 0x000fca00028f16ff */
        /* <DEDUP_REMOVED lines=8> */
[----:B------:R-:W-:-:S03]  /*32a00*/  IMAD R3, R63, R3, RZ ;  /* 0x000000033f037224 */ /* 0x000fc600078e02ff */
[----:B------:R1:W-:Y:S01]  /*32a10*/  STL.64 [R1+0x8b8], R44 ;  /* 0x0008b82c01007387 */ /* 0x0003e20000100a00 */
[----:B--2---:R-:W-:-:S04]  /*32a20*/  LEA R42, P6, R67, R0, 0x2 ;  /* 0x00000000432a7211 */ /* 0x004fc800078c10ff */
[----:B------:R-:W-:Y:S01]  /*32a30*/  LEA.HI.X.SX32 R43, R67, R2, 0x2, P6 ;  /* 0x00000002432b7211 */ /* 0x000fe200030f16ff */
[----:B------:R-:W-:Y:S01]  /*32a40*/  IMAD R242, R242, R244, RZ ;  /* 0x000000f4f2f27224 */ /* 0x000fe200078e02ff */
[----:B------:R-:W2:Y:S03]  /*32a50*/  LDC R67, c[0x0][0x240] ;  /* 0x00009000ff437b82 */ /* 0x000ea60000000800 */
[----:B------:R1:W-:Y:S02]  /*32a60*/  STL.64 [R1+0x8b0], R42 ;  /* 0x0008b02a01007387 */ /* 0x0003e40000100a00 */
[----:B-1----:R-:W-:-:S03]  /*32a70*/  LEA R44, P5, R33, R0, 0x2 ;  /* 0x00000000212c7211 */ /* 0x002fc600078a10ff */
[----:B------:R-:W1:Y:S01]  /*32a80*/  LDC R244, c[0x0][0x240] ;  /* 0x00009000fff47b82 */ /* 0x000e620000000800 */
[----:B------:R-:W-:Y:S01]  /*32a90*/  LEA.HI.X.SX32 R45, R33, R2, 0x2, P5 ;  /* 0x00000002212d7211 */ /* 0x000fe200028f16ff */
[----:B------:R-:W2:Y:S04]  /*32aa0*/  LDL.LU R42, [R1+0x714] ;  /* 0x00071400012a7983 */ /* 0x000ea80000300800 */
[----:B------:R-:W2:Y:S04]  /*32ab0*/  LDL.LU R63, [R1+0x3cc] ;  /* 0x0003cc00013f7983 */ /* 0x000ea80000300800 */
[----:B------:R-:W2:Y:S04]  /*32ac0*/  LDL.LU R33, [R1+0x718] ;  /* 0x0007180001217983 */ /* 0x000ea80000300800 */
[----:B------:R-:W2:Y:S01]  /*32ad0*/  LDL.LU R38, [R1+0x3d0] ;  /* 0x0003d00001267983 */ /* 0x000ea20000300800 */
[----:B------:R-:W-:-:S03]  /*32ae0*/  LEA R64, P6, R66, R0, 0x2 ;  /* 0x0000000042407211 */ /* 0x000fc600078c10ff */
[----:B------:R1:W-:Y:S01]  /*32af0*/  STL.64 [R1+0x8a8], R44 ;  /* 0x0008a82c01007387 */ /* 0x0003e20000100a00 */
[----:B------:R-:W-:-:S03]  /*32b00*/  LEA.HI.X.SX32 R65, R66, R2, 0x2, P6 ;  /* 0x0000000242417211 */ /* 0x000fc600030f16ff */
[----:B------:R-:W2:Y:S01]  /*32b10*/  LDL.LU R66, [R1+0x3d4] ;  /* 0x0003d40001427983 */ /* 0x000ea20000300800 */
[----:B------:R-:W-:Y:S02]  /*32b20*/  IMAD R243, R243, R8, RZ ;  /* 0x00000008f3f37224 */ /* 0x000fe400078e02ff */
[----:B------:R-:W1:Y:S01]  /*32b30*/  LDC R8, c[0x0][0x240] ;  /* 0x00009000ff087b82 */ /* 0x000e620000000800 */
        /* <DEDUP_REMOVED lines=10> */
[----:B------:R-:W2:Y:S01]  /*32be0*/  LDL.LU R40, [R1+0x3e0] ;  /* 0x0003e00001287983 */ /* 0x000ea20000300800 */
[----:B------:R-:W-:-:S03]  /*32bf0*/  IMAD R244, R169, R244, RZ ;  /* 0x000000f4a9f47224 */ /* 0x000fc600078e02ff */
[----:B------:R-:W2:Y:S04]  /*32c00*/  LDL.LU R169, [R1+0x3e4] ;  /* 0x0003e40001a97983 */ /* 0x000ea80000300800 */
[----:B------:R1:W-:Y:S01]  /*32c10*/  STL.64 [R1+0x890], R64 ;  /* 0x0008904001007387 */ /* 0x0003e20000100a00 */
[----:B------:R-:W-:Y:S01]  /*32c20*/  IMAD R8, R168, R8, RZ ;  /* 0x00000008a8087224 */ /* 0x000fe200078e02ff */
        /* <DEDUP_REMOVED lines=23> */
[----:B------:R-:W2:Y:S04]  /*32da0*/  LDL.LU R38, [R1+0x3fc] ;  /* 0x0003fc0001267983 */ /* 0x000ea80000300800 */
[----:B------:R1:W-:Y:S02]  /*32db0*/  STL.64 [R1+0x860], R64 ;  /* 0x0008604001007387 */ /* 0x0003e40000100a00 */
[----:B-1----:R-:W-:-:S04]  /*32dc0*/  LEA R44, P5, R66, R0, 0x2 ;  /* 0x00000000422c7211 */ /* 0x002fc800078a10ff */
[----:B------:R-:W-:Y:S02]  /*32dd0*/  LEA.HI.X.SX32 R45, R66, R2, 0x2, P5 ;  /* 0x00000002422d7211 */ /* 0x000fe400028f16ff */
[----:B------:R-:W2:Y:S01]  /*32de0*/  LDL.LU R66, [R1+0x400] ;  /* 0x0004000001427983 */ /* 0x000ea20000300800 */
[----:B------:R-:W-:-:S03]  /*32df0*/  LEA R64, P6, R143, R0, 0x2 ;  /* 0x000000008f407211 */ /* 0x000fc600078c10ff */
[----:B------:R1:W-:Y:S01]  /*32e00*/  STL.64 [R1+0x858], R44 ;  /* 0x0008582c01007387 */ /* 0x0003e20000100a00 */
[----:B------:R-:W-:Y:S01]  /*32e10*/  LEA.HI.X.SX32 R65, R143, R2, 0x2, P6 ;  /* 0x000000028f417211 */ /* 0x000fe200030f16ff */
[----:B------:R-:W-:Y:S02]  /*32e20*/  IMAD R17, R17, R245, RZ ;  /* 0x000000f511117224 */ /* 0x000fe400078e02ff */
[----:B------:R-:W1:Y:S02]  /*32e30*/  LDC R245, c[0x0][0x240] ;  /* 0x00009000fff57b82 */ /* 0x000e640000000800 */
[----:B------:R1:W-:Y:S02]  /*32e40*/  STL.64 [R1+0x850], R64 ;  /* 0x0008504001007387 */ /* 0x0003e40000100a00 */
[----:B-1----:R-:W-:-:S04]  /*32e50*/  LEA R44, P5, R142, R0, 0x2 ;  /* 0x000000008e2c7211 */ /* 0x002fc800078a10ff */
[----:B------:R-:W-:Y:S01]  /*32e60*/  LEA.HI.X.SX32 R45, R142, R2, 0x2, P5 ;  /* 0x000000028e2d7211 */ /* 0x000fe200028f16ff */
[----:B------:R-:W-:Y:S02]  /*32e70*/  IMAD R15, R15, R67, RZ ;  /* 0x000000430f0f7224 */ /* 0x000fe400078e02ff */
[----:B------:R-:W2:Y:S01]  /*32e80*/  LDL.LU R67, [R1+0x404] ;  /* 0x0004040001437983 */ /* 0x000ea20000300800 */
[----:B------:R-:W-:-:S03]  /*32e90*/  LEA R64, P6, R40, R0, 0x2 ;  /* 0x0000000028407211 */ /* 0x000fc600078c10ff */
[----:B------:R1:W-:Y:S01]  /*32ea0*/  STL.64 [R1+0x848], R44 ;  /* 0x0008482c01007387 */ /* 0x0003e20000100a00 */
[----:B------:R-:W-:-:S03]  /*32eb0*/  LEA.HI.X.SX32 R65, R40, R2, 0x2, P6 ;  /* 0x0000000228417211 */ /* 0x000fc600030f16ff */
[----:B------:R-:W2:Y:S04]  /*32ec0*/  LDL.LU R40, [R1+0x408] ;  /* 0x0004080001287983 */ /* 0x000ea80000300800 */
[----:B------:R4:W-:Y:S01]  /*32ed0*/  STL.64 [R1+0x840], R64 ;  /* 0x0008404001007387 */ /* 0x0009e20000100a00 */
[----:B-1----:R-:W-:-:S04]  /*32ee0*/  LEA R44, P5, R169, R0, 0x2 ;  /* 0x00000000a92c7211 */ /* 0x002fc800078a10ff */
[----:B------:R-:W-:-:S05]  /*32ef0*/  LEA.HI.X.SX32 R45, R169, R2, 0x2, P5 ;  /* 0x00000002a92d7211 */ /* 0x000fca00028f16ff */
[----:B------:R1:W-:Y:S01]  /*32f00*/  STL.64 [R1+0x838], R44 ;  /* 0x0008382c01007387 */ /* 0x0003e20000100a00 */
[----:B------:R-:W-:Y:S02]  /*32f10*/  IMAD R245, R141, R245, RZ ;  /* 0x000000f58df57224 */ /* 0x000fe400078e02ff */
[----:B------:R-:W1:Y:S01]  /*32f20*/  LDC R141, c[0x0][0x240] ;  /* 0x00009000ff8d7b82 */ /* 0x000e620000000800 */
        /* <DEDUP_REMOVED lines=8> */
[----:B------:R3:W-:Y:S01]  /*32fb0*/  STL.64 [R1+0x828], R44 ;  /* 0x0008282c01007387 */ /* 0x0007e20000100a00 */
[----:B------:R-:W-:Y:S01]  /*32fc0*/  IMAD R62, R62, R141, RZ ;  /* 0x0000008d3e3e7224 */ /* 0x000fe200078e02ff */
[----:B-1----:R-:W-:-:S04]  /*32fd0*/  LEA R64, P6, R41, R0, 0x2 ;  /* 0x0000000029407211 */ /* 0x002fc800078c10ff */
[----:B------:R-:W-:Y:S02]  /*32fe0*/  LEA.HI.X.SX32 R65, R41, R2, 0x2, P6 ;  /* 0x0000000229417211 */ /* 0x000fe400030f16ff */
[----:B------:R-:W4:Y:S01]  /*32ff0*/  LDL.LU R41, [R1+0x414] ;  /* 0x0004140001297983 */ /* 0x000f220000300800 */
[----:B---3--:R-:W-:-:S03]  /*33000*/  LEA R44, P5, R16, R0, 0x2 ;  /* 0x00000000102c7211 */ /* 0x008fc600078a10ff */
[----:B------:R2:W-:Y:S01]  /*33010*/  STL.64 [R1+0x820], R64 ;  /* 0x0008204001007387 */ /* 0x0005e20000100a00 */
[----:B------:R-:W-:-:S03]  /*33020*/  LEA.HI.X.SX32 R45, R16, R2, 0x2, P5 ;  /* 0x00000002102d7211 */ /* 0x000fc600028f16ff */
[----:B------:R-:W3:Y:S04]  /*33030*/  LDL.LU R16, [R1+0x418] ;  /* 0x0004180001107983 */ /* 0x000ee80000300800 */
[----:B------:R1:W-:Y:S04]  /*33040*/  STL.64 [R1+0x818], R44 ;  /* 0x0008182c01007387 */ /* 0x0003e80000100a00 */
[----:B------:R-:W3:Y:S04]  /*33050*/  LDL.LU R141, [R1+0x728] ;  /* 0x00072800018d7983 */ /* 0x000ee80000300800 */
[----:B------:R-:W3:Y:S01]  /*33060*/  LDL.LU R149, [R1+0x41c] ;  /* 0x00041c0001957983 */ /* 0x000ee20000300800 */
[----:B--2---:R-:W-:-:S04]  /*33070*/  LEA R64, P6, R63, R0, 0x2 ;  /* 0x000000003f407211 */ /* 0x004fc800078c10ff */
[----:B------:R-:W-:Y:S02]  /*33080*/  LEA.HI.X.SX32 R65, R63, R2, 0x2, P6 ;  /* 0x000000023f417211 */ /* 0x000fe400030f16ff */
[----:B-1----:R-:W-:-:S04]  /*33090*/  LEA R44, P5, R38, R0, 0x2 ;  /* 0x00000000262c7211 */ /* 0x002fc800078a10ff */
[----:B------:R-:W-:Y:S01]  /*330a0*/  LEA.HI.X.SX32 R45, R38, R2, 0x2, P5 ;  /* 0x00000002262d7211 */ /* 0x000fe200028f16ff */
[----:B------:R-:W-:Y:S04]  /*330b0*/  STL.64 [R1+0x810], R64 ;  /* 0x0008104001007387 */ /* 0x000fe80000100a00 */
[----:B------:R1:W-:Y:S04]  /*330c0*/  STL.64 [R1+0x808], R44 ;  /* 0x0008082c01007387 */ /* 0x0003e80000100a00 */
[----:B-1----:R-:W2:Y:S04]  /*330d0*/  LDL.LU R45, [R1+0x420] ;  /* 0x00042000012d7983 */ /* 0x002ea80000300800 */
[----:B------:R-:W2:Y:S01]  /*330e0*/  LDL.LU R38, [R1+0x72c] ;  /* 0x00072c0001267983 */ /* 0x000ea20000300800 */
[----:B------:R-:W-:-:S04]  /*330f0*/  LEA R142, P6, R66, R0, 0x2 ;  /* 0x00000000428e7211 */ /* 0x000fc800078c10ff */
[----:B------:R-:W-:Y:S02]  /*33100*/  LEA.HI.X.SX32 R143, R66, R2, 0x2, P6 ;  /* 0x00000002428f7211 */ /* 0x000fe400030f16ff */
[----:B------:R-:W2:Y:S04]  /*33110*/  LDL.LU R66, [R1+0x428] ;  /* 0x0004280001427983 */ /* 0x000ea80000300800 */
[----:B------:R-:W2:Y:S04]  /*33120*/  LDL.LU R146, [R1+0x430] ;  /* 0x0004300001927983 */ /* 0x000ea80000300800 */
[----:B------:R1:W-:Y:S04]  /*33130*/  STL.64 [R1+0x800], R142 ;  /* 0x0008008e01007387 */ /* 0x0003e80000100a00 */
[----:B------:R-:W2:Y:S01]  /*33140*/  LDL.LU R147, [R1+0x730] ;  /* 0x0007300001937983 */ /* 0x000ea20000300800 */
[----:B------:R-:W-:-:S03]  /*33150*/  LEA R64, P5, R67, R0, 0x2 ;  /* 0x0000000043407211 */ /* 0x000fc600078a10ff */
[----:B------:R-:W2:Y:S01]  /*33160*/  LDL.LU R63, [R1+0x43c] ;  /* 0x00043c00013f7983 */ /* 0x000ea20000300800 */
[----:B------:R-:W-:Y:S02]  /*33170*/  LEA.HI.X.SX32 R65, R67, R2, 0x2, P5 ;  /* 0x0000000243417211 */ /* 0x000fe400028f16ff */
[----:B-1----:R-:W-:-:S03]  /*33180*/  LEA R142, P6, R40, R0, 0x2 ;  /* 0x00000000288e7211 */ /* 0x002fc600078c10ff */
[----:B------:R4:W-:Y:S01]  /*33190*/  STL.64 [R1+0x7f8], R64 ;  /* 0x0007f84001007387 */ /* 0x0009e20000100a00 */
[----:B------:R-:W-:-:S03]  /*331a0*/  LEA.HI.X.SX32 R143, R40, R2, 0x2, P6 ;  /* 0x00000002288f7211 */ /* 0x000fc600030f16ff */
[----:B------:R-:W2:Y:S04]  /*331b0*/  LDL.LU R44, [R1+0x734] ;  /* 0x00073400012c7983 */ /* 0x000ea80000300800 */
[----:B------:R-:W2:Y:S04]  /*331c0*/  LDL.LU R40, [R1+0x444] ;  /* 0x0004440001287983 */ /* 0x000ea80000300800 */
[----:B------:R-:W2:Y:S04]  /*331d0*/  LDL.LU R67, [R1+0x45c] ;  /* 0x00045c0001437983 */ /* 0x000ea80000300800 */
[----:B------:R1:W-:Y:S01]  /*331e0*/  STL.64 [R1+0x7f0], R142 ;  /* 0x0007f08e01007387 */ /* 0x0003e20000100a00 */
[----:B----4-:R-:W-:-:S04]  /*331f0*/  LEA R64, P5, R6, R0, 0x2 ;  /* 0x0000000006407211 */ /* 0x010fc800078a10ff */
[----:B------:R-:W-:Y:S02]  /*33200*/  LEA.HI.X.SX32 R65, R6, R2, 0x2, P5 ;  /* 0x0000000206417211 */ /* 0x000fe400028f16ff */
[----:B------:R-:W4:Y:S04]  /*33210*/  LDL.LU R6, [R1+0x464] ;  /* 0x0004640001067983 */ /* 0x000f280000300800 */
[----:B------:R1:W-:Y:S02]  /*33220*/  STL.64 [R1+0x7e8], R64 ;  /* 0x0007e84001007387 */ /* 0x0003e40000100a00 */
[----:B-1----:R-:W-:-:S04]  /*33230*/  LEA R142, P6, R168, R0, 0x2 ;  /* 0x00000000a88e7211 */ /* 0x002fc800078c10ff */
[----:B------:R-:W-:Y:S02]  /*33240*/  LEA.HI.X.SX32 R143, R168, R2, 0x2, P6 ;  /* 0x00000002a88f7211 */ /* 0x000fe400030f16ff */
[----:B------:R-:W4:Y:S01]  /*33250*/  LDL.LU R168, [R1+0x738] ;  /* 0x0007380001a87983 */ /* 0x000f220000300800 */
[----:B------:R-:W1:Y:S03]  /*33260*/  LDC R65, c[0x0][0x240] ;  /* 0x00009000ff417b82 */ /* 0x000e660000000800 */
[----:B------:R-:W4:Y:S04]  /*33270*/  LDL.LU R169, [R1+0x468] ;  /* 0x0004680001a97983 */ /* 0x000f280000300800 */
[----:B------:R3:W-:Y:S01]  /*33280*/  STL.64 [R1+0x7e0], R142 ;  /* 0x0007e08e01007387 */ /* 0x0007e20000100a00 */
[----:B------:R-:W-:-:S02]  /*33290*/  LEA R64, P5, R41, R0, 0x2 ;  /* 0x0000000029407211 */ /* 0x000fc400078a10ff */
[----:B---3--:R-:W-:Y:S01]  /*332a0*/  LEA R142, P6, R16, R0, 0x2 ;  /* 0x00000000108e7211 */ /* 0x008fe200078c10ff */
[----:B-1----:R-:W-:Y:S01]  /*332b0*/  IMAD R141, R141, R65, RZ ;  /* 0x000000418d8d7224 */ /* 0x002fe200078e02ff */
[----:B------:R-:W-:-:S04]  /*332c0*/  LEA.HI.X.SX32 R65, R41, R2, 0x2, P5 ;  /* 0x0000000229417211 */ /* 0x000fc800028f16ff */
[----:B------:R1:W-:Y:S04]  /*332d0*/  STL [R1+0x6c], R141 ;  /* 0x00006c8d01007387 */ /* 0x0003e80000100800 */
[----:B------:R-:W3:Y:S01]  /*332e0*/  LDL.LU R41, [R1+0x470] ;  /* 0x0004700001297983 */ /* 0x000ee20000300800 */
[----:B------:R-:W-:-:S03]  /*332f0*/  LEA.HI.X.SX32 R143, R16, R2, 0x2, P6 ;  /* 0x00000002108f7211 */ /* 0x000fc600030f16ff */
[----:B------:R1:W-:Y:S04]  /*33300*/  STL.64 [R1+0x7d8], R64 ;  /* 0x0007d84001007387 */ /* 0x0003e80000100a00 */
[----:B------:R-:W3:Y:S04]  /*33310*/  LDL.LU R16, [R1+0x478] ;  /* 0x0004780001107983 */ /* 0x000ee80000300800 */
[----:B-1----:R-:W3:Y:S01]  /*33320*/  LDL.LU R141, [R1+0x47c] ;  /* 0x00047c00018d7983 */ /* 0x002ee20000300800 */
[----:B------:R-:W1:Y:S01]  /*33330*/  LDC R65, c[0x0][0x240] ;  /* 0x00009000ff417b82 */ /* 0x000e620000000800 */
[----:B------:R-:W-:-:S02]  /*33340*/  LEA R64, P5, R149, R0, 0x2 ;  /* 0x0000000095407211 */ /* 0x000fc400078a10ff */
[----:B------:R2:W-:Y:S02]  /*33350*/  STL.64 [R1+0x7d0], R142 ;  /* 0x0007d08e01007387 */ /* 0x0005e40000100a00 */
[----:B--2---:R-:W-:Y:S01]  /*33360*/  LEA R142, P6, R45, R0, 0x2 ;  /* 0x000000002d8e7211 */ /* 0x004fe200078c10ff */
[----:B-1----:R-:W-:Y:S01]  /*33370*/  IMAD R38, R38, R65, RZ ;  /* 0x0000004126267224 */ /* 0x002fe200078e02ff */
[-C--:B------:R-:W-:Y:S02]  /*33380*/  LEA.HI.X.SX32 R65, R149, R2.reuse, 0x2, P5 ;  /* 0x0000000295417211 */ /* 0x080fe400028f16ff */
[----:B------:R-:W2:Y:S01]  /*33390*/  LDL.LU R149, [R1+0x2924] ;  /* 0x0029240001957983 */ /* 0x000ea20000300800 */
[----:B------:R-:W-:-:S03]  /*333a0*/  LEA.HI.X.SX32 R143, R45, R2, 0x2, P6 ;  /* 0x000000022d8f7211 */ /* 0x000fc600030f16ff */
[----:B------:R1:W-:Y:S04]  /*333b0*/  STL.64 [R1+0x7c8], R64 ;  /* 0x0007c84001007387 */ /* 0x0003e80000100a00 */
[----:B------:R-:W2:Y:S01]  /*333c0*/  LDL.LU R45, [R1+0x484] ;  /* 0x00048400012d7983 */ /* 0x000ea20000300800 */
[----:B-1----:R-:W1:Y:S01]  /*333d0*/  LDC R65, c[0x0][0x240] ;  /* 0x00009000ff417b82 */ /* 0x002e620000000800 */
[C---:B------:R-:W-:Y:S02]  /*333e0*/  LEA R64, P5, R66.reuse, R0, 0x2 ;  /* 0x0000000042407211 */ /* 0x040fe400078a10ff */
[----:B------:R1:W-:Y:S02]  /*333f0*/  STL.64 [R1+0x7c0], R142 ;  /* 0x0007c08e01007387 */ /* 0x0003e40000100a00 */
[----:B-1----:R-:W-:Y:S01]  /*33400*/  IMAD R143, R147, R65, RZ ;  /* 0x00000041938f7224 */ /* 0x002fe200078e02ff */
[----:B------:R-:W-:-:S02]  /*33410*/  LEA.HI.X.SX32 R65, R66, R2, 0x2, P5 ;  /* 0x0000000242417211 */ /* 0x000fc400028f16ff */
[----:B------:R-:W2:Y:S01]  /*33420*/  LDL.LU R66, [R1+0x48c] ;  /* 0x00048c0001427983 */ /* 0x000ea20000300800 */
[----:B------:R-:W-:Y:S02]  /*33430*/  IMAD R43, R43, R144, RZ ;  /* 0x000000902b2b7224 */ /* 0x000fe400078e02ff */
[----:B------:R-:W4:Y:S01]  /*33440*/  LDC R144, c[0x0][0x240] ;  /* 0x00009000ff907b82 */ /* 0x000f220000000800 */
[C---:B------:R-:W-:Y:S01]  /*33450*/  LEA R142, P6, R146.reuse, R0, 0x2 ;  /* 0x00000000928e7211 */ /* 0x040fe200078c10ff */
[----:B------:R1:W-:Y:S04]  /*33460*/  STL [R1+0x74], R143 ;  /* 0x0000748f01007387 */ /* 0x0003e80000100800 */
[----:B------:R1:W-:Y:S02]  /*33470*/  STL.64 [R1+0x7b8], R64 ;  /* 0x0007b84001007387 */ /* 0x0003e40000100a00 */
[----:B-1----:R-:W-:-:S02]  /*33480*/  LEA.HI.X.SX32 R143, R146, R2, 0x2, P6 ;  /* 0x00000002928f7211 */ /* 0x002fc400030f16ff */
        /* <DEDUP_REMOVED lines=12> */
[----:B------:R-:W-:Y:S02]  /*33550*/  IMAD.MOV.U32 R67, RZ, RZ, R7 ;  /* 0x000000ffff437224 */ /* 0x000fe400078e0007 */
[----:B----4-:R-:W-:-:S05]  /*33560*/  IMAD R143, R168, R144, RZ ;  /* 0x00000090a88f7224 */ /* 0x010fca00078e02ff */
[----:B------:R4:W-:Y:S04]  /*33570*/  STL [R1+0x7c], R143 ;  /* 0x00007c8f01007387 */ /* 0x0009e80000100800 */
[----:B------:R-:W2:Y:S01]  /*33580*/  LDL.LU R168, [R1+0x4a8] ;  /* 0x0004a80001a87983 */ /* 0x000ea20000300800 */
[CC--:B------:R-:W-:Y:S02]  /*33590*/  LEA R142, P6, R6.reuse, R0.reuse, 0x2 ;  /* 0x00000000068e7211 */ /* 0x0c0fe400078c10ff */
[C---:B-1----:R-:W-:Y:S02]  /*335a0*/  LEA R64, P5, R169.reuse, R0, 0x2 ;  /* 0x00000000a9407211 */ /* 0x042fe400078a10ff */
[-C--:B----4-:R-:W-:Y:S02]  /*335b0*/  LEA.HI.X.SX32 R143, R6, R2.reuse, 0x2, P6 ;  /* 0x00000002068f7211 */ /* 0x090fe400030f16ff */
[----:B------:R-:W-:-:S03]  /*335c0*/  LEA.HI.X.SX32 R65, R169, R2, 0x2, P5 ;  /* 0x00000002a9417211 */ /* 0x000fc600028f16ff */
[----:B------:R-:W-:Y:S04]  /*335d0*/  STL.64 [R1+0x790], R142 ;  /* 0x0007908e01007387 */ /* 0x000fe80000100a00 */
[----:B------:R1:W-:Y:S01]  /*335e0*/  STL.64 [R1+0x788], R64 ;  /* 0x0007884001007387 */ /* 0x0003e20000100a00 */
[----:B---3--:R-:W-:-:S04]  /*335f0*/  LEA R6, P6, R41, R0, 0x2 ;  /* 0x0000000029067211 */ /* 0x008fc800078c10ff */
[----:B------:R-:W-:Y:S02]  /*33600*/  LEA.HI.X.SX32 R7, R41, R2, 0x2, P6 ;  /* 0x0000000229077211 */ /* 0x000fe400030f16ff */
[----:B-1----:R-:W-:-:S03]  /*33610*/  LEA R64, P5, R16, R0, 0x2 ;  /* 0x0000000010407211 */ /* 0x002fc600078a10ff */
[----:B------:R1:W-:Y:S01]  /*33620*/  STL.64 [R1+0x780], R6 ;  /* 0x0007800601007387 */ /* 0x0003e20000100a00 */
[----:B------:R-:W-:-:S03]  /*33630*/  LEA.HI.X.SX32 R65, R16, R2, 0x2, P5 ;  /* 0x0000000210417211 */ /* 0x000fc600028f16ff */
[----:B------:R-:W3:Y:S04]  /*33640*/  LDL.LU R41, [R1+0x668] ;  /* 0x0006680001297983 */ /* 0x000ee80000300800 */
[----:B------:R-:W4:Y:S01]  /*33650*/  LDL.LU R16, [R1+0x73c] ;  /* 0x00073c0001107983 */ /* 0x000f220000300800 */
[----:B-1----:R-:W-:-:S03]  /*33660*/  LEA R6, P6, R141, R0, 0x2 ;  /* 0x000000008d067211 */ /* 0x002fc600078c10ff */
[----:B------:R-:W4:Y:S01]  /*33670*/  LDL.LU R169, [R1+0x66c] ;  /* 0x00066c0001a97983 */ /* 0x000f220000300800 */
[----:B------:R-:W-:-:S03]  /*33680*/  LEA.HI.X.SX32 R7, R141, R2, 0x2, P6 ;  /* 0x000000028d077211 */ /* 0x000fc600030f16ff */
[----:B------:R2:W-:Y:S04]  /*33690*/  STL.64 [R1+0x778], R64 ;  /* 0x0007784001007387 */ /* 0x0005e80000100a00 */
[----:B------:R-:W4:Y:S04]  /*336a0*/  LDL.LU R146, [R1+0x67c] ;  /* 0x00067c0001927983 */ /* 0x000f280000300800 */
[----:B------:R1:W-:Y:S01]  /*336b0*/  STL.64 [R1+0x770], R6 ;  /* 0x0007700601007387 */ /* 0x0003e20000100a00 */
[----:B--2---:R-:W-:-:S04]  /*336c0*/  LEA R64, P5, R45, R0, 0x2 ;  /* 0x000000002d407211 */ /* 0x004fc800078a10ff */
[----:B------:R-:W-:Y:S02]  /*336d0*/  LEA.HI.X.SX32 R65, R45, R2, 0x2, P5 ;  /* 0x000000022d417211 */ /* 0x000fe400028f16ff */
[----:B------:R-:W2:Y:S04]  /*336e0*/  LDL.LU R45, [R1+0x1130] ;  /* 0x00113000012d7983 */ /* 0x000ea80000300800 */
[----:B------:R-:W2:Y:S04]  /*336f0*/  LDL.LU R147, [R1+0x680] ;  /* 0x0006800001937983 */ /* 0x000ea80000300800 */
[----:B------:R-:W2:Y:S04]  /*33700*/  LDL.LU R144, [R1+0x684] ;  /* 0x0006840001907983 */ /* 0x000ea80000300800 */
[----:B------:R1:W-:Y:S02]  /*33710*/  STL.64 [R1+0x768], R64 ;  /* 0x0007684001007387 */ /* 0x0003e40000100a00 */
[----:B-1----:R-:W-:-:S04]  /*33720*/  LEA R6, P6, R66, R0, 0x2 ;  /* 0x0000000042067211 */ /* 0x002fc800078c10ff */
[----:B------:R-:W-:Y:S02]  /*33730*/  LEA.HI.X.SX32 R7, R66, R2, 0x2, P6 ;  /* 0x0000000242077211 */ /* 0x000fe400030f16ff */
[----:B------:R-:W2:Y:S01]  /*33740*/  LDL.LU R66, [R1+0x1134] ;  /* 0x0011340001427983 */ /* 0x000ea20000300800 */
[----:B------:R-:W-:Y:S02]  /*33750*/  IMAD R33, R33, R145, RZ ;  /* 0x0000009121217224 */ /* 0x000fe400078e02ff */
[----:B------:R-:W1:Y:S01]  /*33760*/  LDC R145, c[0x0][0x240] ;  /* 0x00009000ff917b82 */ /* 0x000e620000000800 */
[C---:B------:R-:W-:Y:S01]  /*33770*/  LEA R64, P5, R63.reuse, R0, 0x2 ;  /* 0x000000003f407211 */ /* 0x040fe200078a10ff */
[----:B-1----:R-:W-:Y:S02]  /*33780*/  IMAD R44, R44, R145, RZ ;  /* 0x000000912c2c7224 */ /* 0x002fe400078e02ff */
[----:B------:R-:W2:Y:S01]  /*33790*/  LDL.LU R145, [R1+0x688] ;  /* 0x0006880001917983 */ /* 0x000ea20000300800 */
[----:B------:R-:W-:-:S03]  /*337a0*/  LEA.HI.X.SX32 R65, R63, R2, 0x2, P5 ;  /* 0x000000023f417211 */ /* 0x000fc600028f16ff */
[----:B------:R-:W2:Y:S04]  /*337b0*/  LDL.LU R142, [R1+0x68c] ;  /* 0x00068c00018e7983 */ /* 0x000ea80000300800 */
[----:B------:R1:W-:Y:S04]  /*337c0*/  STL.64 [R1+0x760], R6 ;  /* 0x0007600601007387 */ /* 0x0003e80000100a00 */
[----:B------:R-:W2:Y:S04]  /*337d0*/  LDL.LU R143, [R1+0x690] ;  /* 0x00069000018f7983 */ /* 0x000ea80000300800 */
[----:B------:R-:W2:Y:S01]  /*337e0*/  LDL.LU R141, [R1+0x694] ;  /* 0x00069400018d7983 */ /* 0x000ea20000300800 */
[----:B-1----:R-:W-:-:S03]  /*337f0*/  LEA R6, P6, R40, R0, 0x2 ;  /* 0x0000000028067211 */ /* 0x002fc600078c10ff */
[----:B------:R1:W-:Y:S01]  /*33800*/  STL.64 [R1+0x758], R64 ;  /* 0x0007584001007387 */ /* 0x0003e20000100a00 */
[----:B------:R-:W-:Y:S01]  /*33810*/  LEA.HI.X.SX32 R7, R40, R2, 0x2, P6 ;  /* 0x0000000228077211 */ /* 0x000fe200030f16ff */
[----:B-1----:R-:W-:Y:S02]  /*33820*/  IMAD.MOV.U32 R65, RZ, RZ, R67 ;  /* 0x000000ffff417224 */ /* 0x002fe400078e0043 */
[----:B------:R-:W2:Y:S04]  /*33830*/  LDL.LU R67, [R1+0x113c] ;  /* 0x00113c0001437983 */ /* 0x000ea80000300800 */
[----:B------:R-:W2:Y:S04]  /*33840*/  LDL.LU R63, [R1+0x698] ;  /* 0x00069800013f7983 */ /* 0x000ea80000300800 */
[----:B------:R-:W2:Y:S04]  /*33850*/  LDL.LU R40, [R1+0x69c] ;  /* 0x00069c0001287983 */ /* 0x000ea80000300800 */
[----:B------:R1:W-:Y:S02]  /*33860*/  STL.64 [R1+0x750], R6 ;  /* 0x0007500601007387 */ /* 0x0003e40000100a00 */
[----:B-1----:R-:W-:-:S02]  /*33870*/  LEA R6, P6, R65, R0, 0x2 ;  /* 0x0000000041067211 */ /* 0x002fc400078c10ff */
[----:B------:R-:W-:-:S04]  /*33880*/  MOV R7, R65 ;  /* 0x0000004100077202 */ /* 0x000fc80000000f00 */
[----:B------:R-:W-:Y:S02]  /*33890*/  LEA.HI.X.SX32 R7, R7, R2, 0x2, P6 ;  /* 0x0000000207077211 */ /* 0x000fe400030f16ff */
[----:B------:R-:W-:-:S04]  /*338a0*/  LEA R64, P5, R168, R0, 0x2 ;  /* 0x00000000a8407211 */ /* 0x000fc800078a10ff */
[----:B------:R-:W-:Y:S02]  /*338b0*/  LEA.HI.X.SX32 R65, R168, R2, 0x2, P5 ;  /* 0x00000002a8417211 */ /* 0x000fe400028f16ff */
[----:B------:R-:W2:Y:S04]  /*338c0*/  LDL.LU R168, [R1+0x6a0] ;  /* 0x0006a00001a87983 */ /* 0x000ea80000300800 */
[----:B------:R1:W-:Y:S02]  /*338d0*/  STL.64 [R1+0x748], R64 ;  /* 0x0007484001007387 */ /* 0x0003e40000100a00 */
[----:B-1----:R-:W4:Y:S02]  /*338e0*/  LDC R65, c[0x0][0x240] ;  /* 0x00009000ff417b82 */ /* 0x002f240000000800 */
[----:B------:R4:W-:Y:S01]  /*338f0*/  STL.64 [R1+0x740], R6 ;  /* 0x0007400601007387 */ /* 0x0009e20000100a00 */
[----:B---3--:R-:W-:Y:S01]  /*33900*/  LEA R64, P5, R41, R0, 0x2 ;  /* 0x0000000029407211 */ /* 0x008fe200078a10ff */
[----:B----4-:R-:W-:-:S03]  /*33910*/  IMAD R7, R16, R65, RZ ;  /* 0x0000004110077224 */ /* 0x010fc600078e02ff */
[----:B------:R-:W-:Y:S01]  /*33920*/  LEA.HI.X.SX32 R65, R41, R2, 0x2, P5 ;  /* 0x0000000229417211 */ /* 0x000fe200028f16ff */
[----:B------:R-:W3:Y:S04]  /*33930*/  LDL.LU R16, [R1+0x6a4] ;  /* 0x0006a40001107983 */ /* 0x000ee80000300800 */
[----:B------:R-:W-:Y:S04]  /*33940*/  STL [R1+0x80], R7 ;  /* 0x0000800701007387 */ /* 0x000fe80000100800 */
[----:B------:R-:W4:Y:S04]  /*33950*/  LDL.LU R41, [R1+0x6ac] ;  /* 0x0006ac0001297983 */ /* 0x000f280000300800 */
[----:B------:R1:W-:Y:S02]  /*33960*/  STL.64 [R1+0x738], R64 ;  /* 0x0007384001007387 */ /* 0x0003e40000100a00 */
[----:B-1----:R-:W2:Y:S01]  /*33970*/  LDC R65, c[0x0][0x240] ;  /* 0x00009000ff417b82 */ /* 0x002ea20000000800 */
[----:B------:R-:W-:-:S02]  /*33980*/  LEA R6, P6, R169, R0, 0x2 ;  /* 0x00000000a9067211 */ /* 0x000fc400078c10ff */
[C---:B------:R-:W-:Y:S02]  /*33990*/  LEA R64, P5, R146.reuse, R0, 0x2 ;  /* 0x0000000092407211 */ /* 0x040fe400078a10ff */
[-C--:B------:R-:W-:Y:S02]  /*339a0*/  LEA.HI.X.SX32 R7, R169, R2.reuse, 0x2, P6 ;  /* 0x00000002a9077211 */ /* 0x080fe400030f16ff */
[----:B------:R-:W4:Y:S04]  /*339b0*/  LDL.LU R169, [R1+0x6a8] ;  /* 0x0006a80001a97983 */ /* 0x000f280000300800 */
[----:B------:R-:W-:Y:S01]  /*339c0*/  STL.64 [R1+0x730], R6 ;  /* 0x0007300601007387 */ /* 0x000fe20000100a00 */
[----:B--2---:R-:W-:Y:S01]  /*339d0*/  IMAD R45, R45, R65, RZ ;  /* 0x000000412d2d7224 */ /* 0x004fe200078e02ff */
[----:B------:R-:W-:-:S02]  /*339e0*/  LEA.HI.X.SX32 R65, R146, R2, 0x2, P5 ;  /* 0x0000000292417211 */ /* 0x000fc400028f16ff */
[----:B------:R-:W2:Y:S04]  /*339f0*/  LDL.LU R146, [R1+0x2920] ;  /* 0x0029200001927983 */ /* 0x000ea80000300800 */
[----:B------:R1:W-:Y:S02]  /*33a00*/  STL.64 [R1+0x728], R64 ;  /* 0x0007284001007387 */ /* 0x0003e40000100a00 */
[----:B-1----:R-:W1:Y:S01]  /*33a10*/  LDC R65, c[0x0][0x240] ;  /* 0x00009000ff417b82 */ /* 0x002e620000000800 */
[CC--:B------:R-:W-:Y:S02]  /*33a20*/  LEA R6, P6, R147.reuse, R0.reuse, 0x2 ;  /* 0x0000000093067211 */ /* 0x0c0fe400078c10ff */
[----:B------:R-:W-:Y:S02]  /*33a30*/  LEA R64, P5, R144, R0, 0x2 ;  /* 0x0000000090407211 */ /* 0x000fe400078a10ff */
[----:B------:R-:W-:-:S02]  /*33a40*/  LEA.HI.X.SX32 R7, R147, R2, 0x2, P6 ;  /* 0x0000000293077211 */ /* 0x000fc400030f16ff */
[----:B------:R-:W2:Y:S04]  /*33a50*/  LDL.LU R147, [R1+0x291c] ;  /* 0x00291c0001937983 */ /* 0x000ea80000300800 */
[----:B------:R-:W-:Y:S01]  /*33a60*/  STL.64 [R1+0x720], R6 ;  /* 0x0007200601007387 */ /* 0x000fe20000100a00 */
[----:B-1----:R-:W-:Y:S01]  /*33a70*/  IMAD R66, R66, R65, RZ ;  /* 0x0000004142427224 */ /* 0x002fe200078e02ff */
[----:B------:R-:W-:Y:S02]  /*33a80*/  LEA.HI.X.SX32 R65, R144, R2, 0x2, P5 ;  /* 0x0000000290417211 */ /* 0x000fe400028f16ff */
[----:B------:R-:W2:Y:S04]  /*33a90*/  LDL.LU R144, [R1+0x2918] ;  /* 0x0029180001907983 */ /* 0x000ea80000300800 */
[----:B------:R1:W-:Y:S04]  /*33aa0*/  STL.64 [R1+0x718], R64 ;  /* 0x0007184001007387 */ /* 0x0003e80000100a00 */
[----:B-1----:R-:W3:Y:S01]  /*33ab0*/  LDL.LU R65, [R1+0x1138] ;  /* 0x0011380001417983 */ /* 0x002ee20000300800 */
[----:B------:R-:W-:-:S04]  /*33ac0*/  LEA R6, P6, R145, R0, 0x2 ;  /* 0x0000000091067211 */ /* 0x000fc800078c10ff */
[----:B------:R-:W-:Y:S02]  /*33ad0*/  LEA.HI.X.SX32 R7, R145, R2, 0x2, P6 ;  /* 0x0000000291077211 */ /* 0x000fe400030f16ff */
[----:B------:R-:W2:Y:S04]  /*33ae0*/  LDL.LU R145, [R1+0x2914] ;  /* 0x0029140001917983 */ /* 0x000ea80000300800 */
[----:B------:R1:W-:Y:S02]  /*33af0*/  STL.64 [R1+0x710], R6 ;  /* 0x0007100601007387 */ /* 0x0003e40000100a00 */
[----:B-1----:R-:W3:Y:S01]  /*33b00*/  LDC R7, c[0x0][0x240] ;  /* 0x00009000ff077b82 */ /* 0x002ee20000000800 */
[CC--:B------:R-:W-:Y:S02]  /*33b10*/  LEA R64, P5, R142.reuse, R0.reuse, 0x2 ;  /* 0x000000008e407211 */ /* 0x0c0fe400078a10ff */
[----:B------:R-:W-:Y:S01]  /*33b20*/  LEA R6, P6, R143, R0, 0x2 ;  /* 0x000000008f067211 */ /* 0x000fe200078c10ff */
[----:B---3--:R-:W-:Y:S01]  /*33b30*/  IMAD R7, R65, R7, RZ ;  /* 0x0000000741077224 */ /* 0x008fe200078e02ff */
[----:B------:R-:W-:-:S02]  /*33b40*/  LEA.HI.X.SX32 R65, R142, R2, 0x2, P5 ;  /* 0x000000028e417211 */ /* 0x000fc400028f16ff */
[----:B------:R-:W3:Y:S04]  /*33b50*/  LDL.LU R142, [R1+0x2910] ;  /* 0x00291000018e7983 */ /* 0x000ee80000300800 */
[----:B------:R-:W-:Y:S04]  /*33b60*/  STL [R1+0x8c], R7 ;  /* 0x00008c0701007387 */ /* 0x000fe80000100800 */
[----:B------:R1:W-:Y:S02]  /*33b70*/  STL.64 [R1+0x708], R64 ;  /* 0x0007084001007387 */ /* 0x0003e40000100a00 */
[----:B-1----:R-:W1:Y:S01]  /*33b80*/  LDC R65, c[0x0][0x240] ;  /* 0x00009000ff417b82 */ /* 0x002e620000000800 */
[----:B------:R-:W-:-:S02]  /*33b90*/  LEA R64, P5, R141, R0, 0x2 ;  /* 0x000000008d407211 */ /* 0x000fc400078a10ff */
[-C--:B------:R-:W-:Y:S02]  /*33ba0*/  LEA.HI.X.SX32 R7, R143, R2.reuse, 0x2, P6 ;  /* 0x000000028f077211 */ /* 0x080fe400030f16ff */
[----:B------:R-:W3:Y:S04]  /*33bb0*/  LDL.LU R143, [R1+0x290c] ;  /* 0x00290c00018f7983 */ /* 0x000ee80000300800 */
[----:B------:R4:W-:Y:S02]  /*33bc0*/  STL.64 [R1+0x700], R6 ;  /* 0x0007000601007387 */ /* 0x0009e40000100a00 */
[----:B----4-:R-:W-:Y:S02]  /*33bd0*/  IMAD.MOV.U32 R7, RZ, RZ, R140 ;  /* 0x000000ffff077224 */ /* 0x010fe400078e008c */
[----:B-1----:R-:W-:Y:S01]  /*33be0*/  IMAD R67, R67, R65, RZ ;  /* 0x0000004143437224 */ /* 0x002fe200078e02ff */
[----:B------:R-:W-:Y:S01]  /*33bf0*/  LEA.HI.X.SX32 R65, R141, R2, 0x2, P5 ;  /* 0x000000028d417211 */ /* 0x000fe200028f16ff */
[----:B------:R-:W4:Y:S01]  /*33c00*/  LDL.LU R140, [R1+0x2908] ;  /* 0x00290800018c7983 */ /* 0x000f220000300800 */
[----:B------:R-:W-:-:S03]  /*33c10*/  LEA R6, P6, R63, R0, 0x2 ;  /* 0x000000003f067211 */ /* 0x000fc600078c10ff */
[----:B------:R-:W4:Y:S04]  /*33c20*/  LDL.LU R141, [R1+0x2904] ;  /* 0x00290400018d7983 */ /* 0x000f280000300800 */
[----:B------:R1:W-:Y:S02]  /*33c30*/  STL.64 [R1+0x6f8], R64 ;  /* 0x0006f84001007387 */ /* 0x0003e40000100a00 */
[----:B-1----:R-:W-:Y:S01]  /*33c40*/  IMAD.MOV.U32 R65, RZ, RZ, R7 ;  /* 0x000000ffff417224 */ /* 0x002fe200078e0007 */
[----:B------:R-:W-:Y:S02]  /*33c50*/  LEA.HI.X.SX32 R7, R63, R2, 0x2, P6 ;  /* 0x000000023f077211 */ /* 0x000fe400030f16ff */
[----:B------:R-:W2:Y:S01]  /*33c60*/  LDL.LU R63, [R1+0x1140] ;  /* 0x00114000013f7983 */ /* 0x000ea20000300800 */
[----:B------:R-:W-:-:S03]  /*33c70*/  LEA R64, P5, R40, R0, 0x2 ;  /* 0x0000000028407211 */ /* 0x000fc600078a10ff */
[----:B------:R1:W-:Y:S02]  /*33c80*/  STL.64 [R1+0x6f0], R6 ;  /* 0x0006f00601007387 */ /* 0x0003e40000100a00 */
[----:B-1----:R-:W-:Y:S01]  /*33c90*/  IMAD.MOV.U32 R7, RZ, RZ, R65 ;  /* 0x000000ffff077224 */ /* 0x002fe200078e0041 */
[----:B------:R-:W-:Y:S02]  /*33ca0*/  LEA.HI.X.SX32 R65, R40, R2, 0x2, P5 ;  /* 0x0000000228417211 */ /* 0x000fe400028f16ff */
[----:B------:R-:W3:Y:S01]  /*33cb0*/  LDL.LU R40, [R1+0x1144] ;  /* 0x0011440001287983 */ /* 0x000ee20000300800 */
[----:B------:R-:W-:-:S03]  /*33cc0*/  LEA R6, P6, R168, R0, 0x2 ;  /* 0x00000000a8067211 */ /* 0x000fc600078c10ff */
[----:B------:R1:W-:Y:S02]  /*33cd0*/  STL.64 [R1+0x6e8], R64 ;  /* 0x0006e84001007387 */ /* 0x0003e40000100a00 */
[----:B-1----:R-:W-:Y:S01]  /*33ce0*/  IMAD.MOV.U32 R65, RZ, RZ, R7 ;  /* 0x000000ffff417224 */ /* 0x002fe200078e0007 */
[----:B------:R-:W-:Y:S02]  /*33cf0*/  LEA.HI.X.SX32 R7, R168, R2, 0x2, P6 ;  /* 0x00000002a8077211 */ /* 0x000fe400030f16ff */
[C---:B------:R-:W-:Y:S01]  /*33d00*/  LEA R64, P5, R16.reuse, R0, 0x2 ;  /* 0x0000000010407211 */ /* 0x040fe200078a10ff */
[----:B------:R-:W4:Y:S04]  /*33d10*/  LDL.LU R168, [R1+0x2900] ;  /* 0x0029000001a87983 */ /* 0x000f280000300800 */
[----:B------:R1:W-:Y:S02]  /*33d20*/  STL.64 [R1+0x6e0], R6 ;  /* 0x0006e00601007387 */ /* 0x0003e40000100a00 */
[----:B-1----:R-:W-:Y:S01]  /*33d30*/  IMAD.MOV.U32 R7, RZ, RZ, R65 ;  /* 0x000000ffff077224 */ /* 0x002fe200078e0041 */
[----:B------:R-:W-:-:S02]  /*33d40*/  LEA.HI.X.SX32 R65, R16, R2, 0x2, P5 ;  /* 0x0000000210417211 */ /* 0x000fc400028f16ff */
[----:B------:R-:W4:Y:S01]  /*33d50*/  LDL.LU R16, [R1+0x1148] ;  /* 0x0011480001107983 */ /* 0x000f220000300800 */
[----:B------:R-:W-:-:S03]  /*33d60*/  LEA R6, P6, R41, R0, 0x2 ;  /* 0x0000000029067211 */ /* 0x000fc600078c10ff */
[----:B------:R1:W-:Y:S02]  /*33d70*/  STL.64 [R1+0x6d8], R64 ;  /* 0x0006d84001007387 */ /* 0x0003e40000100a00 */
[----:B-1----:R-:W-:Y:S01]  /*33d80*/  IMAD.MOV.U32 R65, RZ, RZ, R7 ;  /* 0x000000ffff417224 */ /* 0x002fe200078e0007 */
[----:B------:R-:W-:Y:S02]  /*33d90*/  LEA.HI.X.SX32 R7, R41, R2, 0x2, P6 ;  /* 0x0000000229077211 */ /* 0x000fe400030f16ff */
[----:B------:R-:W4:Y:S01]  /*33da0*/  LDL.LU R41, [R1+0x114c] ;  /* 0x00114c0001297983 */ /* 0x000f220000300800 */
[----:B------:R-:W-:-:S03]  /*33db0*/  LEA R64, P5, R169, R0, 0x2 ;  /* 0x00000000a9407211 */ /* 0x000fc600078a10ff */
[----:B------:R1:W-:Y:S02]  /*33dc0*/  STL.64 [R1+0x6d0], R6 ;  /* 0x0006d00601007387 */ /* 0x0003e40000100a00 */
[----:B-1----:R-:W-:Y:S01]  /*33dd0*/  IMAD.MOV.U32 R7, RZ, RZ, R65 ;  /* 0x000000ffff077224 */ /* 0x002fe200078e0041 */
[----:B------:R-:W-:Y:S02]  /*33de0*/  LEA.HI.X.SX32 R65, R169, R2, 0x2, P5 ;  /* 0x00000002a9417211 */ /* 0x000fe400028f16ff */
[-C--:B------:R-:W-:Y:S01]  /*33df0*/  LEA R6, P6, R39, R0.reuse, 0x2 ;  /* 0x0000000027067211 */ /* 0x080fe200078c10ff */
[----:B------:R-:W4:Y:S04]  /*33e00*/  LDL.LU R169, [R1+0x28fc] ;  /* 0x0028fc0001a97983 */ /* 0x000f280000300800 */
[----:B------:R1:W-:Y:S02]  /*33e10*/  STL.64 [R1+0x6c8], R64 ;  /* 0x0006c84001007387 */ /* 0x0003e40000100a00 */
[----:B-1----:R-:W-:-:S02]  /*33e20*/  LEA R64, P5, R7, R0, 0x2 ;  /* 0x0000000007407211 */ /* 0x002fc400078a10ff */
[----:B------:R-:W-:Y:S02]  /*33e30*/  MOV R65, R7 ;  /* 0x0000000700417202 */ /* 0x000fe40000000f00 */
[-C--:B------:R-:W-:Y:S02]  /*33e40*/  LEA.HI.X.SX32 R7, R39, R2.reuse, 0x2, P6 ;  /* 0x0000000227077211 */ /* 0x080fe400030f16ff */
[----:B------:R-:W4:Y:S01]  /*33e50*/  LDL.LU R39, [R1+0x1150] ;  /* 0x0011500001277983 */ /* 0x000f220000300800 */
[----:B------:R-:W-:-:S03]  /*33e60*/  LEA.HI.X.SX32 R65, R65, R2, 0x2, P5 ;  /* 0x0000000241417211 */ /* 0x000fc600028f16ff */
[----:B------:R1:W-:Y:S04]  /*33e70*/  STL.64 [R1+0x6c0], R6 ;  /* 0x0006c00601007387 */ /* 0x0003e80000100a00 */
[----:B------:R1:W-:Y:S02]  /*33e80*/  STL.64 [R1+0x6b8], R64 ;  /* 0x0006b84001007387 */ /* 0x0003e40000100a00 */
[CC--:B-1----:R-:W-:Y:S02]  /*33e90*/  LEA R6, P6, R136.reuse, R0.reuse, 0x2 ;  /* 0x0000000088067211 */ /* 0x0c2fe400078c10ff */
[----:B------:R-:W-:Y:S02]  /*33ea0*/  LEA R64, P5, R137, R0, 0x2 ;  /* 0x0000000089407211 */ /* 0x000fe400078a10ff */
[----:B------:R-:W-:-:S02]  /*33eb0*/  LEA.HI.X.SX32 R7, R136, R2, 0x2, P6 ;  /* 0x0000000288077211 */ /* 0x000fc400030f16ff */
[----:B------:R-:W-:Y:S01]  /*33ec0*/  LEA.HI.X.SX32 R65, R137, R2, 0x2, P5 ;  /* 0x0000000289417211 */ /* 0x000fe200028f16ff */
[----:B------:R-:W4:Y:S04]  /*33ed0*/  LDL.LU R136, [R1+0x28f8] ;  /* 0x0028f80001887983 */ /* 0x000f280000300800 */
[----:B------:R-:W-:Y:S04]  /*33ee0*/  STL.64 [R1+0x6b0], R6 ;  /* 0x0006b00601007387 */ /* 0x000fe80000100a00 */
[----:B------:R-:W4:Y:S04]  /*33ef0*/  LDL.LU R137, [R1+0x28f4] ;  /* 0x0028f40001897983 */ /* 0x000f280000300800 */
[----:B------:R1:W-:Y:S02]  /*33f00*/  STL.64 [R1+0x6a8], R64 ;  /* 0x0006a84001007387 */ /* 0x0003e40000100a00 */
[----:B-1----:R-:W2:Y:S01]  /*33f10*/  LDC R65, c[0x0][0x240] ;  /* 0x00009000ff417b82 */ /* 0x002ea20000000800 */
[----:B------:R-:W-:-:S02]  /*33f20*/  LEA R6, P6, R234, R0, 0x2 ;  /* 0x00000000ea067211 */ /* 0x000fc400078c10ff */
[----:B------:R-:W-:Y:S02]  /*33f30*/  LEA R64, P5, R235, R0, 0x2 ;  /* 0x00000000eb407211 */ /* 0x000fe400078a10ff */
[----:B------:R-:W-:Y:S02]  /*33f40*/  LEA.HI.X.SX32 R7, R234, R2, 0x2, P6 ;  /* 0x00000002ea077211 */ /* 0x000fe400030f16ff */
[----:B------:R-:W4:Y:S04]  /*33f50*/  LDL.LU R234, [R1+0x28f0] ;  /* 0x0028f00001ea7983 */ /* 0x000f280000300800 */
[----:B------:R1:W-:Y:S02]  /*33f60*/  STL.64 [R1+0x6a0], R6 ;  /* 0x0006a00601007387 */ /* 0x0003e40000100a00 */
[----:B-1----:R-:W-:-:S04]  /*33f70*/  LEA R6, P6, R154, R0, 0x2 ;  /* 0x000000009a067211 */ /* 0x002fc800078c10ff */
[-C--:B------:R-:W-:Y:S01]  /*33f80*/  LEA.HI.X.SX32 R7, R154, R2.reuse, 0x2, P6 ;  /* 0x000000029a077211 */ /* 0x080fe200030f16ff */
[----:B--2---:R-:W-:Y:S01]  /*33f90*/  IMAD R63, R63, R65, RZ ;  /* 0x000000413f3f7224 */ /* 0x004fe200078e02ff */
[----:B------:R-:W-:Y:S02]  /*33fa0*/  LEA.HI.X.SX32 R65, R235, R2, 0x2, P5 ;  /* 0x00000002eb417211 */ /* 0x000fe400028f16ff */
[----:B------:R-:W2:Y:S04]  /*33fb0*/  LDL.LU R235, [R1+0x28ec] ;  /* 0x0028ec0001eb7983 */ /* 0x000ea80000300800 */
[----:B------:R1:W-:Y:S04]  /*33fc0*/  STL.64 [R1+0x698], R64 ;  /* 0x0006984001007387 */ /* 0x0003e80000100a00 */
[----:B------:R-:W2:Y:S01]  /*33fd0*/  LDL.LU R154, [R1+0x28e8] ;  /* 0x0028e800019a7983 */ /* 0x000ea20000300800 */
[----:B-1----:R-:W3:Y:S01]  /*33fe0*/  LDC R65, c[0x0][0x240] ;  /* 0x00009000ff417b82 */ /* 0x002ee20000000800 */
[----:B------:R-:W-:-:S02]  /*33ff0*/  LEA R64, P5, R155, R0, 0x2 ;  /* 0x000000009b407211 */ /* 0x000fc400078a10ff */
[----:B------:R-:W-:Y:S01]  /*34000*/  STL.64 [R1+0x690], R6 ;  /* 0x0006900601007387 */ /* 0x000fe20000100a00 */
[----:B---3--:R-:W-:Y:S01]  /*34010*/  IMAD R40, R40, R65, RZ ;  /* 0x0000004128287224 */ /* 0x008fe200078e02ff */
[----:B------:R-:W-:Y:S02]  /*34020*/  LEA.HI.X.SX32 R65, R155, R2, 0x2, P5 ;  /* 0x000000029b417211 */ /* 0x000fe400028f16ff */
[----:B------:R-:W2:Y:S04]  /*34030*/  LDL.LU R155, [R1+0x28e4] ;  /* 0x0028e400019b7983 */ /* 0x000ea80000300800 */
[----:B------:R1:W-:Y:S02]  /*34040*/  STL.64 [R1+0x688], R64 ;  /* 0x0006884001007387 */ /* 0x0003e40000100a00 */
[----:B-1----:R-:W4:Y:S01]  /*34050*/  LDC R65, c[0x0][0x240] ;  /* 0x00009000ff417b82 */ /* 0x002f220000000800 */
[----:B------:R-:W-:-:S02]  /*34060*/  LEA R6, P6, R132, R0, 0x2 ;  /* 0x0000000084067211 */ /* 0x000fc400078c10ff */
[C---:B------:R-:W-:Y:S02]  /*34070*/  LEA R64, P5, R133.reuse, R0, 0x2 ;  /* 0x0000000085407211 */ /* 0x040fe400078a10ff */
[-C--:B------:R-:W-:Y:S02]  /*34080*/  LEA.HI.X.SX32 R7, R132, R2.reuse, 0x2, P6 ;  /* 0x0000000284077211 */ /* 0x080fe400030f16ff */
[----:B------:R-:W3:Y:S04]  /*34090*/  LDL.LU R132, [R1+0x28e0] ;  /* 0x0028e00001847983 */ /* 0x000ee80000300800 */
[----:B------:R-:W-:Y:S01]  /*340a0*/  STL.64 [R1+0x680], R6 ;  /* 0x0006800601007387 */ /* 0x000fe20000100a00 */
[----:B----4-:R-:W-:Y:S01]  /*340b0*/  IMAD R16, R16, R65, RZ ;  /* 0x0000004110107224 */ /* 0x010fe200078e02ff */
[----:B------:R-:W-:-:S02]  /*340c0*/  LEA.HI.X.SX32 R65, R133, R2, 0x2, P5 ;  /* 0x0000000285417211 */ /* 0x000fc400028f16ff */
[----:B------:R-:W3:Y:S04]  /*340d0*/  LDL.LU R133, [R1+0x28dc] ;  /* 0x0028dc0001857983 */ /* 0x000ee80000300800 */
[----:B------:R1:W-:Y:S02]  /*340e0*/  STL.64 [R1+0x678], R64 ;  /* 0x0006784001007387 */ /* 0x0003e40000100a00 */
[----:B-1----:R-:W1:Y:S01]  /*340f0*/  LDC R65, c[0x0][0x240] ;  /* 0x00009000ff417b82 */ /* 0x002e620000000800 */
[CC--:B------:R-:W-:Y:S02]  /*34100*/  LEA R6, P6, R152.reuse, R0.reuse, 0x2 ;  /* 0x0000000098067211 */ /* 0x0c0fe400078c10ff */
[----:B------:R-:W-:Y:S02]  /*34110*/  LEA R64, P5, R153, R0, 0x2 ;  /* 0x0000000099407211 */ /* 0x000fe400078a10ff */
[----:B------:R-:W-:-:S02]  /*34120*/  LEA.HI.X.SX32 R7, R152, R2, 0x2, P6 ;  /* 0x0000000298077211 */ /* 0x000fc400030f16ff */
[----:B------:R-:W4:Y:S04]  /*34130*/  LDL.LU R152, [R1+0x28d8] ;  /* 0x0028d80001987983 */ /* 0x000f280000300800 */
[----:B------:R-:W-:Y:S01]  /*34140*/  STL.64 [R1+0x670], R6 ;  /* 0x0006700601007387 */ /* 0x000fe20000100a00 */
[----:B-1----:R-:W-:Y:S01]  /*34150*/  IMAD R41, R41, R65, RZ ;  /* 0x0000004129297224 */ /* 0x002fe200078e02ff */
[----:B------:R-:W-:Y:S02]  /*34160*/  LEA.HI.X.SX32 R65, R153, R2, 0x2, P5 ;  /* 0x0000000299417211 */ /* 0x000fe400028f16ff */
[----:B------:R-:W4:Y:S04]  /*34170*/  LDL.LU R153, [R1+0x28d4] ;  /* 0x0028d40001997983 */ /* 0x000f280000300800 */
[----:B------:R1:W-:Y:S02]  /*34180*/  STL.64 [R1+0x668], R64 ;  /* 0x0006684001007387 */ /* 0x0003e40000100a00 */
[----:B-1----:R-:W1:Y:S01]  /*34190*/  LDC R65, c[0x0][0x240] ;  /* 0x00009000ff417b82 */ /* 0x002e620000000800 */
[----:B------:R-:W-:-:S02]  /*341a0*/  LEA R6, P6, R128, R0, 0x2 ;  /* 0x0000000080067211 */ /* 0x000fc400078c10ff */
[----:B------:R-:W-:Y:S02]  /*341b0*/  LEA R64, P5, R134, R0, 0x2 ;  /* 0x0000000086407211 */ /* 0x000fe400078a10ff */
[-C--:B------:R-:W-:Y:S02]  /*341c0*/  LEA.HI.X.SX32 R7, R128, R2.reuse, 0x2, P6 ;  /* 0x0000000280077211 */ /* 0x080fe400030f16ff */
[----:B------:R-:W2:Y:S04]  /*341d0*/  LDL.LU R128, [R1+0x28d0] ;  /* 0x0028d00001807983 */ /* 0x000ea80000300800 */
[----:B------:R1:W-:Y:S02]  /*341e0*/  STL.64 [R1+0x660], R6 ;  /* 0x0006600601007387 */ /* 0x0003e40000100a00 */
[----:B-1----:R-:W-:Y:S01]  /*341f0*/  IMAD R39, R39, R65, RZ ;  /* 0x0000004127277224 */ /* 0x002fe200078e02ff */
[----:B------:R-:W-:Y:S01]  /*34200*/  LEA.HI.X.SX32 R65, R134, R2, 0x2, P5 ;  /* 0x0000000286417211 */ /* 0x000fe200028f16ff */
[----:B------:R-:W-:Y:S01]  /*34210*/  IMAD.MOV.U32 R7, RZ, RZ, R129 ;  /* 0x000000ffff077224 */ /* 0x000fe200078e0081 */
[C---:B------:R-:W-:Y:S01]  /*34220*/  LEA R6, P6, R30.reuse, R0, 0x2 ;  /* 0x000000001e067211 */ /* 0x040fe200078c10ff */
[----:B------:R-:W2:Y:S04]  /*34230*/  LDL.LU R129, [R1+0x28cc] ;  /* 0x0028cc0001817983 */ /* 0x000ea80000300800 */
[----:B------:R-:W3:Y:S04]  /*34240*/  LDL.LU R134, [R1+0x28c8] ;  /* 0x0028c80001867983 */ /* 0x000ee80000300800 */
        /* <DEDUP_REMOVED lines=13> */
[C---:B------:R-:W-:Y:S01]  /*34320*/  LEA R64, P5, R28.reuse, R0, 0x2 ;  /* 0x000000001c407211 */ /* 0x040fe200078a10ff */
[----:B------:R-:W3:Y:S04]  /*34330*/  LDL.LU R135, [R1+0x28c4] ;  /* 0x0028c40001877983 */ /* 0x000ee80000300800 */
[----:B------:R1:W-:Y:S02]  /*34340*/  STL.64 [R1+0x640], R6 ;  /* 0x0006400601007387 */ /* 0x0003e40000100a00 */
[----:B-1----:R-:W-:Y:S01]  /*34350*/  IMAD.MOV.U32 R7, RZ, RZ, R65 ;  /* 0x000000ffff077224 */ /* 0x002fe200078e0041 */
[----:B------:R-:W-:-:S02]  /*34360*/  LEA.HI.X.SX32 R65, R28, R2, 0x2, P5 ;  /* 0x000000021c417211 */ /* 0x000fc400028f16ff */
[----:B------:R-:W3:Y:S01]  /*34370*/  LDL.LU R28, [R1+0x1160] ;  /* 0x00116000011c7983 */ /* 0x000ee20000300800 */
        /* <DEDUP_REMOVED lines=9> */
[-C--:B------:R-:W-:Y:S01]  /*34410*/  LEA R6, P6, R26, R0.reuse, 0x2 ;  /* 0x000000001a067211 */ /* 0x080fe200078c10ff */
[----:B------:R-:W3:Y:S04]  /*34420*/  LDL.LU R156, [R1+0x28c0] ;  /* 0x0028c000019c7983 */ /* 0x000ee80000300800 */
[----:B------:R1:W-:Y:S02]  /*34430*/  STL.64 [R1+0x628], R64 ;  /* 0x0006284001007387 */ /* 0x0003e40000100a00 */
[----:B-1----:R-:W-:-:S02]  /*34440*/  LEA R64, P5, R7, R0, 0x2 ;  /* 0x0000000007407211 */ /* 0x002fc400078a10ff */
[----:B------:R-:W-:Y:S02]  /*34450*/  MOV R65, R7 ;  /* 0x0000000700417202 */ /* 0x000fe40000000f00 */
[-C--:B------:R-:W-:Y:S02]  /*34460*/  LEA.HI.X.SX32 R7, R26, R2.reuse, 0x2, P6 ;  /* 0x000000021a077211 */ /* 0x080fe400030f16ff */
[----:B------:R-:W3:Y:S01]  /*34470*/  LDL.LU R26, [R1+0x1168] ;  /* 0x00116800011a7983 */ /* 0x000ee20000300800 */
[----:B------:R-:W-:-:S03]  /*34480*/  LEA.HI.X.SX32 R65, R65, R2, 0x2, P5 ;  /* 0x0000000241417211 */ /* 0x000fc600028f16ff */
[----:B------:R1:W-:Y:S04]  /*34490*/  STL.64 [R1+0x620], R6 ;  /* 0x0006200601007387 */ /* 0x0003e80000100a00 */
[----:B------:R1:W-:Y:S02]  /*344a0*/  STL.64 [R1+0x618], R64 ;  /* 0x0006184001007387 */ /* 0x0003e40000100a00 */
[CC--:B-1----:R-:W-:Y:S02]  /*344b0*/  LEA R6, P6, R157.reuse, R0.reuse, 0x2 ;  /* 0x000000009d067211 */ /* 0x0c2fe400078c10ff */
[----:B------:R-:W-:Y:S02]  /*344c0*/  LEA R64, P5, R130, R0, 0x2 ;  /* 0x0000000082407211 */ /* 0x000fe400078a10ff */
[----:B------:R-:W-:-:S02]  /*344d0*/  LEA.HI.X.SX32 R7, R157, R2, 0x2, P6 ;  /* 0x000000029d077211 */ /* 0x000fc400030f16ff */
[----:B------:R-:W-:Y:S01]  /*344e0*/  LEA.HI.X.SX32 R65, R130, R2, 0x2, P5 ;  /* 0x0000000282417211 */ /* 0x000fe200028f16ff */
[----:B------:R-:W3:Y:S04]  /*344f0*/  LDL.LU R157, [R1+0x28bc] ;  /* 0x0028bc00019d7983 */ /* 0x000ee80000300800 */
[----:B------:R-:W-:Y:S04]  /*34500*/  STL.64 [R1+0x610], R6 ;  /* 0x0006100601007387 */ /* 0x000fe80000100a00 */
[----:B------:R-:W3:Y:S04]  /*34510*/  LDL.LU R130, [R1+0x28b8] ;  /* 0x0028b80001827983 */ /* 0x000ee80000300800 */
[----:B------:R1:W-:Y:S02]  /*34520*/  STL.64 [R1+0x608], R64 ;  /* 0x0006084001007387 */ /* 0x0003e40000100a00 */
[----:B-1----:R-:W4:Y:S01]  /*34530*/  LDC R65, c[0x0][0x240] ;  /* 0x00009000ff417b82 */ /* 0x002f220000000800 */
[----:B------:R-:W-:-:S02]  /*34540*/  LEA R6, P6, R131, R0, 0x2 ;  /* 0x0000000083067211 */ /* 0x000fc400078c10ff */
[----:B------:R-:W-:Y:S02]  /*34550*/  LEA R64, P5, R120, R0, 0x2 ;  /* 0x0000000078407211 */ /* 0x000fe400078a10ff */
[----:B------:R-:W-:Y:S02]  /*34560*/  LEA.HI.X.SX32 R7, R131, R2, 0x2, P6 ;  /* 0x0000000283077211 */ /* 0x000fe400030f16ff */
[----:B------:R-:W3:Y:S04]  /*34570*/  LDL.LU R131, [R1+0x28b4] ;  /* 0x0028b40001837983 */ /* 0x000ee80000300800 */
[----:B------:R1:W-:Y:S02]  /*34580*/  STL.64 [R1+0x600], R6 ;  /* 0x0006000601007387 */ /* 0x0003e40000100a00 */
[----:B-1----:R-:W-:-:S04]  /*34590*/  LEA R6, P6, R121, R0, 0x2 ;  /* 0x0000000079067211 */ /* 0x002fc800078c10ff */
[-C--:B------:R-:W-:Y:S01]  /*345a0*/  LEA.HI.X.SX32 R7, R121, R2.reuse, 0x2, P6 ;  /* 0x0000000279077211 */ /* 0x080fe200030f16ff */
[----:B----4-:R-:W-:Y:S01]  /*345b0*/  IMAD R30, R30, R65, RZ ;  /* 0x000000411e1e7224 */ /* 0x010fe200078e02ff */
[----:B------:R-:W-:Y:S02]  /*345c0*/  LEA.HI.X.SX32 R65, R120, R2, 0x2, P5 ;  /* 0x0000000278417211 */ /* 0x000fe400028f16ff */
[----:B------:R-:W4:Y:S04]  /*345d0*/  LDL.LU R120, [R1+0x28b0] ;  /* 0x0028b00001787983 */ /* 0x000f280000300800 */
[----:B------:R1:W-:Y:S04]  /*345e0*/  STL.64 [R1+0x5f8], R64 ;  /* 0x0005f84001007387 */ /* 0x0003e80000100a00 */
[----:B------:R-:W4:Y:S01]  /*345f0*/  LDL.LU R121, [R1+0x28ac] ;  /* 0x0028ac0001797983 */ /* 0x000f220000300800 */
[----:B-1----:R-:W2:Y:S01]  /*34600*/  LDC R65, c[0x0][0x240] ;  /* 0x00009000ff417b82 */ /* 0x002ea20000000800 */
[----:B------:R-:W-:-:S02]  /*34610*/  LEA R64, P5, R249, R0, 0x2 ;  /* 0x00000000f9407211 */ /* 0x000fc400078a10ff */
[----:B------:R-:W-:Y:S01]  /*34620*/  STL.64 [R1+0x5f0], R6 ;  /* 0x0005f00601007387 */ /* 0x000fe20000100a00 */
[----:B--2---:R-:W-:Y:S01]  /*34630*/  IMAD R31, R31, R65, RZ ;  /* 0x000000411f1f7224 */ /* 0x004fe200078e02ff */
[----:B------:R-:W-:Y:S02]  /*34640*/  LEA.HI.X.SX32 R65, R249, R2, 0x2, P5 ;  /* 0x00000002f9417211 */ /* 0x000fe400028f16ff */
[----:B------:R-:W2:Y:S04]  /*34650*/  LDL.LU R249, [R1+0x28a8] ;  /* 0x0028a80001f97983 */ /* 0x000ea80000300800 */
[----:B------:R1:W-:Y:S02]  /*34660*/  STL.64 [R1+0x5e8], R64 ;  /* 0x0005e84001007387 */ /* 0x0003e40000100a00 */
[----:B-1----:R-:W3:Y:S01]  /*34670*/  LDC R65, c[0x0][0x240] ;  /* 0x00009000ff417b82 */ /* 0x002ee20000000800 */
[----:B------:R-:W-:-:S02]  /*34680*/  LEA R6, P6, R118, R0, 0x2 ;  /* 0x0000000076067211 */ /* 0x000fc400078c10ff */
[C---:B------:R-:W-:Y:S02]  /*34690*/  LEA R64, P5, R119.reuse, R0, 0x2 ;  /* 0x0000000077407211 */ /* 0x040fe400078a10ff */
[-C--:B------:R-:W-:Y:S02]  /*346a0*/  LEA.HI.X.SX32 R7, R118, R2.reuse, 0x2, P6 ;  /* 0x0000000276077211 */ /* 0x080fe400030f16ff */
[----:B------:R-:W4:Y:S04]  /*346b0*/  LDL.LU R118, [R1+0x28a4] ;  /* 0x0028a40001767983 */ /* 0x000f280000300800 */
[----:B------:R-:W-:Y:S01]  /*346c0*/  STL.64 [R1+0x5e0], R6 ;  /* 0x0005e00601007387 */ /* 0x000fe20000100a00 */
[----:B---3--:R-:W-:Y:S01]  /*346d0*/  IMAD R28, R28, R65, RZ ;  /* 0x000000411c1c7224 */ /* 0x008fe200078e02ff */
[----:B------:R-:W-:-:S02]  /*346e0*/  LEA.HI.X.SX32 R65, R119, R2, 0x2, P5 ;  /* 0x0000000277417211 */ /* 0x000fc400028f16ff */
[----:B------:R-:W4:Y:S04]  /*346f0*/  LDL.LU R119, [R1+0x28a0] ;  /* 0x0028a00001777983 */ /* 0x000f280000300800 */
[----:B------:R1:W-:Y:S02]  /*34700*/  STL.64 [R1+0x5d8], R64 ;  /* 0x0005d84001007387 */ /* 0x0003e40000100a00 */
[----:B-1----:R-:W1:Y:S01]  /*34710*/  LDC R65, c[0x0][0x240] ;  /* 0x00009000ff417b82 */ /* 0x002e620000000800 */
[CC--:B------:R-:W-:Y:S02]  /*34720*/  LEA R6, P6, R116.reuse, R0.reuse, 0x2 ;  /* 0x0000000074067211 */ /* 0x0c0fe400078c10ff */
[----:B------:R-:W-:Y:S02]  /*34730*/  LEA R64, P5, R117, R0, 0x2 ;  /* 0x0000000075407211 */ /* 0x000fe400078a10ff */
[----:B------:R-:W-:-:S02]  /*34740*/  LEA.HI.X.SX32 R7, R116, R2, 0x2, P6 ;  /* 0x0000000274077211 */ /* 0x000fc400030f16ff */
[----:B------:R-:W3:Y:S04]  /*34750*/  LDL.LU R116, [R1+0x289c] ;  /* 0x00289c0001747983 */ /* 0x000ee80000300800 */
[----:B------:R-:W-:Y:S01]  /*34760*/  STL.64 [R1+0x5d0], R6 ;  /* 0x0005d00601007387 */ /* 0x000fe20000100a00 */
[----:B-1----:R-:W-:Y:S01]  /*34770*/  IMAD R29, R29, R65, RZ ;  /* 0x000000411d1d7224 */ /* 0x002fe200078e02ff */
[----:B------:R-:W-:Y:S02]  /*34780*/  LEA.HI.X.SX32 R65, R117, R2, 0x2, P5 ;  /* 0x0000000275417211 */ /* 0x000fe400028f16ff */
[----:B------:R-:W3:Y:S04]  /*34790*/  LDL.LU R117, [R1+0x2898] ;  /* 0x0028980001757983 */ /* 0x000ee80000300800 */
[----:B------:R1:W-:Y:S02]  /*347a0*/  STL.64 [R1+0x5c8], R64 ;  /* 0x0005c84001007387 */ /* 0x0003e40000100a00 */
[----:B-1----:R-:W1:Y:S01]  /*347b0*/  LDC R65, c[0x0][0x240] ;  /* 0x00009000ff417b82 */ /* 0x002e620000000800 */
[----:B------:R-:W-:-:S02]  /*347c0*/  LEA R6, P6, R114, R0, 0x2 ;  /* 0x0000000072067211 */ /* 0x000fc400078c10ff */
[----:B------:R-:W-:Y:S02]  /*347d0*/  LEA R64, P5, R112, R0, 0x2 ;  /* 0x0000000070407211 */ /* 0x000fe400078a10ff */
[-C--:B------:R-:W-:Y:S02]  /*347e0*/  LEA.HI.X.SX32 R7, R114, R2.reuse, 0x2, P6 ;  /* 0x0000000272077211 */ /* 0x080fe400030f16ff */
[----:B------:R-:W4:Y:S04]  /*347f0*/  LDL.LU R114, [R1+0x2894] ;  /* 0x0028940001727983 */ /* 0x000f280000300800 */
[----:B------:R1:W-:Y:S02]  /*34800*/  STL.64 [R1+0x5c0], R6 ;  /* 0x0005c00601007387 */ /* 0x0003e40000100a00 */
[----:B-1----:R-:W-:Y:S01]  /*34810*/  IMAD R26, R26, R65, RZ ;  /* 0x000000411a1a7224 */ /* 0x002fe200078e02ff */
[----:B------:R-:W-:Y:S01]  /*34820*/  LEA.HI.X.SX32 R65, R112, R2, 0x2, P5 ;  /* 0x0000000270417211 */ /* 0x000fe200028f16ff */
[----:B------:R-:W-:Y:S01]  /*34830*/  IMAD.MOV.U32 R7, RZ, RZ, R115 ;  /* 0x000000ffff077224 */ /* 0x000fe200078e0073 */
[C---:B------:R-:W-:Y:S01]  /*34840*/  LEA R6, P6, R27.reuse, R0, 0x2 ;  /* 0x000000001b067211 */ /* 0x040fe200078c10ff */
[----:B------:R-:W4:Y:S04]  /*34850*/  LDL.LU R115, [R1+0x2890] ;  /* 0x0028900001737983 */ /* 0x000f280000300800 */
[----:B------:R-:W3:Y:S04]  /*34860*/  LDL.LU R112, [R1+0x288c] ;  /* 0x00288c0001707983 */ /* 0x000ee80000300800 */
[----:B------:R1:W-:Y:S02]  /*34870*/  STL.64 [R1+0x5b8], R64 ;  /* 0x0005b84001007387 */ /* 0x0003e40000100a00 */
[----:B-1----:R-:W-:Y:S01]  /*34880*/  IMAD.MOV.U32 R65, RZ, RZ, R7 ;  /* 0x000000ffff417224 */ /* 0x002fe200078e0007 */
[----:B------:R-:W-:-:S02]  /*34890*/  LEA.HI.X.SX32 R7, R27, R2, 0x2, P6 ;  /* 0x000000021b077211 */ /* 0x000fc400030f16ff */
[C---:B------:R-:W-:Y:S01]  /*348a0*/  LEA R64, P5, R113.reuse, R0, 0x2 ;  /* 0x0000000071407211 */ /* 0x040fe200078a10ff */
[----:B------:R-:W2:Y:S04]  /*348b0*/  LDL.LU R27, [R1+0x1170] ;  /* 0x00117000011b7983 */ /* 0x000ea80000300800 */
        /* <DEDUP_REMOVED lines=8> */
[C---:B------:R-:W-:Y:S01]  /*34940*/  LEA R64, P5, R111.reuse, R0, 0x2 ;  /* 0x000000006f407211 */ /* 0x040fe200078a10ff */
[----:B------:R-:W4:Y:S04]  /*34950*/  LDL.LU R110, [R1+0x2884] ;  /* 0x00288400016e7983 */ /* 0x000f280000300800 */
        /* <DEDUP_REMOVED lines=8> */
[C---:B------:R-:W-:Y:S01]  /*349e0*/  LEA R64, P5, R138.reuse, R0, 0x2 ;  /* 0x000000008a407211 */ /* 0x040fe200078a10ff */
[----:B------:R-:W3:Y:S04]  /*349f0*/  LDL.LU R24, [R1+0x117c] ;  /* 0x00117c0001187983 */ /* 0x000ee80000300800 */
[----:B------:R1:W-:Y:S02]  /*34a00*/  STL.64 [R1+0x590], R6 ;  /* 0x0005900601007387 */ /* 0x0003e40000100a00 */
[----:B-1----:R-:W-:Y:S01]  /*34a10*/  IMAD.MOV.U32 R7, RZ, RZ, R65 ;  /* 0x000000ffff077224 */ /* 0x002fe200078e0041 */
[----:B------:R-:W-:Y:S02]  /*34a20*/  LEA.HI.X.SX32 R65, R138, R2, 0x2, P5 ;  /* 0x000000028a417211 */ /* 0x000fe400028f16ff */
[----:B------:R-:W-:Y:S01]  /*34a30*/  LEA R6, P6, R139, R0, 0x2 ;  /* 0x000000008b067211 */ /* 0x000fe200078c10ff */
[----:B------:R-:W4:Y:S04]  /*34a40*/  LDL.LU R138, [R1+0x287c] ;  /* 0x00287c00018a7983 */ /* 0x000f280000300800 */
[----:B------:R1:W-:Y:S02]  /*34a50*/  STL.64 [R1+0x588], R64 ;  /* 0x0005884001007387 */ /* 0x0003e40000100a00 */
[----:B-1----:R-:W-:-:S02]  /*34a60*/  MOV R65, R7 ;  /* 0x0000000700417202 */ /* 0x002fc40000000f00 */
        /* <DEDUP_REMOVED lines=10> */
[----:B------:R-:W-:Y:S02]  /*34b10*/  LEA R64, P5, R7, R0, 0x2 ;  /* 0x0000000007407211 */ /* 0x000fe400078a10ff */
[-C--:B------:R-:W-:Y:S02]  /*34b20*/  LEA.HI.X.SX32 R7, R99, R2.reuse, 0x2, P6 ;  /* 0x0000000263077211 */ /* 0x080fe400030f16ff */
[----:B------:R-:W-:Y:S01]  /*34b30*/  LEA.HI.X.SX32 R65, R65, R2, 0x2, P5 ;  /* 0x0000000241417211 */ /* 0x000fe200028f16ff */
[----:B------:R-:W1:Y:S02]  /*34b40*/  LDC R99, c[0x0][0x240] ;  /* 0x00009000ff637b82 */ /* 0x000e640000000800 */
[----:B------:R-:W-:Y:S04]  /*34b50*/  STL.64 [R1+0x570], R6 ;  /* 0x0005700601007387 */ /* 0x000fe80000100a00 */
[----:B------:R1:W-:Y:S04]  /*34b60*/  STL.64 [R1+0x568], R64 ;  /* 0x0005684001007387 */ /* 0x0003e80000100a00 */
[----:B-1----:R-:W2:Y:S01]  /*34b70*/  LDL.LU R65, [R1+0x116c] ;  /* 0x00116c0001417983 */ /* 0x002ea20000300800 */
[----:B------:R-:W-:-:S04]  /*34b80*/  LEA R6, P6, R107, R0, 0x2 ;  /* 0x000000006b067211 */ /* 0x000fc800078c10ff */
[----:B------:R-:W-:Y:S02]  /*34b90*/  LEA.HI.X.SX32 R7, R107, R2, 0x2, P6 ;  /* 0x000000026b077211 */ /* 0x000fe400030f16ff */
[----:B------:R-:W4:Y:S04]  /*34ba0*/  LDL.LU R107, [R1+0x2870] ;  /* 0x00287000016b7983 */ /* 0x000f280000300800 */
[----:B------:R1:W-:Y:S02]  /*34bb0*/  STL.64 [R1+0x560], R6 ;  /* 0x0005600601007387 */ /* 0x0003e40000100a00 */
[----:B-1----:R-:W2:Y:S01]  /*34bc0*/  LDC R7, c[0x0][0x240] ;  /* 0x00009000ff077b82 */ /* 0x002ea20000000800 */
[CC--:B------:R-:W-:Y:S02]  /*34bd0*/  LEA R64, P5, R236.reuse, R0.reuse, 0x2 ;  /* 0x00000000ec407211 */ /* 0x0c0fe400078a10ff */
[----:B------:R-:W-:Y:S01]  /*34be0*/  LEA R6, P6, R237, R0, 0x2 ;  /* 0x00000000ed067211 */ /* 0x000fe200078c10ff */
[----:B--2---:R-:W-:Y:S01]  /*34bf0*/  IMAD R7, R65, R7, RZ ;  /* 0x0000000741077224 */ /* 0x004fe200078e02ff */
[----:B------:R-:W-:-:S02]  /*34c00*/  LEA.HI.X.SX32 R65, R236, R2, 0x2, P5 ;  /* 0x00000002ec417211 */ /* 0x000fc400028f16ff */
[----:B------:R-:W2:Y:S04]  /*34c10*/  LDL.LU R236, [R1+0x286c] ;  /* 0x00286c0001ec7983 */ /* 0x000ea80000300800 */
[----:B------:R-:W-:Y:S04]  /*34c20*/  STL [R1+0xc4], R7 ;  /* 0x0000c40701007387 */ /* 0x000fe80000100800 */
[----:B------:R1:W-:Y:S02]  /*34c30*/  STL.64 [R1+0x558], R64 ;  /* 0x0005584001007387 */ /* 0x0003e40000100a00 */
[----:B-1----:R-:W1:Y:S01]  /*34c40*/  LDC R65, c[0x0][0x240] ;  /* 0x00009000ff417b82 */ /* 0x002e620000000800 */
[----:B------:R-:W-:-:S02]  /*34c50*/  LEA R64, P5, R124, R0, 0x2 ;  /* 0x000000007c407211 */ /* 0x000fc400078a10ff */
[-C--:B------:R-:W-:Y:S02]  /*34c60*/  LEA.HI.X.SX32 R7, R237, R2.reuse, 0x2, P6 ;  /* 0x00000002ed077211 */ /* 0x080fe400030f16ff */
        /* <DEDUP_REMOVED lines=23> */
[----:B------:R-:W-:Y:S01]  /*34de0*/  STL.64 [R1+0x530], R6 ;  /* 0x0005300601007387 */ /* 0x000fe20000100a00 */
[----:B-1----:R-:W-:Y:S01]  /*34df0*/  IMAD R24, R24, R65, RZ ;  /* 0x0000004118187224 */ /* 0x002fe200078e02ff */
[----:B------:R-:W-:Y:S02]  /*34e00*/  LEA.HI.X.SX32 R65, R122, R2, 0x2, P5 ;  /* 0x000000027a417211 */ /* 0x000fe400028f16ff */
[----:B------:R-:W4:Y:S04]  /*34e10*/  LDL.LU R122, [R1+0x2854] ;  /* 0x00285400017a7983 */ /* 0x000f280000300800 */
[----:B------:R1:W-:Y:S04]  /*34e20*/  STL.64 [R1+0x528], R64 ;  /* 0x0005284001007387 */ /* 0x0003e80000100a00 */
[----:B-1----:R-:W2:Y:S01]  /*34e30*/  LDL.LU R65, [R1+0x1180] ;  /* 0x0011800001417983 */ /* 0x002ea20000300800 */
[----:B------:R-:W-:-:S04]  /*34e40*/  LEA R6, P6, R123, R0, 0x2 ;  /* 0x000000007b067211 */ /* 0x000fc800078c10ff */
[----:B------:R-:W-:Y:S02]  /*34e50*/  LEA.HI.X.SX32 R7, R123, R2, 0x2, P6 ;  /* 0x000000027b077211 */ /* 0x000fe400030f16ff */
[----:B------:R-:W4:Y:S01]  /*34e60*/  LDL.LU R123, [R1+0x2850] ;  /* 0x00285000017b7983 */ /* 0x000f220000300800 */
[----:B------:R-:W-:-:S03]  /*34e70*/  LEA R64, P5, R25, R0, 0x2 ;  /* 0x0000000019407211 */ /* 0x000fc600078a10ff */
[----:B------:R1:W-:Y:S02]  /*34e80*/  STL.64 [R1+0x520], R6 ;  /* 0x0005200601007387 */ /* 0x0003e40000100a00 */
[----:B-1----:R-:W-:Y:S02]  /*34e90*/  IMAD.MOV.U32 R7, RZ, RZ, R98 ;  /* 0x000000ffff077224 */ /* 0x002fe400078e0062 */
[----:B------:R-:W3:Y:S01]  /*34ea0*/  LDL.LU R98, [R1+0x284c] ;  /* 0x00284c0001627983 */ /* 0x000ee20000300800 */
[----:B------:R-:W-:Y:S01]  /*34eb0*/  LEA R6, P6, R104, R0, 0x2 ;  /* 0x0000000068067211 */ /* 0x000fe200078c10ff */
[----:B--2---:R-:W-:Y:S02]  /*34ec0*/  IMAD R65, R65, R99, RZ ;  /* 0x0000006341417224 */ /* 0x004fe400078e02ff */
[----:B------:R-:W3:Y:S04]  /*34ed0*/  LDL.LU R99, [R1+0x2848] ;  /* 0x0028480001637983 */ /* 0x000ee80000300800 */
[----:B------:R1:W-:Y:S02]  /*34ee0*/  STL [R1+0xd8], R65 ;  /* 0x0000d84101007387 */ /* 0x0003e40000100800 */
[----:B-1----:R-:W-:-:S02]  /*34ef0*/  LEA.HI.X.SX32 R65, R25, R2, 0x2, P5 ;  /* 0x0000000219417211 */ /* 0x002fc400028f16ff */
[----:B------:R-:W2:Y:S04]  /*34f00*/  LDL.LU R25, [R1+0x1184] ;  /* 0x0011840001197983 */ /* 0x000ea80000300800 */
        /* <DEDUP_REMOVED lines=21> */
[----:B-1----:R-:W-:Y:S02]  /*35060*/  MOV R65, R7 ;  /* 0x0000000700417202 */ /* 0x002fe40000000f00 */
        /* <DEDUP_REMOVED lines=13> */
[----:B------:R-:W4:Y:S04]  /*35140*/  LDL.LU R10, [R1+0x1194] ;  /* 0x00119400010a7983 */ /* 0x000f280000300800 */
[----:B------:R1:W-:Y:S04]  /*35150*/  STL.64 [R1+0x4e0], R6 ;  /* 0x0004e00601007387 */ /* 0x0003e80000100a00 */
[----:B------:R1:W-:Y:S02]  /*35160*/  STL.64 [R1+0x4d8], R64 ;  /* 0x0004d84001007387 */ /* 0x0003e40000100a00 */
[----:B-1----:R-:W-:-:S02]  /*35170*/  LEA R6, P6, R101, R0, 0x2 ;  /* 0x0000000065067211 */ /* 0x002fc400078c10ff */
[C---:B------:R-:W-:Y:S02]  /*35180*/  LEA R64, P5, R90.reuse, R0, 0x2 ;  /* 0x000000005a407211 */ /* 0x040fe400078a10ff */
[-C--:B------:R-:W-:Y:S02]  /*35190*/  LEA.HI.X.SX32 R7, R101, R2.reuse, 0x2, P6 ;  /* 0x0000000265077211 */ /* 0x080fe400030f16ff */
[----:B------:R-:W-:Y:S01]  /*351a0*/  LEA.HI.X.SX32 R65, R90, R2, 0x2, P5 ;  /* 0x000000025a417211 */ /* 0x000fe200028f16ff */
[----:B------:R-:W4:Y:S04]  /*351b0*/  LDL.LU R101, [R1+0x2830] ;  /* 0x0028300001657983 */ /* 0x000f280000300800 */
[----:B------:R-:W-:Y:S04]  /*351c0*/  STL.64 [R1+0x4d0], R6 ;  /* 0x0004d00601007387 */ /* 0x000fe80000100a00 */
        /* <DEDUP_REMOVED lines=18> */
[-C--:B------:R-:W-:Y:S02]  /*352f0*/  LEA R64, P5, R89, R0.reuse, 0x2 ;  /* 0x0000000059407211 */ /* 0x080fe400078a10ff */
        /* <DEDUP_REMOVED lines=13> */
[----:B------:R-:W3:Y:S04]  /*353d0*/  LDL.LU R87, [R1+0x2814] ;  /* 0x0028140001577983 */ /* 0x000ee80000300800 */
[----:B------:R1:W-:Y:S04]  /*353e0*/  STL.64 [R1+0x498], R64 ;  /* 0x0004984001007387 */ /* 0x0003e80000100a00 */
[----:B-1----:R-:W4:Y:S01]  /*353f0*/  LDL.LU R65, [R1+0x1190] ;  /* 0x0011900001417983 */ /* 0x002f220000300800 */
[----:B------:R-:W-:-:S04]  /*35400*/  LEA R6, P6, R84, R0, 0x2 ;  /* 0x0000000054067211 */ /* 0x000fc800078c10ff */
[----:B------:R-:W-:Y:S02]  /*35410*/  LEA.HI.X.SX32 R7, R84, R2, 0x2, P6 ;  /* 0x0000000254077211 */ /* 0x000fe400030f16ff */
[----:B------:R-:W3:Y:S04]  /*35420*/  LDL.LU R84, [R1+0x2810] ;  /* 0x0028100001547983 */ /* 0x000ee80000300800 */
[----:B------:R1:W-:Y:S02]  /*35430*/  STL.64 [R1+0x490], R6 ;  /* 0x0004900601007387 */ /* 0x0003e40000100a00 */
[----:B-1----:R-:W4:Y:S01]  /*35440*/  LDC R7, c[0x0][0x240] ;  /* 0x00009000ff077b82 */ /* 0x002f220000000800 */
[-C--:B------:R-:W-:Y:S02]  /*35450*/  LEA R64, P5, R85, R0.reuse, 0x2 ;  /* 0x0000000055407211 */ /* 0x080fe400078a10ff */
[----:B------:R-:W-:Y:S01]  /*35460*/  LEA R6, P6, R82, R0, 0x2 ;  /* 0x0000000052067211 */ /* 0x000fe200078c10ff */
[----:B----4-:R-:W-:Y:S01]  /*35470*/  IMAD R7, R65, R7, RZ ;  /* 0x0000000741077224 */ /* 0x010fe200078e02ff */
[----:B------:R-:W-:-:S02]  /*35480*/  LEA.HI.X.SX32 R65, R85, R2, 0x2, P5 ;  /* 0x0000000255417211 */ /* 0x000fc400028f16ff */
[----:B------:R-:W3:Y:S04]  /*35490*/  LDL.LU R85, [R1+0x280c] ;  /* 0x00280c0001557983 */ /* 0x000ee80000300800 */
[----:B------:R-:W-:Y:S04]  /*354a0*/  STL [R1+0xe8], R7 ;  /* 0x0000e80701007387 */ /* 0x000fe80000100800 */
[----:B------:R1:W-:Y:S02]  /*354b0*/  STL.64 [R1+0x488], R64 ;  /* 0x0004884001007387 */ /* 0x0003e40000100a00 */
[----:B-1----:R-:W1:Y:S01]  /*354c0*/  LDC R65, c[0x0][0x240] ;  /* 0x00009000ff417b82 */ /* 0x002e620000000800 */
[----:B------:R-:W-:-:S02]  /*354d0*/  LEA R64, P5, R80, R0, 0x2 ;  /* 0x0000000050407211 */ /* 0x000fc400078a10ff */
[-C--:B------:R-:W-:Y:S02]  /*354e0*/  LEA.HI.X.SX32 R7, R82, R2.reuse, 0x2, P6 ;  /* 0x0000000252077211 */ /* 0x080fe400030f16ff */
[----:B------:R-:W4:Y:S04]  /*354f0*/  LDL.LU R82, [R1+0x2808] ;  /* 0x0028080001527983 */ /* 0x000f280000300800 */
[----:B------:R2:W-:Y:S02]  /*35500*/  STL.64 [R1+0x480], R6 ;  /* 0x0004800601007387 */ /* 0x0005e40000100a00 */
[----:B--2---:R-:W-:Y:S02]  /*35510*/  IMAD.MOV.U32 R7, RZ, RZ, R83 ;  /* 0x000000ffff077224 */ /* 0x004fe400078e0053 */
[----:B-1----:R-:W-:Y:S01]  /*35520*/  IMAD R10, R10, R65, RZ ;  /* 0x000000410a0a7224 */ /* 0x002fe200078e02ff */
[----:B------:R-:W-:Y:S01]  /*35530*/  LEA.HI.X.SX32 R65, R80, R2, 0x2, P5 ;  /* 0x0000000250417211 */ /* 0x000fe200028f16ff */
[----:B------:R-:W4:Y:S01]  /*35540*/  LDL.LU R83, [R1+0x2804] ;  /* 0x0028040001537983 */ /* 0x000f220000300800 */
[----:B------:R-:W-:-:S03]  /*35550*/  LEA R6, P6, R14, R0, 0x2 ;  /* 0x000000000e067211 */ /* 0x000fc600078c10ff */
[----:B------:R-:W2:Y:S04]  /*35560*/  LDL.LU R80, [R1+0x2800] ;  /* 0x0028000001507983 */ /* 0x000ea80000300800 */
        /* <DEDUP_REMOVED lines=13> */
[C---:B------:R-:W-:Y:S01]  /*35640*/  LEA R64, P5, R11.reuse, R0, 0x2 ;  /* 0x000000000b407211 */ /* 0x040fe200078a10ff */
[----:B------:R-:W2:Y:S04]  /*35650*/  LDL.LU R81, [R1+0x27fc] ;  /* 0x0027fc0001517983 */ /* 0x000ea80000300800 */
[----:B------:R1:W-:Y:S02]  /*35660*/  STL.64 [R1+0x460], R6 ;  /* 0x0004600601007387 */ /* 0x0003e40000100a00 */
[----:B-1----:R-:W-:Y:S01]  /*35670*/  IMAD.MOV.U32 R7, RZ, RZ, R65 ;  /* 0x000000ffff077224 */ /* 0x002fe200078e0041 */
[----:B------:R-:W-:-:S02]  /*35680*/  LEA.HI.X.SX32 R65, R11, R2, 0x2, P5 ;  /* 0x000000020b417211 */ /* 0x000fc400028f16ff */
[----:B------:R-:W2:Y:S01]  /*35690*/  LDL.LU R11, [R1+0x11a0] ;  /* 0x0011a000010b7983 */ /* 0x000ea20000300800 */
[----:B------:R-:W-:-:S03]  /*356a0*/  LEA R6, P6, R12, R0, 0x2 ;  /* 0x000000000c067211 */ /* 0x000fc600078c10ff */
[----:B------:R1:W-:Y:S02]  /*356b0*/  STL.64 [R1+0x458], R64 ;  /* 0x0004584001007387 */ /* 0x0003e40000100a00 */
[----:B-1----:R-:W-:Y:S02]  /*356c0*/  MOV R65, R7 ;  /* 0x0000000700417202 */ /* 0x002fe40000000f00 */
[----:B------:R-:W-:Y:S02]  /*356d0*/  LEA.HI.X.SX32 R7, R12, R2, 0x2, P6 ;  /* 0x000000020c077211 */ /* 0x000fe400030f16ff */
[----:B------:R-:W2:Y:S01]  /*356e0*/  LDL.LU R12, [R1+0x11a4] ;  /* 0x0011a400010c7983 */ /* 0x000ea20000300800 */
[----:B------:R-:W-:-:S03]  /*356f0*/  LEA R64, P5, R108, R0, 0x2 ;  /* 0x000000006c407211 */ /* 0x000fc600078a10ff */
[----:B------:R1:W-:Y:S02]  /*35700*/  STL.64 [R1+0x450], R6 ;  /* 0x0004500601007387 */ /* 0x0003e40000100a00 */
[----:B-1----:R-:W-:Y:S01]  /*35710*/  IMAD.MOV.U32 R7, RZ, RZ, R65 ;  /* 0x000000ffff077224 */ /* 0x002fe200078e0041 */
[----:B------:R-:W-:Y:S02]  /*35720*/  LEA.HI.X.SX32 R65, R108, R2, 0x2, P5 ;  /* 0x000000026c417211 */ /* 0x000fe400028f16ff */
[CC--:B------:R-:W-:Y:S01]  /*35730*/  LEA R6, P6, R36.reuse, R0.reuse, 0x2 ;  /* 0x0000000024067211 */ /* 0x0c0fe200078c10ff */
[----:B------:R-:W2:Y:S04]  /*35740*/  LDL.LU R108, [R1+0x27f8] ;  /* 0x0027f800016c7983 */ /* 0x000ea80000300800 */
[----:B------:R1:W-:Y:S02]  /*35750*/  STL.64 [R1+0x448], R64 ;  /* 0x0004484001007387 */ /* 0x0003e40000100a00 */
[----:B-1----:R-:W-:Y:S01]  /*35760*/  LEA R64, P5, R7, R0, 0x2 ;  /* 0x0000000007407211 */ /* 0x002fe200078a10ff */
[----:B------:R-:W-:Y:S01]  /*35770*/  IMAD.MOV.U32 R65, RZ, RZ, R7 ;  /* 0x000000ffff417224 */ /* 0x000fe200078e0007 */
[----:B------:R-:W-:-:S02]  /*35780*/  LEA.HI.X.SX32 R7, R36, R2, 0x2, P6 ;  /* 0x0000000224077211 */ /* 0x000fc400030f16ff */
[----:B------:R-:W2:Y:S02]  /*35790*/  LDL.LU R36, [R1+0x11a8] ;  /* 0x0011a80001247983 */ /* 0x000ea40000300800 */
[----:B------:R-:W-:Y:S02]  /*357a0*/  LEA.HI.X.SX32 R65, R65, R2, 0x2, P5 ;  /* 0x0000000241417211 */ /* 0x000fe400028f16ff */
[----:B------:R1:W-:Y:S04]  /*357b0*/  STL.64 [R1+0x440], R6 ;  /* 0x0004400601007387 */ /* 0x0003e80000100a00 */
[----:B------:R1:W-:Y:S02]  /*357c0*/  STL.64 [R1+0x438], R64 ;  /* 0x0004384001007387 */ /* 0x0003e40000100a00 */
[----:B-1----:R-:W-:-:S02]  /*357d0*/  LEA R6, P6, R109, R0, 0x2 ;  /* 0x000000006d067211 */ /* 0x002fc400078c10ff */
[C---:B------:R-:W-:Y:S02]  /*357e0*/  LEA R64, P5, R76.reuse, R0, 0x2 ;  /* 0x000000004c407211 */ /* 0x040fe400078a10ff */
[-C--:B------:R-:W-:Y:S02]  /*357f0*/  LEA.HI.X.SX32 R7, R109, R2.reuse, 0x2, P6 ;  /* 0x000000026d077211 */ /* 0x080fe400030f16ff */
[----:B------:R-:W-:Y:S01]  /*35800*/  LEA.HI.X.SX32 R65, R76, R2, 0x2, P5 ;  /* 0x000000024c417211 */ /* 0x000fe200028f16ff */
[----:B------:R-:W2:Y:S04]  /*35810*/  LDL.LU R109, [R1+0x27f4] ;  /* 0x0027f400016d7983 */ /* 0x000ea80000300800 */
[----:B------:R-:W-:Y:S04]  /*35820*/  STL.64 [R1+0x430], R6 ;  /* 0x0004300601007387 */ /* 0x000fe80000100a00 */
[----:B------:R-:W2:Y:S04]  /*35830*/  LDL.LU R76, [R1+0x27f0] ;  /* 0x0027f000014c7983 */ /* 0x000ea80000300800 */
[----:B------:R1:W-:Y:S02]  /*35840*/  STL.64 [R1+0x428], R64 ;  /* 0x0004284001007387 */ /* 0x0003e40000100a00 */
[----:B-1----:R-:W3:Y:S01]  /*35850*/  LDC R65, c[0x0][0x240] ;  /* 0x00009000ff417b82 */ /* 0x002ee20000000800 */
[----:B------:R-:W-:-:S02]  /*35860*/  LEA R6, P6, R77, R0, 0x2 ;  /* 0x000000004d067211 */ /* 0x000fc400078c10ff */
[----:B------:R-:W-:Y:S02]  /*35870*/  LEA R64, P5, R238, R0, 0x2 ;  /* 0x00000000ee407211 */ /* 0x000fe400078a10ff */
[----:B------:R-:W-:Y:S02]  /*35880*/  LEA.HI.X.SX32 R7, R77, R2, 0x2, P6 ;  /* 0x000000024d077211 */ /* 0x000fe400030f16ff */
[----:B------:R-:W2:Y:S04]  /*35890*/  LDL.LU R77, [R1+0x27ec] ;  /* 0x0027ec00014d7983 */ /* 0x000ea80000300800 */
[----:B------:R1:W-:Y:S02]  /*358a0*/  STL.64 [R1+0x420], R6 ;  /* 0x0004200601007387 */ /* 0x0003e40000100a00 */
[----:B-1----:R-:W-:-:S04]  /*358b0*/  LEA R6, P6, R239, R0, 0x2 ;  /* 0x00000000ef067211 */ /* 0x002fc800078c10ff */
[-C--:B------:R-:W-:Y:S01]  /*358c0*/  LEA.HI.X.SX32 R7, R239, R2.reuse, 0x2, P6 ;  /* 0x00000002ef077211 */ /* 0x080fe200030f16ff */
[----:B---3--:R-:W-:Y:S01]  /*358d0*/  IMAD R14, R14, R65, RZ ;  /* 0x000000410e0e7224 */ /* 0x008fe200078e02ff */
[----:B------:R-:W-:Y:S02]  /*358e0*/  LEA.HI.X.SX32 R65, R238, R2, 0x2, P5 ;  /* 0x00000002ee417211 */ /* 0x000fe400028f16ff */
[----:B------:R-:W3:Y:S04]  /*358f0*/  LDL.LU R238, [R1+0x27e8] ;  /* 0x0027e80001ee7983 */ /* 0x000ee80000300800 */
[----:B------:R1:W-:Y:S04]  /*35900*/  STL.64 [R1+0x418], R64 ;  /* 0x0004184001007387 */ /* 0x0003e80000100a00 */
[----:B------:R-:W3:Y:S01]  /*35910*/  LDL.LU R239, [R1+0x27e4] ;  /* 0x0027e40001ef7983 */ /* 0x000ee20000300800 */
[----:B-1----:R-:W4:Y:S01]  /*35920*/  LDC R65, c[0x0][0x240] ;  /* 0x00009000ff417b82 */ /* 0x002f220000000800 */
[----:B------:R-:W-:-:S02]  /*35930*/  LEA R64, P5, R94, R0, 0x2 ;  /* 0x000000005e407211 */ /* 0x000fc400078a10ff */
[----:B------:R-:W-:Y:S01]  /*35940*/  STL.64 [R1+0x410], R6 ;  /* 0x0004100601007387 */ /* 0x000fe20000100a00 */
[----:B----4-:R-:W-:Y:S01]  /*35950*/  IMAD R32, R32, R65, RZ ;  /* 0x0000004120207224 */ /* 0x010fe200078e02ff */
[----:B------:R-:W-:Y:S02]  /*35960*/  LEA.HI.X.SX32 R65, R94, R2, 0x2, P5 ;  /* 0x000000025e417211 */ /* 0x000fe400028f16ff */
        /* <DEDUP_REMOVED lines=26> */
[----:B------:R-:W3:Y:S04]  /*35b10*/  LDL.LU R93, [R1+0x27cc] ;  /* 0x0027cc00015d7983 */ /* 0x000ee80000300800 */
[----:B------:R1:W-:Y:S02]  /*35b20*/  STL.64 [R1+0x3d8], R6 ;  /* 0x0003d80601007387 */ /* 0x0003e40000100a00 */
[----:B-1----:R-:W-:Y:S01]  /*35b30*/  IMAD R36, R36, R65, RZ ;  /* 0x0000004124247224 */ /* 0x002fe200078e02ff */
[----:B------:R-:W-:Y:S01]  /*35b40*/  LEA.HI.X.SX32 R65, R69, R2, 0x2, P5 ;  /* 0x0000000245417211 */ /* 0x000fe200028f16ff */
[----:B------:R-:W-:Y:S01]  /*35b50*/  IMAD.MOV.U32 R7, RZ, RZ, R68 ;  /* 0x000000ffff077224 */ /* 0x000fe200078e0044 */
[C---:B------:R-:W-:Y:S01]  /*35b60*/  LEA R6, P6, R20.reuse, R0, 0x2 ;  /* 0x0000000014067211 */ /* 0x040fe200078c10ff */
[----:B------:R-:W4:Y:S04]  /*35b70*/  LDL.LU R68, [R1+0x27c8] ;  /* 0x0027c80001447983 */ /* 0x000f280000300800 */
[----:B------:R-:W4:Y:S04]  /*35b80*/  LDL.LU R69, [R1+0x27c4] ;  /* 0x0027c40001457983 */ /* 0x000f280000300800 */
[----:B------:R1:W-:Y:S02]  /*35b90*/  STL.64 [R1+0x3d0], R64 ;  /* 0x0003d04001007387 */ /* 0x0003e40000100a00 */
[----:B-1----:R-:W-:Y:S01]  /*35ba0*/  IMAD.MOV.U32 R65, RZ, RZ, R7 ;  /* 0x000000ffff417224 */ /* 0x002fe200078e0007 */
[----:B------:R-:W-:-:S02]  /*35bb0*/  LEA.HI.X.SX32 R7, R20, R2, 0x2, P6 ;  /* 0x0000000214077211 */ /* 0x000fc400030f16ff */
        /* <DEDUP_REMOVED lines=18> */
[----:B-1----:R-:W-:Y:S02]  /*35ce0*/  MOV R65, R7 ;  /* 0x0000000700417202 */ /* 0x002fe40000000f00 */
        /* <DEDUP_REMOVED lines=9> */
[----:B-1----:R-:W-:Y:S01]  /*35d80*/  LEA R64, P5, R7, R0, 0x2 ;  /* 0x0000000007407211 */ /* 0x002fe200078a10ff */
[----:B------:R-:W-:Y:S01]  /*35d90*/  IMAD.MOV.U32 R65, RZ, RZ, R7 ;  /* 0x000000ffff417224 */ /* 0x000fe200078e0007 */
[----:B------:R-:W-:-:S02]  /*35da0*/  LEA.HI.X.SX32 R7, R35, R2, 0x2, P6 ;  /* 0x0000000223077211 */ /* 0x000fc400030f16ff */
[----:B------:R-:W4:Y:S02]  /*35db0*/  LDL.LU R35, [R1+0x11bc] ;  /* 0x0011bc0001237983 */ /* 0x000f240000300800 */
[----:B------:R-:W-:Y:S02]  /*35dc0*/  LEA.HI.X.SX32 R65, R65, R2, 0x2, P5 ;  /* 0x0000000241417211 */ /* 0x000fe400028f16ff */
        /* <DEDUP_REMOVED lines=38> */
[----:B------:R-:W4:Y:S04]  /*36030*/  LDL.LU R58, [R1+0x279c] ;  /* 0x00279c00013a7983 */ /* 0x000f280000300800 */
        /* <DEDUP_REMOVED lines=9> */
[----:B------:R-:W2:Y:S04]  /*360d0*/  LDL.LU R56, [R1+0x2794] ;  /* 0x0027940001387983 */ /* 0x000ea80000300800 */
        /* <DEDUP_REMOVED lines=60> */
[----:B------:R1:W-:Y:S02]  /*364a0*/  STL.64 [R1+0x2e0], R64 ;  /* 0x0002e04001007387 */ /* 0x0003e40000100a00 */
[----:B-1----:R-:W3:Y:S01]  /*364b0*/  LDC R65, c[0x0][0x240] ;  /* 0x00009000ff417b82 */ /* 0x002ee20000000800 */
[----:B------:R-:W-:-:S02]  /*364c0*/  LEA R6, P6, R51, R0, 0x2 ;  /* 0x0000000033067211 */ /* 0x000fc400078c10ff */
[----:B------:R-:W-:Y:S02]  /*364d0*/  LEA R64, P5, R78, R0, 0x2 ;  /* 0x000000004e407211 */ /* 0x000fe400078a10ff */
[----:B------:R-:W-:Y:S02]  /*364e0*/  LEA.HI.X.SX32 R7, R51, R2, 0x2, P6 ;  /* 0x0000000233077211 */ /* 0x000fe400030f16ff */
[----:B------:R-:W4:Y:S04]  /*364f0*/  LDL.LU R51, [R1+0x2778] ;  /* 0x0027780001337983 */ /* 0x000f280000300800 */
        /* <DEDUP_REMOVED lines=8> */
[----:B-1----:R-:W2:Y:S01]  /*36580*/  LDC R65, c[0x0][0x240] ;  /* 0x00009000ff417b82 */ /* 0x002ea20000000800 */
[----:B------:R-:W-:-:S02]  /*36590*/  LEA R64, P5, R46, R0, 0x2 ;  /* 0x000000002e407211 */ /* 0x000fc400078a10ff */
[----:B------:R-:W-:Y:S01]  /*365a0*/  STL.64 [R1+0x2c8], R6 ;  /* 0x0002c80601007387 */ /* 0x000fe20000100a00 */
[----:B--2---:R-:W-:Y:S01]  /*365b0*/  IMAD R48, R48, R65, RZ ;  /* 0x0000004130307224 */ /* 0x004fe200078e02ff */
[----:B------:R-:W-:Y:S02]  /*365c0*/  LEA.HI.X.SX32 R65, R46, R2, 0x2, P5 ;  /* 0x000000022e417211 */ /* 0x000fe400028f16ff */
[----:B------:R-:W2:Y:S04]  /*365d0*/  LDL.LU R46, [R1+0x276c] ;  /* 0x00276c00012e7983 */ /* 0x000ea80000300800 */
[----:B------:R1:W-:Y:S02]  /*365e0*/  STL.64 [R1+0x2c0], R64 ;  /* 0x0002c04001007387 */ /* 0x0003e40000100a00 */
[----:B-1----:R-:W4:Y:S01]  /*365f0*/  LDC R65, c[0x0][0x240] ;  /* 0x00009000ff417b82 */ /* 0x002f220000000800 */
[----:B------:R-:W-:-:S02]  /*36600*/  LEA R6, P6, R47, R0, 0x2 ;  /* 0x000000002f067211 */ /* 0x000fc400078c10ff */
[C---:B------:R-:W-:Y:S02]  /*36610*/  LEA R64, P5, R240.reuse, R0, 0x2 ;  /* 0x00000000f0407211 */ /* 0x040fe400078a10ff */
[-C--:B------:R-:W-:Y:S02]  /*36620*/  LEA.HI.X.SX32 R7, R47, R2.reuse, 0x2, P6 ;  /* 0x000000022f077211 */ /* 0x080fe400030f16ff */
[----:B------:R-:W2:Y:S04]  /*36630*/  LDL.LU R47, [R1+0x2768] ;  /* 0x00276800012f7983 */ /* 0x000ea80000300800 */
[----:B------:R-:W-:Y:S01]  /*36640*/  STL.64 [R1+0x2b8], R6 ;  /* 0x0002b80601007387 */ /* 0x000fe20000100a00 */
[----:B----4-:R-:W-:Y:S01]  /*36650*/  IMAD R49, R49, R65, RZ ;  /* 0x0000004131317224 */ /* 0x010fe200078e02ff */
[----:B------:R-:W-:-:S02]  /*36660*/  LEA.HI.X.SX32 R65, R240, R2, 0x2, P5 ;  /* 0x00000002f0417211 */ /* 0x000fc400028f16ff */
[----:B------:R-:W4:Y:S04]  /*36670*/  LDL.LU R240, [R1+0x2764] ;  /* 0x0027640001f07983 */ /* 0x000f280000300800 */
[----:B------:R1:W-:Y:S02]  /*36680*/  STL.64 [R1+0x2b0], R64 ;  /* 0x0002b04001007387 */ /* 0x0003e40000100a00 */
[----:B-1----:R-:W1:Y:S01]  /*36690*/  LDC R65, c[0x0][0x240] ;  /* 0x00009000ff417b82 */ /* 0x002e620000000800 */
[-C--:B------:R-:W-:Y:S02]  /*366a0*/  LEA R6, P6, R241, R0.reuse, 0x2 ;  /* 0x00000000f1067211 */ /* 0x080fe400078c10ff */
[----:B------:R-:W-:Y:S02]  /*366b0*/  LEA R64, P5, R243, R0, 0x2 ;  /* 0x00000000f3407211 */ /* 0x000fe400078a10ff */
[----:B------:R-:W-:-:S02]  /*366c0*/  LEA.HI.X.SX32 R7, R241, R2, 0x2, P6 ;  /* 0x00000002f1077211 */ /* 0x000fc400030f16ff */
[----:B------:R-:W4:Y:S04]  /*366d0*/  LDL.LU R241, [R1+0x2760] ;  /* 0x0027600001f17983 */ /* 0x000f280000300800 */
[----:B------:R1:W-:Y:S02]  /*366e0*/  STL.64 [R1+0x2a8], R6 ;  /* 0x0002a80601007387 */ /* 0x0003e40000100a00 */
[----:B-1----:R-:W-:Y:S01]  /*366f0*/  IMAD R18, R18, R65, RZ ;  /* 0x0000004112127224 */ /* 0x002fe200078e02ff */
[----:B------:R-:W-:Y:S02]  /*36700*/  LEA.HI.X.SX32 R65, R243, R2, 0x2, P5 ;  /* 0x00000002f3417211 */ /* 0x000fe400028f16ff */
[----:B------:R-:W-:-:S03]  /*36710*/  LEA R6, P6, R242, R0, 0x2 ;  /* 0x00000000f2067211 */ /* 0x000fc600078c10ff */
[----:B------:R1:W-:Y:S01]  /*36720*/  STL.64 [R1+0x2a0], R64 ;  /* 0x0002a04001007387 */ /* 0x0003e20000100a00 */
[----:B------:R-:W-:-:S05]  /*36730*/  LEA.HI.X.SX32 R7, R242, R2, 0x2, P6 ;  /* 0x00000002f2077211 */ /* 0x000fca00030f16ff */
[----:B------:R1:W-:Y:S02]  /*36740*/  STL.64 [R1+0x298], R6 ;  /* 0x0002980601007387 */ /* 0x0003e40000100a00 */
[----:B-1----:R-:W-:-:S04]  /*36750*/  LEA R64, P5, R17, R0, 0x2 ;  /* 0x0000000011407211 */ /* 0x002fc800078a10ff */
[----:B------:R-:W-:Y:S02]  /*36760*/  LEA.HI.X.SX32 R65, R17, R2, 0x2, P5 ;  /* 0x0000000211417211 */ /* 0x000fe400028f16ff */
[----:B------:R-:W-:-:S03]  /*36770*/  LEA R6, P6, R245, R0, 0x2 ;  /* 0x00000000f5067211 */ /* 0x000fc600078c10ff */
[----:B------:R1:W-:Y:S01]  /*36780*/  STL.64 [R1+0x290], R64 ;  /* 0x0002904001007387 */ /* 0x0003e20000100a00 */
[----:B------:R-:W-:-:S03]  /*36790*/  LEA.HI.X.SX32 R7, R245, R2, 0x2, P6 ;  /* 0x00000002f5077211 */ /* 0x000fc600030f16ff */
[----:B------:R-:W3:Y:S04]  /*367a0*/  LDL.LU R245, [R1+0x6c] ;  /* 0x00006c0001f57983 */ /* 0x000ee80000300800 */
[----:B------:R-:W2:Y:S01]  /*367b0*/  LDL.LU R242, [R1+0x11d4] ;  /* 0x0011d40001f27983 */ /* 0x000ea20000300800 */
[----:B-1----:R-:W-:-:S03]  /*367c0*/  LEA R64, P5, R244, R0, 0x2 ;  /* 0x00000000f4407211 */ /* 0x002fc600078a10ff */
[----:B------:R1:W-:Y:S01]  /*367d0*/  STL.64 [R1+0x288], R6 ;  /* 0x0002880601007387 */ /* 0x0003e20000100a00 */
[----:B------:R-:W-:-:S05]  /*367e0*/  LEA.HI.X.SX32 R65, R244, R2, 0x2, P5 ;  /* 0x00000002f4417211 */ /* 0x000fca00028f16ff */
[----:B------:R1:W-:Y:S02]  /*367f0*/  STL.64 [R1+0x280], R64 ;  /* 0x0002804001007387 */ /* 0x0003e40000100a00 */
[----:B-1----:R-:W-:-:S04]  /*36800*/  LEA R6, P6, R8, R0, 0x2 ;  /* 0x0000000008067211 */ /* 0x002fc800078c10ff */
[----:B------:R-:W-:Y:S01]  /*36810*/  LEA.HI.X.SX32 R7, R8, R2, 0x2, P6 ;  /* 0x0000000208077211 */ /* 0x000fe200030f16ff */
[----:B------:R-:W4:Y:S04]  /*36820*/  LDL.LU.64 R64, [R1+0x2758] ;  /* 0x0027580001407983 */ /* 0x000f280000300a00 */
[----:B------:R-:W4:Y:S01]  /*36830*/  LDL.LU R8, [R1+0x74] ;  /* 0x0000740001087983 */ /* 0x000f220000300800 */
[----:B------:R-:W-:Y:S01]  /*36840*/  IMAD.MOV.U32 R244, RZ, RZ, R16 ;  /* 0x000000fffff47224 */ /* 0x000fe200078e0010 */
[C---:B------:R-:W-:Y:S02]  /*36850*/  LEA R16, P5, R4.reuse, R0, 0x2 ;  /* 0x0000000004107211 */ /* 0x040fe400078a10ff */
[----:B------:R-:W4:Y:S02]  /*36860*/  LDL.LU R243, [R1+0x11d8] ;  /* 0x0011d80001f37983 */ /* 0x000f240000300800 */
[----:B------:R-:W-:-:S02]  /*36870*/  LEA.HI.X.SX32 R17, R4, R2, 0x2, P5 ;  /* 0x0000000204117211 */ /* 0x000fc400028f16ff */
[----:B------:R1:W-:Y:S04]  /*36880*/  STL.64 [R1+0x278], R6 ;  /* 0x0002780601007387 */ /* 0x0003e80000100a00 */
[----:B------:R-:W4:Y:S04]  /*36890*/  LDL.LU R4, [R1+0x80] ;  /* 0x0000800001047983 */ /* 0x000f280000300800 */
[----:B------:R1:W-:Y:S02]  /*368a0*/  STL.64 [R1+0x270], R16 ;  /* 0x0002701001007387 */ /* 0x0003e40000100a00 */
[----:B-1----:R-:W-:-:S04]  /*368b0*/  LEA R6, P6, R3, R0, 0x2 ;  /* 0x0000000003067211 */ /* 0x002fc800078c10ff */
[----:B------:R-:W-:Y:S02]  /*368c0*/  LEA.HI.X.SX32 R7, R3, R2, 0x2, P6 ;  /* 0x0000000203077211 */ /* 0x000fe400030f16ff */
[----:B------:R-:W4:Y:S01]  /*368d0*/  LDL.LU R3, [R1+0x7c] ;  /* 0x00007c0001037983 */ /* 0x000f220000300800 */
[----:B------:R-:W-:-:S03]  /*368e0*/  IMAD R19, R34, R19, RZ ;  /* 0x0000001322137224 */ /* 0x000fc600078e02ff */
[----:B------:R-:W4:Y:S01]  /*368f0*/  LDL.LU R34, [R1+0x11dc] ;  /* 0x0011dc0001227983 */ /* 0x000f220000300800 */
[----:B------:R-:W-:-:S03]  /*36900*/  LEA R16, P5, R42, R0, 0x2 ;  /* 0x000000002a107211 */ /* 0x000fc600078a10ff */
[----:B------:R1:W-:Y:S01]  /*36910*/  STL.64 [R1+0x268], R6 ;  /* 0x0002680601007387 */ /* 0x0003e20000100a00 */
[----:B------:R-:W-:-:S03]  /*36920*/  LEA.HI.X.SX32 R17, R42, R2, 0x2, P5 ;  /* 0x000000022a117211 */ /* 0x000fc600028f16ff */
[----:B------:R-:W4:Y:S01]  /*36930*/  LDL.LU R42, [R1+0x2754] ;  /* 0x00275400012a7983 */ /* 0x000f220000300800 */
[----:B-1----:R-:W-:-:S03]  /*36940*/  IMAD.MOV.U32 R7, RZ, RZ, R244 ;  /* 0x000000ffff077224 */ /* 0x002fc600078e00f4 */
        /* <DEDUP_REMOVED lines=20> */
[----:B------:R-:W4:Y:S04]  /*36a90*/  LDL.LU R62, [R1+0x274c] ;  /* 0x00274c00013e7983 */ /* 0x000f280000300800 */
[----:B------:R1:W-:Y:S02]  /*36aa0*/  STL.64 [R1+0x240], R16 ;  /* 0x0002401001007387 */ /* 0x0003e40000100a00 */
[----:B-1----:R-:W-:Y:S01]  /*36ab0*/  IMAD.MOV.U32 R17, RZ, RZ, R7 ;  /* 0x000000ffff117224 */ /* 0x002fe200078e0007 */
[----:B------:R-:W-:-:S02]  /*36ac0*/  LEA R16, P5, R38, R0, 0x2 ;  /* 0x0000000026107211 */ /* 0x000fc400078a10ff */
[----:B---3--:R-:W-:-:S04]  /*36ad0*/  LEA R6, P6, R245, R0, 0x2 ;  /* 0x00000000f5067211 */ /* 0x008fc800078c10ff */
[----:B------:R-:W-:Y:S02]  /*36ae0*/  LEA.HI.X.SX32 R7, R245, R2, 0x2, P6 ;  /* 0x00000002f5077211 */ /* 0x000fe400030f16ff */
[----:B------:R-:W2:Y:S03]  /*36af0*/  LDC R245, c[0x0][0x240] ;  /* 0x00009000fff57b82 */ /* 0x000ea60000000800 */
[----:B------:R1:W-:Y:S02]  /*36b00*/  STL.64 [R1+0x238], R6 ;  /* 0x0002380601007387 */ /* 0x0003e40000100a00 */
[----:B-1----:R-:W-:Y:S02]  /*36b10*/  IMAD.MOV.U32 R7, RZ, RZ, R63 ;  /* 0x000000ffff077224 */ /* 0x002fe400078e003f */
[----:B------:R-:W3:Y:S01]  /*36b20*/  LDL.LU R63, [R1+0x2748] ;  /* 0x00274800013f7983 */ /* 0x000ee20000300800 */
[----:B--2---:R-:W-:-:S02]  /*36b30*/  IMAD R242, R242, R245, RZ ;  /* 0x000000f5f2f27224 */ /* 0x004fc400078e02ff */
[----:B------:R-:W-:Y:S01]  /*36b40*/  IMAD.MOV.U32 R245, RZ, RZ, R17 ;  /* 0x000000fffff57224 */ /* 0x000fe200078e0011 */
[----:B------:R-:W-:Y:S02]  /*36b50*/  LEA.HI.X.SX32 R17, R38, R2, 0x2, P5 ;  /* 0x0000000226117211 */ /* 0x000fe400028f16ff */
[C---:B----4-:R-:W-:Y:S01]  /*36b60*/  LEA R6, P6, R8.reuse, R0, 0x2 ;  /* 0x0000000008067211 */ /* 0x050fe200078c10ff */
[----:B------:R-:W2:Y:S04]  /*36b70*/  LDL.LU R38, [R1+0x2744] ;  /* 0x0027440001267983 */ /* 0x000ea80000300800 */
[----:B------:R1:W-:Y:S02]  /*36b80*/  STL.64 [R1+0x230], R16 ;  /* 0x0002301001007387 */ /* 0x0003e40000100a00 */
[----:B-1----:R-:W-:Y:S01]  /*36b90*/  IMAD.MOV.U32 R17, RZ, RZ, R7 ;  /* 0x000000ffff117224 */ /* 0x002fe200078e0007 */
[----:B------:R-:W-:-:S02]  /*36ba0*/  LEA.HI.X.SX32 R7, R8, R2, 0x2, P6 ;  /* 0x0000000208077211 */ /* 0x000fc400030f16ff */
[----:B------:R-:W1:Y:S01]  /*36bb0*/  LDC R8, c[0x0][0x240] ;  /* 0x00009000ff087b82 */ /* 0x000e620000000800 */
[CC--:B------:R-:W-:Y:S02]  /*36bc0*/  LEA R16, P5, R44.reuse, R0.reuse, 0x2 ;  /* 0x000000002c107211 */ /* 0x0c0fe400078a10ff */
[----:B------:R4:W-:Y:S02]  /*36bd0*/  STL.64 [R1+0x228], R6 ;  /* 0x0002280601007387 */ /* 0x0009e40000100a00 */
[----:B----4-:R-:W-:Y:S01]  /*36be0*/  IMAD.MOV.U32 R7, RZ, RZ, R39 ;  /* 0x000000ffff077224 */ /* 0x010fe200078e0027 */
[----:B------:R-:W-:Y:S01]  /*36bf0*/  LEA R6, P6, R3, R0, 0x2 ;  /* 0x0000000003067211 */ /* 0x000fe200078c10ff */
[----:B------:R-:W2:Y:S01]  /*36c00*/  LDL.LU R39, [R1+0x2740] ;  /* 0x0027400001277983 */ /* 0x000ea20000300800 */
[----:B-1----:R-:W-:Y:S01]  /*36c10*/  IMAD R243, R243, R8, RZ ;  /* 0x00000008f3f37224 */ /* 0x002fe200078e02ff */
[----:B------:R-:W-:Y:S02]  /*36c20*/  MOV R8, R17 ;  /* 0x0000001100087202 */ /* 0x000fe40000000f00 */
[----:B------:R-:W-:-:S02]  /*36c30*/  LEA.HI.X.SX32 R17, R44, R2, 0x2, P5 ;  /* 0x000000022c117211 */ /* 0x000fc400028f16ff */
[----:B------:R-:W4:Y:S04]  /*36c40*/  LDL.LU R44, [R1+0x273c] ;  /* 0x00273c00012c7983 */ /* 0x000f280000300800 */
[----:B------:R1:W-:Y:S02]  /*36c50*/  STL.64 [R1+0x220], R16 ;  /* 0x0002201001007387 */ /* 0x0003e40000100a00 */
[----:B-1----:R-:W-:Y:S01]  /*36c60*/  IMAD.MOV.U32 R17, RZ, RZ, R7 ;  /* 0x000000ffff117224 */ /* 0x002fe200078e0007 */
[----:B------:R-:W-:Y:S02]  /*36c70*/  LEA.HI.X.SX32 R7, R3, R2, 0x2, P6 ;  /* 0x0000000203077211 */ /* 0x000fe400030f16ff */
[----:B------:R-:W1:Y:S01]  /*36c80*/  LDC R3, c[0x0][0x240] ;  /* 0x00009000ff037b82 */ /* 0x000e620000000800 */
[----:B------:R-:W-:-:S02]  /*36c90*/  LEA R16, P5, R4, R0, 0x2 ;  /* 0x0000000004107211 */ /* 0x000fc400078a10ff */
[----:B------:R1:W-:Y:S02]  /*36ca0*/  STL.64 [R1+0x218], R6 ;  /* 0x0002180601007387 */ /* 0x0003e40000100a00 */
[----:B-1----:R-:W-:-:S04]  /*36cb0*/  LEA R6, P6, R45, R0, 0x2 ;  /* 0x000000002d067211 */ /* 0x002fc800078c10ff */
[-C--:B------:R-:W-:Y:S01]  /*36cc0*/  LEA.HI.X.SX32 R7, R45, R2.reuse, 0x2, P6 ;  /* 0x000000022d077211 */ /* 0x080fe200030f16ff */
[----:B------:R-:W-:Y:S02]  /*36cd0*/  IMAD R34, R34, R3, RZ ;  /* 0x0000000322227224 */ /* 0x000fe400078e02ff */
[----:B------:R-:W-:Y:S01]  /*36ce0*/  IMAD.MOV.U32 R3, RZ, RZ, R17 ;  /* 0x000000ffff037224 */ /* 0x000fe200078e0011 */
[----:B------:R-:W-:Y:S02]  /*36cf0*/  LEA.HI.X.SX32 R17, R4, R2, 0x2, P5 ;  /* 0x0000000204117211 */ /* 0x000fe400028f16ff */
[----:B------:R-:W1:Y:S03]  /*36d00*/  LDC R4, c[0x0][0x240] ;  /* 0x00009000ff047b82 */ /* 0x000e660000000800 */
[----:B------:R1:W-:Y:S04]  /*36d10*/  STL.64 [R1+0x210], R16 ;  /* 0x0002101001007387 */ /* 0x0003e80000100a00 */
[----:B------:R-:W4:Y:S01]  /*36d20*/  LDL.LU R45, [R1+0x2738] ;  /* 0x00273800012d7983 */ /* 0x000f220000300800 */
[----:B-1----:R-:W-:-:S03]  /*36d30*/  IMAD.MOV.U32 R17, RZ, RZ, R245 ;  /* 0x000000ffff117224 */ /* 0x002fc600078e00f5 */
[----:B------:R-:W3:Y:S04]  /*36d40*/  LDL.LU R245, [R1+0xc4] ;  /* 0x0000c40001f57983 */ /* 0x000ee80000300800 */
[----:B------:R1:W-:Y:S02]  /*36d50*/  STL.64 [R1+0x208], R6 ;  /* 0x0002080601007387 */ /* 0x0003e40000100a00 */
[----:B-1----:R-:W-:-:S04]  /*36d60*/  LEA R6, P6, R244, R0, 0x2 ;  /* 0x00000000f4067211 */ /* 0x002fc800078c10ff */
[----:B------:R-:W-:Y:S02]  /*36d70*/  LEA.HI.X.SX32 R7, R244, R2, 0x2, P6 ;  /* 0x00000002f4077211 */ /* 0x000fe400030f16ff */
[----:B------:R-:W1:Y:S01]  /*36d80*/  LDC R244, c[0x0][0x240] ;  /* 0x00009000fff47b82 */ /* 0x000e620000000800 */
[C---:B------:R-:W-:Y:S01]  /*36d90*/  LEA R16, P5, R66.reuse, R0, 0x2 ;  /* 0x0000000042107211 */ /* 0x040fe200078a10ff */
[----:B------:R-:W-:Y:S02]  /*36da0*/  IMAD R33, R33, R4, RZ ;  /* 0x0000000421217224 */ /* 0x000fe400078e02ff */
[----:B------:R-:W-:Y:S01]  /*36db0*/  IMAD.MOV.U32 R4, RZ, RZ, R17 ;  /* 0x000000ffff047224 */ /* 0x000fe200078e0011 */
[----:B------:R-:W-:Y:S02]  /*36dc0*/  LEA.HI.X.SX32 R17, R66, R2, 0x2, P5 ;  /* 0x0000000242117211 */ /* 0x000fe400028f16ff */
[----:B------:R-:W2:Y:S04]  /*36dd0*/  LDL.LU R66, [R1+0x2734] ;  /* 0x0027340001427983 */ /* 0x000ea80000300800 */
[----:B------:R1:W-:Y:S04]  /*36de0*/  STL.64 [R1+0x200], R16 ;  /* 0x0002001001007387 */ /* 0x0003e80000100a00 */
[----:B------:R1:W-:Y:S02]  /*36df0*/  STL.64 [R1+0x1f8], R6 ;  /* 0x0001f80601007387 */ /* 0x0003e40000100a00 */
[----:B-1----:R-:W-:Y:S01]  /*36e00*/  LEA R16, P5, R67, R0, 0x2 ;  /* 0x0000000043107211 */ /* 0x002fe200078a10ff */
[----:B------:R-:W-:-:S02]  /*36e10*/  IMAD R15, R15, R244, RZ ;  /* 0x000000f40f0f7224 */ /* 0x000fc400078e02ff */
[----:B------:R-:W4:Y:S01]  /*36e20*/  LDL.LU R244, [R1+0xcc] ;  /* 0x0000cc0001f47983 */ /* 0x000f220000300800 */
[----:B------:R-:W-:Y:S01]  /*36e30*/  LEA.HI.X.SX32 R17, R67, R2, 0x2, P5 ;  /* 0x0000000243117211 */ /* 0x000fe200028f16ff */
[----:B------:R-:W-:Y:S01]  /*36e40*/  IMAD.MOV.U32 R7, RZ, RZ, R8 ;  /* 0x000000ffff077224 */ /* 0x000fe200078e0008 */
[----:B------:R-:W-:Y:S01]  /*36e50*/  LEA R6, P6, R8, R0, 0x2 ;  /* 0x0000000008067211 */ /* 0x000fe200078c10ff */
[----:B------:R-:W2:Y:S04]  /*36e60*/  LDL.LU R67, [R1+0x2730] ;  /* 0x0027300001437983 */ /* 0x000ea80000300800 */
[----:B------:R-:W2:Y:S01]  /*36e70*/  LDL.LU R8, [R1+0xd8] ;  /* 0x0000d80001087983 */ /* 0x000ea20000300800 */
[----:B------:R-:W-:-:S03]  /*36e80*/  LEA.HI.X.SX32 R7, R7, R2, 0x2, P6 ;  /* 0x0000000207077211 */ /* 0x000fc600030f16ff */
[----:B------:R1:W-:Y:S04]  /*36e90*/  STL.64 [R1+0x1f0], R16 ;  /* 0x0001f01001007387 */ /* 0x0003e80000100a00 */
[----:B------:R1:W-:Y:S02]  /*36ea0*/  STL.64 [R1+0x1e8], R6 ;  /* 0x0001e80601007387 */ /* 0x0003e40000100a00 */
[----:B-1----:R-:W-:-:S04]  /*36eb0*/  LEA R16, P5, R40, R0, 0x2 ;  /* 0x0000000028107211 */ /* 0x002fc800078a10ff */
        /* <DEDUP_REMOVED lines=18> */
[----:B------:R-:W-:Y:S02]  /*36fe0*/  LEA.HI.X.SX32 R17, R30, R2, 0x2, P5 ;  /* 0x000000021e117211 */ /* 0x000fe400028f16ff */
[C---:B------:R-:W-:Y:S01]  /*36ff0*/  LEA R6, P6, R31.reuse, R0, 0x2 ;  /* 0x000000001f067211 */ /* 0x040fe200078c10ff */
[----:B------:R-:W2:Y:S04]  /*37000*/  LDL.LU R30, [R1+0x2724] ;  /* 0x00272400011e7983 */ /* 0x000ea80000300800 */
[----:B------:R1:W-:Y:S01]  /*37010*/  STL.64 [R1+0x1c0], R16 ;  /* 0x0001c01001007387 */ /* 0x0003e20000100a00 */
[----:B------:R-:W-:-:S03]  /*37020*/  LEA.HI.X.SX32 R7, R31, R2, 0x2, P6 ;  /* 0x000000021f077211 */ /* 0x000fc600030f16ff */
        /* <DEDUP_REMOVED lines=14> */
[----:B-1----:R-:W4:Y:S01]  /*37110*/  LDL.LU R17, [R1+0x11e8] ;  /* 0x0011e80001117983 */ /* 0x002f220000300800 */
[-C--:B------:R-:W-:Y:S02]  /*37120*/  LEA R16, P5, R27, R0.reuse, 0x2 ;  /* 0x000000001b107211 */ /* 0x080fe400078a10ff */
[----:B---3--:R-:W-:-:S04]  /*37130*/  LEA R6, P6, R245, R0, 0x2 ;  /* 0x00000000f5067211 */ /* 0x008fc800078c10ff */
[-C--:B------:R-:W-:Y:S02]  /*37140*/  LEA.HI.X.SX32 R7, R245, R2.reuse, 0x2, P6 ;  /* 0x00000002f5077211 */ /* 0x080fe400030f16ff */
[----:B------:R-:W4:Y:S03]  /*37150*/  LDC R245, c[0x0][0x240] ;  /* 0x00009000fff57b82 */ /* 0x000f260000000800 */
[----:B------:R-:W-:Y:S01]  /*37160*/  STL.64 [R1+0x198], R6 ;  /* 0x0001980601007387 */ /* 0x000fe20000100a00 */
[----:B----4-:R-:W-:Y:S01]  /*37170*/  IMAD R245, R17, R245, RZ ;  /* 0x000000f511f57224 */ /* 0x010fe200078e02ff */
[----:B------:R-:W-:Y:S02]  /*37180*/  LEA.HI.X.SX32 R17, R27, R2, 0x2, P5 ;  /* 0x000000021b117211 */ /* 0x000fe400028f16ff */
[----:B------:R-:W3:Y:S04]  /*37190*/  LDL.LU R27, [R1+0x2710] ;  /* 0x00271000011b7983 */ /* 0x000ee80000300800 */
[----:B------:R1:W-:Y:S04]  /*371a0*/  STL.64 [R1+0x190], R16 ;  /* 0x0001901001007387 */ /* 0x0003e80000100a00 */
[----:B-1----:R-:W4:Y:S01]  /*371b0*/  LDL.LU R17, [R1+0x11ec] ;  /* 0x0011ec0001117983 */ /* 0x002f220000300800 */
[----:B------:R-:W-:-:S04]  /*371c0*/  LEA R6, P6, R244, R0, 0x2 ;  /* 0x00000000f4067211 */ /* 0x000fc800078c10ff */
[----:B------:R-:W-:Y:S02]  /*371d0*/  LEA.HI.X.SX32 R7, R244, R2, 0x2, P6 ;  /* 0x00000002f4077211 */ /* 0x000fe400030f16ff */
[----:B------:R-:W4:Y:S01]  /*371e0*/  LDC R244, c[0x0][0x240] ;  /* 0x00009000fff47b82 */ /* 0x000f220000000800 */
[-C--:B------:R-:W-:Y:S02]  /*371f0*/  LEA R16, P5, R24, R0.reuse, 0x2 ;  /* 0x0000000018107211 */ /* 0x080fe400078a10ff */
[----:B------:R2:W-:Y:S02]  /*37200*/  STL.64 [R1+0x188], R6 ;  /* 0x0001880601007387 */ /* 0x0005e40000100a00 */
[----:B--2---:R-:W-:Y:S01]  /*37210*/  LEA R6, P6, R8, R0, 0x2 ;  /* 0x0000000008067211 */ /* 0x004fe200078c10ff */
[----:B----4-:R-:W-:Y:S01]  /*37220*/  IMAD R244, R17, R244, RZ ;  /* 0x000000f411f47224 */ /* 0x010fe200078e02ff */
[-C--:B------:R-:W-:Y:S02]  /*37230*/  LEA.HI.X.SX32 R17, R24, R2.reuse, 0x2, P5 ;  /* 0x0000000218117211 */ /* 0x080fe400028f16ff */
[----:B------:R-:W2:Y:S04]  /*37240*/  LDL.LU R24, [R1+0x270c] ;  /* 0x00270c0001187983 */ /* 0x000ea80000300800 */
[----:B------:R1:W-:Y:S04]  /*37250*/  STL.64 [R1+0x180], R16 ;  /* 0x0001801001007387 */ /* 0x0003e80000100a00 */
[----:B-1----:R-:W4:Y:S01]  /*37260*/  LDL.LU R17, [R1+0x11f0] ;  /* 0x0011f00001117983 */ /* 0x002f220000300800 */
[----:B------:R-:W-:-:S02]  /*37270*/  LEA.HI.X.SX32 R7, R8, R2, 0x2, P6 ;  /* 0x0000000208077211 */ /* 0x000fc400030f16ff */
[----:B------:R-:W4:Y:S01]  /*37280*/  LDC R8, c[0x0][0x240] ;  /* 0x00009000ff087b82 */ /* 0x000f220000000800 */
[-C--:B------:R-:W-:Y:S02]  /*37290*/  LEA R16, P5, R25, R0.reuse, 0x2 ;  /* 0x0000000019107211 */ /* 0x080fe400078a10ff */
[----:B------:R1:W-:Y:S02]  /*372a0*/  STL.64 [R1+0x178], R6 ;  /* 0x0001780601007387 */ /* 0x0003e40000100a00 */
[C---:B-1----:R-:W-:Y:S01]  /*372b0*/  LEA R6, P6, R4.reuse, R0, 0x2 ;  /* 0x0000000004067211 */ /* 0x042fe200078c10ff */
[----:B----4-:R-:W-:Y:S01]  /*372c0*/  IMAD R8, R17, R8, RZ ;  /* 0x0000000811087224 */ /* 0x010fe200078e02ff */
[-C--:B------:R-:W-:Y:S02]  /*372d0*/  LEA.HI.X.SX32 R17, R25, R2.reuse, 0x2, P5 ;  /* 0x0000000219117211 */ /* 0x080fe400028f16ff */
[----:B------:R-:W2:Y:S04]  /*372e0*/  LDL.LU R25, [R1+0x2708] ;  /* 0x0027080001197983 */ /* 0x000ea80000300800 */
[----:B------:R1:W-:Y:S04]  /*372f0*/  STL.64 [R1+0x170], R16 ;  /* 0x0001701001007387 */ /* 0x0003e80000100a00 */
[----:B-1----:R-:W4:Y:S01]  /*37300*/  LDL.LU R17, [R1+0x11f4] ;  /* 0x0011f40001117983 */ /* 0x002f220000300800 */
[----:B------:R-:W-:-:S02]  /*37310*/  LEA.HI.X.SX32 R7, R4, R2, 0x2, P6 ;  /* 0x0000000204077211 */ /* 0x000fc400030f16ff */
[----:B------:R-:W4:Y:S01]  /*37320*/  LDC R4, c[0x0][0x240] ;  /* 0x00009000ff047b82 */ /* 0x000f220000000800 */
[CC--:B------:R-:W-:Y:S02]  /*37330*/  LEA R16, P5, R22.reuse, R0.reuse, 0x2 ;  /* 0x0000000016107211 */ /* 0x0c0fe400078a10ff */
[----:B------:R1:W-:Y:S02]  /*37340*/  STL.64 [R1+0x168], R6 ;  /* 0x0001680601007387 */ /* 0x0003e40000100a00 */
[----:B-1----:R-:W-:Y:S01]  /*37350*/  LEA R6, P6, R3, R0, 0x2 ;  /* 0x0000000003067211 */ /* 0x002fe200078c10ff */
[----:B----4-:R-:W-:Y:S01]  /*37360*/  IMAD R4, R17, R4, RZ ;  /* 0x0000000411047224 */ /* 0x010fe200078e02ff */
[-C--:B------:R-:W-:Y:S02]  /*37370*/  LEA.HI.X.SX32 R17, R22, R2.reuse, 0x2, P5 ;  /* 0x0000000216117211 */ /* 0x080fe400028f16ff */
[----:B------:R-:W4:Y:S04]  /*37380*/  LDL.LU R22, [R1+0x2704] ;  /* 0x0027040001167983 */ /* 0x000f280000300800 */
[----:B------:R1:W-:Y:S04]  /*37390*/  STL.64 [R1+0x160], R16 ;  /* 0x0001601001007387 */ /* 0x0003e80000100a00 */
[----:B-1----:R-:W3:Y:S01]  /*373a0*/  LDL.LU R17, [R1+0x11f8] ;  /* 0x0011f80001117983 */ /* 0x002ee20000300800 */
[----:B------:R-:W-:-:S02]  /*373b0*/  LEA.HI.X.SX32 R7, R3, R2, 0x2, P6 ;  /* 0x0000000203077211 */ /* 0x000fc400030f16ff */
[----:B------:R-:W3:Y:S01]  /*373c0*/  LDC R3, c[0x0][0x240] ;  /* 0x00009000ff037b82 */ /* 0x000ee20000000800 */
[-C--:B------:R-:W-:Y:S02]  /*373d0*/  LEA R16, P5, R10, R0.reuse, 0x2 ;  /* 0x000000000a107211 */ /* 0x080fe400078a10ff */
[----:B------:R1:W-:Y:S02]  /*373e0*/  STL.64 [R1+0x158], R6 ;  /* 0x0001580601007387 */ /* 0x0003e40000100a00 */
[----:B-1----:R-:W-:Y:S02]  /*373f0*/  MOV R7, R23 ;  /* 0x0000001700077202 */ /* 0x002fe40000000f00 */
[----:B------:R-:W-:Y:S01]  /*37400*/  LEA R6, P6, R14, R0, 0x2 ;  /* 0x000000000e067211 */ /* 0x000fe200078c10ff */
[----:B------:R-:W4:Y:S01]  /*37410*/  LDL.LU R23, [R1+0x2700] ;  /* 0x0027000001177983 */ /* 0x000f220000300800 */
[----:B---3--:R-:W-:Y:S01]  /*37420*/  IMAD R3, R17, R3, RZ ;  /* 0x0000000311037224 */ /* 0x008fe200078e02ff */
[----:B------:R-:W-:-:S02]  /*37430*/  LEA.HI.X.SX32 R17, R10, R2, 0x2, P5 ;  /* 0x000000020a117211 */ /* 0x000fc400028f16ff */
[----:B------:R-:W3:Y:S04]  /*37440*/  LDL.LU R10, [R1+0x26fc] ;  /* 0x0026fc00010a7983 */ /* 0x000ee80000300800 */
        /* <DEDUP_REMOVED lines=31> */
[----:B-1----:R-:W-:Y:S01]  /*37640*/  LEA R16, P5, R7, R0, 0x2 ;  /* 0x0000000007107211 */ /* 0x002fe200078a10ff */
[----:B------:R-:W-:Y:S01]  /*37650*/  IMAD.MOV.U32 R17, RZ, RZ, R7 ;  /* 0x000000ffff117224 */ /* 0x000fe200078e0007 */
[----:B------:R-:W-:-:S02]  /*37660*/  LEA.HI.X.SX32 R7, R37, R2, 0x2, P6 ;  /* 0x0000000225077211 */ /* 0x000fc400030f16ff */
[----:B------:R-:W3:Y:S02]  /*37670*/  LDL.LU R37, [R1+0x120c] ;  /* 0x00120c0001257983 */ /* 0x000ee40000300800 */
[----:B------:R-:W-:Y:S02]  /*37680*/  LEA.HI.X.SX32 R17, R17, R2, 0x2, P5 ;  /* 0x0000000211117211 */ /* 0x000fe400028f16ff */
[----:B------:R1:W-:Y:S04]  /*37690*/  STL.64 [R1+0x118], R6 ;  /* 0x0001180601007387 */ /* 0x0003e80000100a00 */
[----:B------:R1:W-:Y:S02]  /*376a0*/  STL.64 [R1+0x110], R16 ;  /* 0x0001101001007387 */ /* 0x0003e40000100a00 */
[----:B-1----:R-:W-:-:S02]  /*376b0*/  MOV R7, R35 ;  /* 0x0000002300077202 */ /* 0x002fc40000000f00 */
[-C--:B------:R-:W-:Y:S01]  /*376c0*/  LEA R6, P6, R13, R0.reuse, 0x2 ;  /* 0x000000000d067211 */ /* 0x080fe200078c10ff */
[----:B------:R-:W1:Y:S01]  /*376d0*/  LDC R35, c[0x0][0x240] ;  /* 0x00009000ff237b82 */ /* 0x000e620000000800 */
[----:B------:R-:W-:Y:S01]  /*376e0*/  LEA R16, P5, R7, R0, 0x2 ;  /* 0x0000000007107211 */ /* 0x000fe200078a10ff */
[----:B------:R-:W-:Y:S01]  /*376f0*/  IMAD.MOV.U32 R17, RZ, RZ, R7 ;  /* 0x000000ffff117224 */ /* 0x000fe200078e0007 */
[----:B------:R-:W-:-:S04]  /*37700*/  LEA.HI.X.SX32 R7, R13, R2, 0x2, P6 ;  /* 0x000000020d077211 */ /* 0x000fc800030f16ff */
[----:B------:R-:W-:Y:S01]  /*37710*/  LEA.HI.X.SX32 R17, R17, R2, 0x2, P5 ;  /* 0x0000000211117211 */ /* 0x000fe200028f16ff */
[----:B------:R-:W-:Y:S01]  /*37720*/  STL.64 [R1+0x108], R6 ;  /* 0x0001080601007387 */ /* 0x000fe20000100a00 */
[----:B------:R-:W1:Y:S03]  /*37730*/  LDC R13, c[0x0][0x240] ;  /* 0x00009000ff0d7b82 */ /* 0x000e660000000800 */
[----:B------:R1:W-:Y:S05]  /*37740*/  STL.64 [R1+0x100], R16 ;  /* 0x0001001001007387 */ /* 0x0003ea0000100a00 */
[----:B-1----:R-:W2:Y:S01]  /*37750*/  LDC R17, c[0x0][0x240] ;  /* 0x00009000ff117b82 */ /* 0x002ea20000000800 */
[----:B------:R-:W-:-:S02]  /*37760*/  LEA R6, P6, R21, R0, 0x2 ;  /* 0x0000000015067211 */ /* 0x000fc400078c10ff */
[----:B------:R-:W-:Y:S02]  /*37770*/  LEA R16, P5, R48, R0, 0x2 ;  /* 0x0000000030107211 */ /* 0x000fe400078a10ff */
[----:B------:R-:W-:Y:S02]  /*37780*/  LEA.HI.X.SX32 R7, R21, R2, 0x2, P6 ;  /* 0x0000000215077211 */ /* 0x000fe400030f16ff */
[----:B------:R-:W3:Y:S04]  /*37790*/  LDL.LU R21, [R1+0x26f0] ;  /* 0x0026f00001157983 */ /* 0x000ee80000300800 */
        /* <DEDUP_REMOVED lines=8> */
[----:B-1----:R-:W4:Y:S01]  /*37820*/  LDC R17, c[0x0][0x240] ;  /* 0x00009000ff117b82 */ /* 0x002f220000000800 */
[----:B------:R-:W-:-:S02]  /*37830*/  LEA R16, P5, R18, R0, 0x2 ;  /* 0x0000000012107211 */ /* 0x000fc400078a10ff */
[----:B------:R-:W-:Y:S01]  /*37840*/  STL.64 [R1+0xe8], R6 ;  /* 0x0000e80601007387 */ /* 0x000fe20000100a00 */
[----:B----4-:R-:W-:Y:S01]  /*37850*/  IMAD R32, R32, R17, RZ ;  /* 0x0000001120207224 */ /* 0x010fe200078e02ff */
[----:B------:R-:W-:Y:S02]  /*37860*/  LEA.HI.X.SX32 R17, R18, R2, 0x2, P5 ;  /* 0x0000000212117211 */ /* 0x000fe400028f16ff */
[----:B------:R-:W4:Y:S04]  /*37870*/  LDL.LU R18, [R1+0x26e4] ;  /* 0x0026e40001127983 */ /* 0x000f280000300800 */
[----:B------:R1:W-:Y:S02]  /*37880*/  STL.64 [R1+0xe0], R16 ;  /* 0x0000e01001007387 */ /* 0x0003e40000100a00 */
[----:B-1----:R-:W3:Y:S01]  /*37890*/  LDC R17, c[0x0][0x240] ;  /* 0x00009000ff117b82 */ /* 0x002ee20000000800 */
[----:B------:R-:W-:-:S02]  /*378a0*/  LEA R6, P6, R19, R0, 0x2 ;  /* 0x0000000013067211 */ /* 0x000fc400078c10ff */
[----:B------:R-:W-:Y:S02]  /*378b0*/  LEA R16, P5, R242, R0, 0x2 ;  /* 0x00000000f2107211 */ /* 0x000fe400078a10ff */
[-C--:B------:R-:W-:Y:S02]  /*378c0*/  LEA.HI.X.SX32 R7, R19, R2.reuse, 0x2, P6 ;  /* 0x0000000213077211 */ /* 0x080fe400030f16ff */
[----:B------:R-:W4:Y:S04]  /*378d0*/  LDL.LU R19, [R1+0x26e0] ;  /* 0x0026e00001137983 */ /* 0x000f280000300800 */
[----:B------:R1:W-:Y:S01]  /*378e0*/  STL.64 [R1+0xd8], R6 ;  /* 0x0000d80601007387 */ /* 0x0003e20000100a00 */
[----:B---3--:R-:W-:Y:S01]  /*378f0*/  IMAD R12, R12, R17, RZ ;  /* 0x000000110c0c7224 */ /* 0x008fe200078e02ff */
[----:B------:R-:W-:-:S02]  /*37900*/  LEA.HI.X.SX32 R17, R242, R2, 0x2, P5 ;  /* 0x00000002f2117211 */ /* 0x000fc400028f16ff */
[C---:B-1----:R-:W-:Y:S01]  /*37910*/  LEA R6, P6, R243.reuse, R0, 0x2 ;  /* 0x00000000f3067211 */ /* 0x042fe200078c10ff */
[----:B------:R-:W3:Y:S03]  /*37920*/  LDL.LU R242, [R1+0x26dc] ;  /* 0x0026dc0001f27983 */ /* 0x000ee60000300800 */
[----:B------:R-:W-:Y:S01]  /*37930*/  LEA.HI.X.SX32 R7, R243, R2, 0x2, P6 ;  /* 0x00000002f3077211 */ /* 0x000fe200030f16ff */
[----:B------:R1:W-:Y:S04]  /*37940*/  STL.64 [R1+0xd0], R16 ;  /* 0x0000d01001007387 */ /* 0x0003e80000100a00 */
[----:B------:R-:W3:Y:S04]  /*37950*/  LDL.LU R243, [R1+0x26d8] ;  /* 0x0026d80001f37983 */ /* 0x000ee80000300800 */
[----:B------:R1:W-:Y:S02]  /*37960*/  STL.64 [R1+0xc8], R6 ;  /* 0x0000c80601007387 */ /* 0x0003e40000100a00 */
[----:B-1----:R-:W-:-:S04]  /*37970*/  LEA R16, P5, R34, R0, 0x2 ;  /* 0x0000000022107211 */ /* 0x002fc800078a10ff */
[----:B------:R-:W-:Y:S01]  /*37980*/  LEA.HI.X.SX32 R17, R34, R2, 0x2, P5 ;  /* 0x0000000222117211 */ /* 0x000fe200028f16ff */
[----:B------:R-:W-:Y:S01]  /*37990*/  IMAD R7, R36, R35, RZ ;  /* 0x0000002324077224 */ /* 0x000fe200078e02ff */
[----:B------:R-:W-:-:S03]  /*379a0*/  LEA R6, P6, R33, R0, 0x2 ;  /* 0x0000000021067211 */ /* 0x000fc600078c10ff */
[----:B------:R1:W-:Y:S04]  /*379b0*/  STL.64 [R1+0xc0], R16 ;  /* 0x0000c01001007387 */ /* 0x0003e80000100a00 */
[----:B------:R1:W-:Y:S02]  /*379c0*/  STL [R1+0x6c], R7 ;  /* 0x00006c0701007387 */ /* 0x0003e40000100800 */
[----:B-1----:R-:W-:Y:S02]  /*379d0*/  LEA R16, P5, R15, R0, 0x2 ;  /* 0x000000000f107211 */ /* 0x002fe400078a10ff */
[-C--:B------:R-:W-:Y:S02]  /*379e0*/  LEA.HI.X.SX32 R7, R33, R2.reuse, 0x2, P6 ;  /* 0x0000000221077211 */ /* 0x080fe400030f16ff */
[----:B------:R-:W-:-:S03]  /*379f0*/  LEA.HI.X.SX32 R17, R15, R2, 0x2, P5 ;  /* 0x000000020f117211 */ /* 0x000fc600028f16ff */
        /* <DEDUP_REMOVED lines=8> */
[----:B-1----:R-:W4:Y:S04]  /*37a80*/  LDL.64 R6, [R1+0x30] ;  /* 0x0000300001067983 */ /* 0x002f280000100a00 */
[----:B------:R-:W3:Y:S01]  /*37a90*/  LDL.LU R244, [R1+0x1210] ;  /* 0x0012100001f47983 */ /* 0x000ee20000300800 */
[----:B------:R-:W-:-:S03]  /*37aa0*/  IMAD R13, R37, R13, RZ ;  /* 0x0000000d250d7224 */ /* 0x000fc600078e02ff */
[----:B------:R-:W3:Y:S01]  /*37ab0*/  LDL.64 R36, [R1+0x38] ;  /* 0x0000380001247983 */ /* 0x000ee20000100a00 */
[----:B------:R-:W-:-:S03]  /*37ac0*/  LEA R34, P6, R8, R0, 0x2 ;  /* 0x0000000008227211 */ /* 0x000fc600078c10ff */
[----:B------:R1:W-:Y:S01]  /*37ad0*/  STL.64 [R1+0xa0], R16 ;  /* 0x0000a01001007387 */ /* 0x0003e20000100a00 */
[----:B------:R-:W-:Y:S01]  /*37ae0*/  LEA.HI.X.SX32 R35, R8, R2, 0x2, P6 ;  /* 0x0000000208237211 */ /* 0x000fe200030f16ff */
[----:B------:R-:W-:Y:S01]  /*37af0*/  IMAD.MOV.U32 R8, RZ, RZ, R14 ;  /* 0x000000ffff087224 */ /* 0x000fe200078e000e */
[----:B------:R-:W-:-:S04]  /*37b00*/  LEA R14, P6, R3, R0, 0x2 ;  /* 0x00000000030e7211 */ /* 0x000fc800078c10ff */
[----:B------:R-:W-:Y:S02]  /*37b10*/  LEA.HI.X.SX32 R15, R3, R2, 0x2, P6 ;  /* 0x00000002030f7211 */ /* 0x000fe400030f16ff */
[----:B-1----:R-:W-:Y:S01]  /*37b20*/  LEA R16, P5, R4, R0, 0x2 ;  /* 0x0000000004107211 */ /* 0x002fe200078a10ff */
[----:B------:R-:W-:-:S03]  /*37b30*/  IMAD.MOV.U32 R3, RZ, RZ, R32 ;  /* 0x000000ffff037224 */ /* 0x000fc600078e0020 */
[----:B------:R-:W-:Y:S01]  /*37b40*/  LEA.HI.X.SX32 R17, R4, R2, 0x2, P5 ;  /* 0x0000000204117211 */ /* 0x000fe200028f16ff */
[----:B------:R1:W-:Y:S01]  /*37b50*/  STL.64 [R1+0x98], R34 ;  /* 0x0000982201007387 */ /* 0x0003e20000100a00 */
[C---:B------:R-:W-:Y:S01]  /*37b60*/  LEA R32, P6, R3.reuse, R0, 0x2 ;  /* 0x0000000003207211 */ /* 0x040fe200078c10ff */
[----:B------:R-:W1:Y:S03]  /*37b70*/  S2R R4, SR_TID.X ;  /* 0x0000000000047919 */ /* 0x000e660000002100 */
[----:B------:R-:W-:Y:S01]  /*37b80*/  LEA.HI.X.SX32 R33, R3, R2, 0x2, P6 ;  /* 0x0000000203217211 */ /* 0x000fe200030f16ff */
[----:B-1----:R-:W3:Y:S04]  /*37b90*/  LDL.LU.64 R34, [R1+0x26d0] ;  /* 0x0026d00001227983 */ /* 0x002ee80000300a00 */
[----:B------:R1:W-:Y:S04]  /*37ba0*/  STL.64 [R1+0x90], R16 ;  /* 0x0000901001007387 */ /* 0x0003e80000100a00 */
[----:B------:R1:W-:Y:S02]  /*37bb0*/  STL.64 [R1+0x88], R14 ;  /* 0x0000880e01007387 */ /* 0x0003e40000100a00 */
[----:B-1----:R-:W-:-:S04]  /*37bc0*/  LEA R16, P5, R8, R0, 0x2 ;  /* 0x0000000008107211 */ /* 0x002fc800078a10ff */
[----:B------:R-:W-:Y:S01]  /*37bd0*/  LEA.HI.X.SX32 R17, R8, R2, 0x2, P5 ;  /* 0x0000000208117211 */ /* 0x000fe200028f16ff */
[----:B------:R-:W3:Y:S01]  /*37be0*/  LDL.LU.64 R14, [R1+0x26c8] ;  /* 0x0026c800010e7983 */ /* 0x000ee20000300a00 */
[----:B------:R-:W1:Y:S03]  /*37bf0*/  LDC R8, c[0x0][0x230] ;  /* 0x00008c00ff087b82 */ /* 0x000e660000000800 */
[----:B------:R1:W-:Y:S04]  /*37c00*/  STL.64 [R1+0x80], R16 ;  /* 0x0000801001007387 */ /* 0x0003e80000100a00 */
[----:B------:R-:W-:Y:S01]  /*37c10*/  STL.64 [R1+0x78], R32 ;  /* 0x0000782001007387 */ /* 0x000fe20000100a00 */
[----:B------:R-:W-:-:S02]  /*37c20*/  LOP3.LUT R4, R4, 0x7f, RZ, 0xc0, !PT ;  /* 0x0000007f04047812 */ /* 0x000fc400078ec0ff */
[----:B-1----:R-:W-:-:S04]  /*37c30*/  LEA R16, P5, R12, R0, 0x2 ;  /* 0x000000000c107211 */ /* 0x002fc800078a10ff */
[----:B------:R-:W-:Y:S02]  /*37c40*/  LEA.HI.X.SX32 R17, R12, R2, 0x2, P5 ;  /* 0x000000020c117211 */ /* 0x000fe400028f16ff */
[----:B------:R-:W3:Y:S01]  /*37c50*/  LDL.LU R12, [R1+0x26c0] ;  /* 0x0026c000010c7983 */ /* 0x000ee20000300800 */
[----:B------:R-:W-:-:S03]  /*37c60*/  VIADD R3, R8, 0xffffff80 ;  /* 0xffffff8008037836 */ /* 0x000fc60000000000 */
[----:B------:R1:W-:Y:S02]  /*37c70*/  STL.64 [R1+0x70], R16 ;  /* 0x0000701001007387 */ /* 0x0003e40000100a00 */
[----:B-1----:R-:W-:-:S04]  /*37c80*/  LEA R16, P5, R13, R0, 0x2 ;  /* 0x000000000d107211 */ /* 0x002fc800078a10ff */
[----:B------:R-:W-:Y:S02]  /*37c90*/  LEA.HI.X.SX32 R17, R13, R2, 0x2, P5 ;  /* 0x000000020d117211 */ /* 0x000fe400028f16ff */
[----:B--2---:R-:W-:-:S04]  /*37ca0*/  LEA R32, P6, R245, R0, 0x2 ;  /* 0x00000000f5207211 */ /* 0x004fc800078c10ff */
[----:B------:R-:W-:Y:S02]  /*37cb0*/  LEA.HI.X.SX32 R33, R245, R2, 0x2, P6 ;  /* 0x00000002f5217211 */ /* 0x000fe400030f16ff */
[----:B------:R-:W3:Y:S01]  /*37cc0*/  LDC R245, c[0x0][0x240] ;  /* 0x00009000fff57b82 */ /* 0x000ee20000000800 */
[----:B------:R-:W-:Y:S02]  /*37cd0*/  ISETP.GE.AND P6, PT, R4, R3, PT ;  /* 0x000000030400720c */ /* 0x000fe40003fc6270 */
[----:B------:R1:W-:Y:S04]  /*37ce0*/  STL.64 [R1+0x68], R32 ;  /* 0x0000682001007387 */ /* 0x0003e80000100a00 */
[----:B----4-:R2:W-:Y:S04]  /*37cf0*/  LDGSTS.E [R246+-0x37ff8], desc[UR60][R6.64], !P4 ;  /* 0xc800800006f67fae */ /* 0x0105e8000e12187c */
[----:B-1----:R-:W4:Y:S04]  /*37d00*/  LDL.LU.64 R32, [R1+0x26b8] ;  /* 0x0026b80001207983 */ /* 0x002f280000300a00 */
[----:B------:R-:W4:Y:S01]  /*37d10*/  LDL.LU R13, [R1+0x26b0] ;  /* 0x0026b000010d7983 */ /* 0x000f220000300800 */
[----:B---3--:R-:W-:-:S03]  /*37d20*/  IMAD R4, R244, R245, RZ ;  /* 0x000000f5f4047224 */ /* 0x008fc600078e02ff */
[----:B------:R1:W-:Y:S01]  /*37d30*/  STL.64 [R1+0x60], R16 ;  /* 0x0000601001007387 */ /* 0x0003e20000100a00 */
[----:B------:R-:W-:Y:S01]  /*37d40*/  VIADD R8, R8, 0x7f ;  /* 0x0000007f08087836 */ /* 0x000fe20000000000 */
[----:B------:R-:W-:Y:S01]  /*37d50*/  ISETP.GE.U32.AND P5, PT, R3, 0x7fffff01, PT ;  /* 0x7fffff010300780c */ /* 0x000fe20003fa6070 */
[----:B------:R-:W3:Y:S01]  /*37d60*/  LDC R244, c[0x0][0x230] ;  /* 0x00008c00fff47b82 */ /* 0x000ee20000000800 */
[C---:B--2---:R-:W-:Y:S01]  /*37d70*/  LEA R6, P4, R4.reuse, R0, 0x2 ;  /* 0x0000000004067211 */ /* 0x044fe200078810ff */
[----:B------:R-:W-:Y:S03]  /*37d80*/  LDGSTS.E [R246+-0x37ff4], desc[UR60][R36.64], !P1 ;  /* 0xc800c00024f67fae */ /* 0x000fe6000c92187c */
[----:B------:R-:W-:-:S03]  /*37d90*/  LEA.HI.X.SX32 R7, R4, R2, 0x2, P4 ;  /* 0x0000000204077211 */ /* 0x000fc600020f16ff */
[----:B------:R-:W2:Y:S01]  /*37da0*/  LDC R2, c[0x0][0x230] ;  /* 0x00008c00ff027b82 */ /* 0x000ea20000000800 */
[----:B-1----:R-:W4:Y:S04]  /*37db0*/  LDL.LU.64 R16, [R1+0x26a8] ;  /* 0x0026a80001107983 */ /* 0x002f280000300a00 */
[----:B------:R-:W3:Y:S04]  /*37dc0*/  LDL.LU R245, [R1+0x1174] ;  /* 0x0011740001f57983 */ /* 0x000ee80000300800 */
[----:B------:R-:W4:Y:S04]  /*37dd0*/  LDL.LU.64 R36, [R1+0x26a0] ;  /* 0x0026a00001247983 */ /* 0x000f280000300a00 */
[----:B------:R1:W-:Y:S04]  /*37de0*/  STL.64 [R1+0x28], R6 ;  /* 0x0000280601007387 */ /* 0x0003e80000100a00 */
[----:B-1----:R-:W3:Y:S01]  /*37df0*/  LDL.LU.64 R6, [R1+0x2698] ;  /* 0x0026980001067983 */ /* 0x002ee20000300a00 */
[----:B------:R-:W-:-:S02]  /*37e00*/  SEL R3, RZ, 0x4, P6 ;  /* 0x00000004ff037807 */ /* 0x000fc40003000000 */
[----:B------:R-:W-:Y:S01]  /*37e10*/  ISETP.GT.AND P6, PT, R8, 0xff, PT ;  /* 0x000000ff0800780c */ /* 0x000fe20003fc4270 */
[----:B--2---:R-:W-:Y:S01]  /*37e20*/  VIADD R2, R2, 0xffffff7e ;  /* 0xffffff7e02027836 */ /* 0x004fe20000000000 */
[----:B------:R-:W1:Y:S01]  /*37e30*/  LDC R8, c[0x0][0x230] ;  /* 0x00008c00ff087b82 */ /* 0x000e620000000800 */
[----:B---3--:R-:W-:Y:S04]  /*37e40*/  LDGSTS.E [R246+-0x34000], desc[UR60][R6.64], !P0 ;  /* 0xcc00000006f67fae */ /* 0x008fe8000c12187c */
[----:B------:R-:W2:Y:S01]  /*37e50*/  LDL.LU.64 R6, [R1+0x2690] ;  /* 0x0026900001067983 */ /* 0x000ea20000300a00 */
[----:B------:R-:W-:-:S04]  /*37e60*/  SEL R3, R3, RZ, P6 ;  /* 0x000000ff03037207 */ /* 0x000fc80003000000 */
[----:B------:R-:W-:Y:S01]  /*37e70*/  ISETP.NE.U32.AND P1, PT, R3, RZ, PT ;  /* 0x000000ff0300720c */ /* 0x000fe20003f25070 */
[----:B--2---:R-:W-:Y:S01]  /*37e80*/  LDGSTS.E [R246+-0x33ffc], desc[UR60][R6.64], !P2 ;  /* 0xcc00400006f67fae */ /* 0x004fe2000d12187c */
[----:B------:R-:W-:-:S03]  /*37e90*/  ISETP.GE.U32.AND P2, PT, R2, 0x7ffffeff, PT ;  /* 0x7ffffeff0200780c */ /* 0x000fc60003f46070 */
[----:B------:R-:W2:Y:S04]  /*37ea0*/  LDL.LU.64 R6, [R1+0x2688] ;  /* 0x0026880001067983 */ /* 0x000ea80000300a00 */
[----:B------:R-:W3:Y:S01]  /*37eb0*/  LDL.64 R2, [R1+0x50] ;  /* 0x0000500001027983 */ /* 0x000ee20000100a00 */
[----:B------:R-:W-:Y:S02]  /*37ec0*/  ISETP.NE.U32.AND P6, PT, R245, RZ, PT ;  /* 0x000000fff500720c */ /* 0x000fe40003fc5070 */
[----:B------:R-:W1:Y:S01]  /*37ed0*/  LDC R245, c[0x0][0x230] ;  /* 0x00008c00fff57b82 */ /* 0x000e620000000800 */
[----:B---3--:R3:W-:Y:S04]  /*37ee0*/  LDGSTS.E [R246+-0x33ff8], desc[UR60][R2.64], !P3 ;  /* 0xcc00800002f67fae */ /* 0x0087e8000d92187c */
[----:B--2---:R-:W-:Y:S01]  /*37ef0*/  LDGSTS.E [R246+-0x33ff4], desc[UR60][R6.64], !P5 ;  /* 0xcc00c00006f67fae */ /* 0x004fe2000e92187c */
[----:B-1----:R-:W-:-:S02]  /*37f00*/  VIADD R0, R245, 0xffffff7f ;  /* 0xffffff7ff5007836 */ /* 0x002fc40000000000 */
[----:B------:R-:W1:Y:S01]  /*37f10*/  LDC R245, c[0x0][0x230] ;  /* 0x00008c00fff57b82 */ /* 0x000e620000000800 */
[----:B------:R-:W0:Y:S04]  /*37f20*/  LDGDEPBAR ;  /* 0x00000000000079af */ /* 0x000e280000000000 */
[----:B------:R-:W2:Y:S04]  /*37f30*/  LDL.LU.64 R6, [R1+0x2680] ;  /* 0x0026800001067983 */ /* 0x000ea80000300a00 */
[----:B------:R4:W-:Y:S04]  /*37f40*/  STL.64 [R1+0x2770], R232 ;  /* 0x002770e801007387 */ /* 0x0009e80000100a00 */
[----:B----4-:R-:W4:Y:S04]  /*37f50*/  LDL.64 R232, [R1+0xfd0] ;  /* 0x000fd00001e87983 */ /* 0x010f280000100a00 */
[----:B------:R3:W-:Y:S04]  /*37f60*/  STL.64 [R1+0x2768], R166 ;  /* 0x002768a601007387 */ /* 0x0007e80000100a00 */
[----:B---3--:R-:W3:Y:S04]  /*37f70*/  LDL.64 R166, [R1+0xfc0] ;  /* 0x000fc00001a67983 */ /* 0x008ee80000100a00 */
[----:B------:R1:W-:Y:S04]  /*37f80*/  STL.64 [R1+0x2760], R228 ;  /* 0x002760e401007387 */ /* 0x0003e80000100a00 */
[----:B-1----:R-:W4:Y:S04]  /*37f90*/  LDL.64 R228, [R1+0xfc8] ;  /* 0x000fc80001e47983 */ /* 0x002f280000100a00 */
[----:B------:R1:W-:Y:S04]  /*37fa0*/  STL.64 [R1+0x2758], R170 ;  /* 0x002758aa01007387 */ /* 0x0003e80000100a00 */
[----:B-1----:R-:W3:Y:S04]  /*37fb0*/  LDL.64 R170, [R1+0xfb8] ;  /* 0x000fb80001aa7983 */ /* 0x002ee80000100a00 */
        /* <DEDUP_REMOVED lines=22> */
[----:B------:R-:W-:Y:S04]  /*38120*/  STL.64 [R1+0x26f8], R190 ;  /* 0x0026f8be01007387 */ /* 0x000fe80000100a00 */
[----:B------:R1:W-:Y:S04]  /*38130*/  STL.64 [R1+0x26f0], R198 ;  /* 0x0026f0c601007387 */ /* 0x0003e80000100a00 */
[----:B-1----:R-:W3:Y:S01]  /*38140*/  LDL.64 R198, [R1+0xf58] ;  /* 0x000f580001c67983 */ /* 0x002ee20000100a00 */
[----:B------:R-:W-:-:S03]  /*38150*/  ISETP.GE.U32.AND P0, PT, R0, 0x7fffff00, PT ;  /* 0x7fffff000000780c */ /* 0x000fc60003f06070 */
[----:B------:R-:W-:Y:S01]  /*38160*/  STL.64 [R1+0x26e8], R230 ;  /* 0x0026e8e601007387 */ /* 0x000fe20000100a00 */
[----:B------:R-:W-:-:S03]  /*38170*/  IADD3 R0, R245, -0x83, RZ ;  /* 0xffffff7df5007810 */ /* 0x000fc60007ffe0ff */
[----:B------:R-:W-:Y:S04]  /*38180*/  STL.64 [R1+0x26e0], R226 ;  /* 0x0026e0e201007387 */ /* 0x000fe80000100a00 */
[----:B------:R-:W-:Y:S01]  /*38190*/  STL.64 [R1+0x26d8], R200 ;  /* 0x0026d8c801007387 */ /* 0x000fe20000100a00 */
[----:B------:R-:W-:-:S03]  /*381a0*/  ISETP.GE.U32.AND P3, PT, R0, 0x7ffffefe, PT ;  /* 0x7ffffefe0000780c */ /* 0x000fc60003f66070 */
[----:B------:R-:W-:Y:S01]  /*381b0*/  STL.64 [R1+0x26d0], R202 ;  /* 0x0026d0ca01007387 */ /* 0x000fe20000100a00 */
[----:B------:R-:W-:-:S03]  /*381c0*/  VIADD R2, R8, 0xffffff7c ;  /* 0xffffff7c08027836 */ /* 0x000fc60000000000 */
[----:B------:R-:W-:Y:S01]  /*381d0*/  STL.64 [R1+0x26c8], R204 ;  /* 0x0026c8cc01007387 */ /* 0x000fe20000100a00 */
[----:B------:R-:W-:-:S03]  /*381e0*/  VIADD R0, R244, 0xffffff5f ;  /* 0xffffff5ff4007836 */ /* 0x000fc60000000000 */
[----:B------:R-:W-:Y:S04]  /*381f0*/  STL.64 [R1+0x26c0], R206 ;  /* 0x0026c0ce01007387 */ /* 0x000fe80000100a00 */
[----:B------:R-:W-:Y:S04]  /*38200*/  STL.64 [R1+0x26b8], R208 ;  /* 0x0026b8d001007387 */ /* 0x000fe80000100a00 */
[----:B------:R-:W-:Y:S01]  /*38210*/  STL.64 [R1+0x26b0], R218 ;  /* 0x0026b0da01007387 */ /* 0x000fe20000100a00 */
[----:B--2---:R-:W-:-:S03]  /*38220*/  IMAD.IADD R191, R252, 0x1, R7 ;  /* 0x00000001fcbf7824 */ /* 0x004fc600078e0207 */
[----:B------:R-:W-:Y:S01]  /*38230*/  STL.64 [R1+0x26a8], R212 ;  /* 0x0026a8d401007387 */ /* 0x000fe20000100a00 */
[----:B------:R-:W-:-:S03]  /*38240*/  ISETP.GE.U32.AND P5, PT, R2, 0x7ffffefd, PT ;  /* 0x7ffffefd0200780c */ /* 0x000fc60003fa6070 */
[----:B------:R-:W-:Y:S01]  /*38250*/  STL.64 [R1+0x26a0], R224 ;  /* 0x0026a0e001007387 */ /* 0x000fe20000100a00 */
[----:B------:R-:W-:-:S03]  /*38260*/  ISETP.GE.U32.AND P4, PT, R0, 0x7ffffee0, PT ;  /* 0x7ffffee00000780c */ /* 0x000fc60003f86070 */
[----:B------:R-:W-:Y:S01]  /*38270*/  STL.64 [R1+0x2698], R216 ;  /* 0x002698d801007387 */ /* 0x000fe20000100a00 */
[----:B------:R-:W-:-:S03]  /*38280*/  LOP3.LUT R0, R7, 0x10, RZ, 0x3c, !PT ;  /* 0x0000001007007812 */ /* 0x000fc600078e3cff */
[----:B------:R-:W-:Y:S01]  /*38290*/  STL.64 [R1+0x2690], R222 ;  /* 0x002690de01007387 */ /* 0x000fe20000100a00 */
[C---:B------:R-:W-:Y:S02]  /*382a0*/  LOP3.LUT R2, R7.reuse, 0x20, RZ, 0x3c, !PT ;  /* 0x0000002007027812 */ /* 0x040fe400078e3cff */
[C---:B------:R-:W-:Y:S01]  /*382b0*/  LOP3.LUT R3, R7.reuse, 0x30, RZ, 0x3c, !PT ;  /* 0x0000003007037812 */ /* 0x040fe200078e3cff */
[----:B------:R-:W-:Y:S01]  /*382c0*/  STL.64 [R1+0x2688], R220 ;  /* 0x002688dc01007387 */ /* 0x000fe20000100a00 */
[C---:B------:R-:W-:Y:S02]  /*382d0*/  LOP3.LUT R4, R7.reuse, 0x40, RZ, 0x3c, !PT ;  /* 0x0000004007047812 */ /* 0x040fe400078e3cff */
[C---:B------:R-:W-:Y:S01]  /*382e0*/  LOP3.LUT R8, R7.reuse, 0x50, RZ, 0x3c, !PT ;  /* 0x0000005007087812 */ /* 0x040fe200078e3cff */
[----:B------:R1:W-:Y:S01]  /*382f0*/  STL.64 [R1+0x2680], R6 ;  /* 0x0026800601007387 */ /* 0x0003e20000100a00 */
[C---:B------:R-:W-:Y:S02]  /*38300*/  LOP3.LUT R244, R7.reuse, 0x60, RZ, 0x3c, !PT ;  /* 0x0000006007f47812 */ /* 0x040fe400078e3cff */
[----:B------:R-:W-:-:S02]  /*38310*/  LOP3.LUT R245, R7, 0x70, RZ, 0x3c, !PT ;  /* 0x0000007007f57812 */ /* 0x000fc400078e3cff */
[----:B-1----:R-:W2:Y:S04]  /*38320*/  LDL.LU.64 R6, [R1+0x90] ;  /* 0x0000900001067983 */ /* 0x002ea80000300a00 */
[----:B------:R-:W2:Y:S04]  /*38330*/  LDL.64 R220, [R1+0xfd8] ;  /* 0x000fd80001dc7983 */ /* 0x000ea80000100a00 */
        /* <DEDUP_REMOVED lines=12> */
[----:B---3--:R-:W-:Y:S04]  /*38400*/  LDGSTS.E [R191], desc[UR60][R198.64], P6 ;  /* 0x00000000c6bf7fae */ /* 0x008fe8000b12187c */
[----:B----4-:R-:W-:Y:S04]  /*38410*/  LDGSTS.E [R191+0x400], desc[UR60][R194.64], P6 ;  /* 0x00400000c2bf7fae */ /* 0x010fe8000b12187c */
[----:B------:R-:W-:Y:S04]  /*38420*/  LDGSTS.E [R191+0x800], desc[UR60][R214.64], P6 ;  /* 0x00800000d6bf7fae */ /* 0x000fe8000b12187c */
        /* <DEDUP_REMOVED lines=11> */
[----:B------:R-:W3:Y:S04]  /*384e0*/  LDL.64 R198, [R1+0x1048] ;  /* 0x0010480001c67983 */ /* 0x000ee80000100a00 */
[----:B------:R-:W4:Y:S04]  /*384f0*/  LDL.64 R170, [R1+0x1010] ;  /* 0x0010100001aa7983 */ /* 0x000f280000100a00 */
[----:B------:R-:W3:Y:S04]  /*38500*/  LDL.64 R166, [R1+0xff8] ;  /* 0x000ff80001a67983 */ /* 0x000ee80000100a00 */
[----:B------:R-:W4:Y:S04]  /*38510*/  LDL.64 R194, [R1+0x1050] ;  /* 0x0010500001c27983 */ /* 0x000f280000100a00 */
        /* <DEDUP_REMOVED lines=9> */
[----:B------:R-:W-:Y:S04]  /*385b0*/  LDGSTS.E [R191+0x3800], desc[UR60][R228.64], P6 ;  /* 0x03800000e4bf7fae */ /* 0x000fe8000b12187c */
[----:B------:R-:W4:Y:S04]  /*385c0*/  LDL.64 R172, [R1+0x5d0] ;  /* 0x0005d00001ac7983 */ /* 0x000f280000100a00 */
[----:B------:R-:W-:Y:S04]  /*385d0*/  LDGSTS.E [R191+0x3c00], desc[UR60][R232.64], P6 ;  /* 0x03c00000e8bf7fae */ /* 0x000fe8000b12187c */
[----:B------:R-:W4:Y:S04]  /*385e0*/  LDL.64 R228, [R1+0x590] ;  /* 0x0005900001e47983 */ /* 0x000f280000100a00 */
[----:B--2---:R-:W-:Y:S04]  /*385f0*/  LDGSTS.E [R191+0x4000], desc[UR60][R220.64], P6 ;  /* 0x04000000dcbf7fae */ /* 0x004fe8000b12187c */
[----:B------:R-:W2:Y:S04]  /*38600*/  LDL.64 R232, [R1+0x550] ;  /* 0x0005500001e87983 */ /* 0x000ea80000100a00 */
[----:B------:R-:W-:Y:S04]  /*38610*/  LDGSTS.E [R191+0x4400], desc[UR60][R222.64], P6 ;  /* 0x04400000debf7fae */ /* 0x000fe8000b12187c */
[----:B------:R-:W-:Y:S04]  /*38620*/  LDGSTS.E [R191+0x4800], desc[UR60][R216.64], P6 ;  /* 0x04800000d8bf7fae */ /* 0x000fe8000b12187c */
[----:B------:R-:W-:Y:S04]  /*38630*/  LDGSTS.E [R191+0x4c00], desc[UR60][R224.64], P6 ;  /* 0x04c00000e0bf7fae */ /* 0x000fe8000b12187c */
[----:B------:R-:W2:Y:S04]  /*38640*/  LDL.64 R220, [R1+0x450] ;  /* 0x0004500001dc7983 */ /* 0x000ea80000100a00 */
[----:B------:R-:W2:Y:S04]  /*38650*/  LDL.64 R222, [R1+0x410] ;  /* 0x0004100001de7983 */ /* 0x000ea80000100a00 */
[----:B------:R-:W2:Y:S04]  /*38660*/  LDL.64 R216, [R1+0x3c8] ;  /* 0x0003c80001d87983 */ /* 0x000ea80000100a00 */
[----:B------:R-:W2:Y:S04]  /*38670*/  LDL.64 R224, [R1+0x348] ;  /* 0x0003480001e07983 */ /* 0x000ea80000100a00 */
[----:B---3--:R-:W-:Y:S04]  /*38680*/  LDGSTS.E [R191+0x5000], desc[UR60][R166.64], P6 ;  /* 0x05000000a6bf7fae */ /* 0x008fe8000b12187c */
[----:B------:R-:W-:Y:S04]  /*38690*/  LDGSTS.E [R191+0x5400], desc[UR60][R212.64], P6 ;  /* 0x05400000d4bf7fae */ /* 0x000fe8000b12187c */
[----:B------:R-:W-:Y:S04]  /*386a0*/  LDGSTS.E [R191+0x5800], desc[UR60][R218.64], P6 ;  /* 0x05800000dabf7fae */ /* 0x000fe8000b12187c */
[----:B------:R-:W3:Y:S04]  /*386b0*/  LDL.64 R166, [R1+0x510] ;  /* 0x0005100001a67983 */ /* 0x000ee80000100a00 */
[----:B----4-:R-:W-:Y:S04]  /*386c0*/  LDGSTS.E [R191+0x5c00], desc[UR60][R170.64], P6 ;  /* 0x05c00000aabf7fae */ /* 0x010fe8000b12187c */
[----:B------:R-:W-:Y:S04]  /*386d0*/  LDGSTS.E [R191+0x6000], desc[UR60][R208.64], P6 ;  /* 0x06000000d0bf7fae */ /* 0x000fe8000b12187c */
[----:B------:R-:W-:Y:S04]  /*386e0*/  LDGSTS.E [R191+0x6400], desc[UR60][R206.64], P6 ;  /* 0x06400000cebf7fae */ /* 0x000fe8000b12187c */
[----:B------:R-:W-:Y:S04]  /*386f0*/  LDGSTS.E [R191+0x6800], desc[UR60][R204.64], P6 ;  /* 0x06800000ccbf7fae */ /* 0x000fe8000b12187c */
[----:B------:R-:W-:Y:S04]  /*38700*/  LDGSTS.E [R191+0x6c00], desc[UR60][R202.64], P6 ;  /* 0x06c00000cabf7fae */ /* 0x000fe8000b12187c */
[----:B------:R-:W4:Y:S04]  /*38710*/  LDL.64 R170, [R1+0x4d0] ;  /* 0x0004d00001aa7983 */ /* 0x000f280000100a00 */
        /* <DEDUP_REMOVED lines=16> */
[----:B--2---:R-:W-:Y:S04]  /*38820*/  LDGSTS.E [R191+0x23000], desc[UR60][R232.64], P6 ;  /* 0x23000000e8bf7fae */ /* 0x004fe8000b12187c */
        /* <DEDUP_REMOVED lines=23> */
[----:B---3--:R-:W-:Y:S04]  /*389a0*/  LDGSTS.E [R191+0x23400], desc[UR60][R166.64], P6 ;  /* 0x23400000a6bf7fae */ /* 0x008fe8000b12187c */
[----:B------:R-:W3:Y:S04]  /*389b0*/  LDL.64 R166, [R1+0x2c8] ;  /* 0x0002c80001a67983 */ /* 0x000ee80000100a00 */
[----:B----4-:R-:W-:Y:S04]  /*389c0*/  LDGSTS.E [R191+0x23800], desc[UR60][R170.64], P6 ;  /* 0x23800000aabf7fae */ /* 0x010fe8000b12187c */
[----:B------:R-:W4:Y:S04]  /*389d0*/  LDL.64 R170, [R1+0xce8] ;  /* 0x000ce80001aa7983 */ /* 0x000f280000100a00 */
[----:B--2---:R-:W-:Y:S04]  /*389e0*/  LDGSTS.E [R191+0x23c00], desc[UR60][R232.64], P6 ;  /* 0x23c00000e8bf7fae */ /* 0x004fe8000b12187c */
[----:B------:R-:W-:Y:S04]  /*389f0*/  LDGSTS.E [R191+0x24000], desc[UR60][R220.64], P6 ;  /* 0x24000000dcbf7fae */ /* 0x000fe8000b12187c */
[----:B------:R-:W-:Y:S04]  /*38a00*/  LDGSTS.E [R191+0x24400], desc[UR60][R222.64], P6 ;  /* 0x24400000debf7fae */ /* 0x000fe8000b12187c */
[----:B------:R-:W-:Y:S04]  /*38a10*/  LDGSTS.E [R191+0x24800], desc[UR60][R216.64], P6 ;  /* 0x24800000d8bf7fae */ /* 0x000fe8000b12187c */
[----:B------:R-:W2:Y:S04]  /*38a20*/  LDL.LU.64 R232, [R1+0x2770] ;  /* 0x0027700001e87983 */ /* 0x000ea80000300a00 */
[----:B------:R-:W-:Y:S04]  /*38a30*/  LDGSTS.E [R191+0x24c00], desc[UR60][R228.64], P6 ;  /* 0x24c00000e4bf7fae */ /* 0x000fe8000b12187c */
[----:B------:R-:W-:Y:S04]  /*38a40*/  LDGSTS.E [R191+0x25000], desc[UR60][R224.64], P6 ;  /* 0x25000000e0bf7fae */ /* 0x000fe8000b12187c */
[----:B------:R-:W-:Y:S04]  /*38a50*/  LDGSTS.E [R191+0x25400], desc[UR60][R212.64], P6 ;  /* 0x25400000d4bf7fae */ /* 0x000fe8000b12187c */
[----:B------:R-:W2:Y:S01]  /*38a60*/  LDL.64 R228, [R1+0xcb0] ;  /* 0x000cb00001e47983 */ /* 0x000ea20000100a00 */
[----:B------:R-:W-:-:S03]  /*38a70*/  IMAD.IADD R0, R252, 0x1, R0 ;  /* 0x00000001fc007824 */ /* 0x000fc600078e0200 */
[----:B------:R-:W2:Y:S04]  /*38a80*/  LDL.64 R220, [R1+0xc40] ;  /* 0x000c400001dc7983 */ /* 0x000ea80000100a00 */
        /* <DEDUP_REMOVED lines=26> */
[----:B----4-:R-:W-:Y:S04]  /*38c30*/  LDGSTS.E [R0+0x2c80], desc[UR60][R170.64], P6 ;  /* 0x02c80000aa007fae */ /* 0x010fe8000b12187c */
        /* <DEDUP_REMOVED lines=27> */
[----:B------:R-:W-:Y:S04]  /*38df0*/  LDGSTS.E [R0+0x4080], desc[UR60][R216.64], P6 ;  /* 0x04080000d8007fae */ /* 0x000fe8000b12187c */
[----:B------:R-:W-:Y:S04]  /*38e00*/  LDGSTS.E [R0+0x4480], desc[UR60][R224.64], P6 ;  /* 0x04480000e0007fae */ /* 0x000fe8000b12187c */
[----:B------:R-:W3:Y:S04]  /*38e10*/  LDL.64 R166, [R1+0x5c8] ;  /* 0x0005c80001a67983 */ /* 0x000ee80000100a00 */
[----:B------:R-:W3:Y:S04]  /*38e20*/  LDL.64 R220, [R1+0x508] ;  /* 0x0005080001dc7983 */ /* 0x000ee80000100a00 */
[----:B------:R-:W3:Y:S04]  /*38e30*/  LDL.64 R222, [R1+0x4c8] ;  /* 0x0004c80001de7983 */ /* 0x000ee80000100a00 */
[----:B------:R-:W3:Y:S04]  /*38e40*/  LDL.64 R216, [R1+0x488] ;  /* 0x0004880001d87983 */ /* 0x000ee80000100a00 */
[----:B------:R-:W3:Y:S04]  /*38e50*/  LDL.64 R224, [R1+0x448] ;  /* 0x0004480001e07983 */ /* 0x000ee80000100a00 */
[----:B----4-:R-:W-:Y:S04]  /*38e60*/  LDGSTS.E [R0+0x4880], desc[UR60][R170.64], P6 ;  /* 0x04880000aa007fae */ /* 0x010fe8000b12187c */
[----:B------:R-:W-:Y:S04]  /*38e70*/  LDGSTS.E [R0+0x4c80], desc[UR60][R212.64], P6 ;  /* 0x04c80000d4007fae */ /* 0x000fe8000b12187c */
[----:B------:R-:W-:Y:S04]  /*38e80*/  LDGSTS.E [R0+0x5080], desc[UR60][R218.64], P6 ;  /* 0x05080000da007fae */ /* 0x000fe8000b12187c */
[----:B------:R-:W4:Y:S04]  /*38e90*/  LDL.64 R170, [R1+0x588] ;  /* 0x0005880001aa7983 */ /* 0x000f280000100a00 */
[----:B------:R-:W4:Y:S04]  /*38ea0*/  LDL.64 R212, [R1+0x3c0] ;  /* 0x0003c00001d47983 */ /* 0x000f280000100a00 */
[----:B------:R-:W4:Y:S04]  /*38eb0*/  LDL.64 R218, [R1+0x380] ;  /* 0x0003800001da7983 */ /* 0x000f280000100a00 */
[----:B--2---:R-:W-:Y:S04]  /*38ec0*/  LDGSTS.E [R0+0x5480], desc[UR60][R228.64], P6 ;  /* 0x05480000e4007fae */ /* 0x004fe8000b12187c */
        /* <DEDUP_REMOVED lines=10> */
[----:B------:R-:W2:Y:S04]  /*38f70*/  LDL.64 R228, [R1+0x548] ;  /* 0x0005480001e47983 */ /* 0x000ea80000100a00 */
[----:B------:R-:W-:Y:S04]  /*38f80*/  LDGSTS.E [R0+0x20080], desc[UR60][R214.64], P6 ;  /* 0x20080000d6007fae */ /* 0x000fe8000b12187c */
[----:B------:R-:W-:Y:S04]  /*38f90*/  LDGSTS.E [R0+0x20480], desc[UR60][R188.64], P6 ;  /* 0x20480000bc007fae */ /* 0x000fe8000b12187c */
[----:B------:R-:W2:Y:S04]  /*38fa0*/  LDL.64 R208, [R1+0x300] ;  /* 0x0003000001d07983 */ /* 0x000ea80000100a00 */
[----:B------:R-:W2:Y:S04]  /*38fb0*/  LDL.64 R206, [R1+0x2c0] ;  /* 0x0002c00001ce7983 */ /* 0x000ea80000100a00 */
[----:B------:R-:W2:Y:S04]  /*38fc0*/  LDL.64 R204, [R1+0x280] ;  /* 0x0002800001cc7983 */ /* 0x000ea80000100a00 */
        /* <DEDUP_REMOVED lines=15> */
[----:B------:R-:W-:Y:S04]  /*390c0*/  LDGSTS.E [R0+0x21880], desc[UR60][R178.64], P6 ;  /* 0x21880000b2007fae */ /* 0x000fe8000b12187c */
[----:B------:R-:W2:Y:S04]  /*390d0*/  LDL.64 R184, [R1+0xea0] ;  /* 0x000ea00001b87983 */ /* 0x000ea80000100a00 */
[----:B------:R-:W-:Y:S04]  /*390e0*/  LDGSTS.E [R0+0x21c80], desc[UR60][R176.64], P6 ;  /* 0x21c80000b0007fae */ /* 0x000fe8000b12187c */
[----:B------:R-:W2:Y:S04]  /*390f0*/  LDL.64 R210, [R1+0xe68] ;  /* 0x000e680001d27983 */ /* 0x000ea80000100a00 */
[----:B------:R-:W-:Y:S04]  /*39100*/  LDGSTS.E [R0+0x22080], desc[UR60][R174.64], P6 ;  /* 0x22080000ae007fae */ /* 0x000fe8000b12187c */
[----:B------:R-:W-:Y:S04]  /*39110*/  LDGSTS.E [R0+0x22480], desc[UR60][R172.64], P6 ;  /* 0x22480000ac007fae */ /* 0x000fe8000b12187c */
        /* <DEDUP_REMOVED lines=23> */
[----:B------:R-:W3:Y:S04]  /*39290*/  LDL.64 R212, [R1+0xb90] ;  /* 0x000b900001d47983 */ /* 0x000ee80000100a00 */
[----:B------:R-:W3:Y:S04]  /*392a0*/  LDL.64 R218, [R1+0xb58] ;  /* 0x000b580001da7983 */ /* 0x000ee80000100a00 */
        /* <DEDUP_REMOVED lines=56> */
[----:B--2---:R-:W-:Y:S04]  /*39630*/  LDGSTS.E [R2+0x4100], desc[UR60][R228.64], P6 ;  /* 0x04100000e4027fae */ /* 0x004fe8000b12187c */
[----:B------:R-:W-:Y:S04]  /*39640*/  LDGSTS.E [R2+0x4500], desc[UR60][R212.64], P6 ;  /* 0x04500000d4027fae */ /* 0x000fe8000b12187c */
[----:B------:R-:W-:Y:S04]  /*39650*/  LDGSTS.E [R2+0x4900], desc[UR60][R218.64], P6 ;  /* 0x04900000da027fae */ /* 0x000fe8000b12187c */
        /* <DEDUP_REMOVED lines=45> */
[----:B----4-:R-:W-:Y:S04]  /*39930*/  LDGSTS.E [R2+0x22100], desc[UR60][R170.64], P6 ;  /* 0x22100000aa027fae */ /* 0x010fe8000b12187c */
[----:B------:R-:W4:Y:S04]  /*39940*/  LDL.64 R170, [R1+0x480] ;  /* 0x0004800001aa7983 */ /* 0x000f280000100a00 */
[----:B--2---:R-:W-:Y:S04]  /*39950*/  LDGSTS.E [R2+0x22500], desc[UR60][R228.64], P6 ;  /* 0x22500000e4027fae */ /* 0x004fe8000b12187c */
[----:B------:R-:W2:Y:S04]  /*39960*/  LDL.64 R228, [R1+0x3b8] ;  /* 0x0003b80001e47983 */ /* 0x000ea80000100a00 */
[----:B---3--:R-:W-:Y:S04]  /*39970*/  LDGSTS.E [R2+0x22900], desc[UR60][R166.64], P6 ;  /* 0x22900000a6027fae */ /* 0x008fe8000b12187c */
[----:B------:R-:W-:Y:S04]  /*39980*/  LDGSTS.E [R2+0x22d00], desc[UR60][R220.64], P6 ;  /* 0x22d00000dc027fae */ /* 0x000fe8000b12187c */
[----:B------:R-:W-:Y:S04]  /*39990*/  LDGSTS.E [R2+0x23100], desc[UR60][R222.64], P6 ;  /* 0x23100000de027fae */ /* 0x000fe8000b12187c */
[----:B------:R-:W-:Y:S04]  /*399a0*/  LDGSTS.E [R2+0x23500], desc[UR60][R216.64], P6 ;  /* 0x23500000d8027fae */ /* 0x000fe8000b12187c */
[----:B------:R-:W-:Y:S04]  /*399b0*/  LDGSTS.E [R2+0x23900], desc[UR60][R224.64], P6 ;  /* 0x23900000e0027fae */ /* 0x000fe8000b12187c */
[----:B------:R-:W3:Y:S01]  /*399c0*/  LDL.64 R166, [R1+0xdb8] ;  /* 0x000db80001a67983 */ /* 0x000ee20000100a00 */
[----:B------:R-:W-:-:S03]  /*399d0*/  IMAD.IADD R3, R252, 0x1, R3 ;  /* 0x00000001fc037824 */ /* 0x000fc600078e0203 */
        /* <DEDUP_REMOVED lines=123> */
[----:B------:R-:W4:Y:S01]  /*3a190*/  LDL.64 R170, [R1+0xe20] ;  /* 0x000e200001aa7983 */ /* 0x000f220000100a00 */
[----:B------:R-:W-:-:S03]  /*3a1a0*/  IMAD.IADD R4, R252, 0x1, R4 ;  /* 0x00000001fc047824 */ /* 0x000fc600078e0204 */
        /* <DEDUP_REMOVED lines=124> */
[----:B------:R-:W-:-:S03]  /*3a970*/  IADD3 R8, R252, R8, RZ ;  /* 0x00000008fc087210 */ /* 0x000fc60007ffe0ff */
        /* <DEDUP_REMOVED lines=294> */
[----:B------:R-:W3:Y:S01]  /*3bbe0*/  LDL.64 R196, [R1+0xa50] ;  /* 0x000a500001c47983 */ /* 0x000ee20000100a00 */
[----:B------:R-:W-:-:S03]  /*3bbf0*/  IMAD.IADD R245, R252, 0x1, R245 ;  /* 0x00000001fcf57824 */ /* 0x000fc600078e02f5 */
[----:B------:R-:W3:Y:S04]  /*3bc00*/  LDL.64 R180, [R1+0xa18] ;  /* 0x000a180001b47983 */ /* 0x000ee80000100a00 */
[----:B------:R-:W3:Y:S04]  /*3bc10*/  LDL.64 R184, [R1+0x9e0] ;  /* 0x0009e00001b87983 */ /* 0x000ee80000100a00 */
[----:B------:R-:W3:Y:S04]  /*3bc20*/  LDL.64 R210, [R1+0x9a8] ;  /* 0x0009a80001d27983 */ /* 0x000ee80000100a00 */
[----:B------:R-:W-:Y:S04]  /*3bc30*/  LDGSTS.E [R244+0x27b00], desc[UR60][R172.64], P6 ;  /* 0x27b00000acf47fae */ /* 0x000fe8000b12187c */
        /* <DEDUP_REMOVED lines=65> */
[----:B------:R-:W3:Y:S04]  /*3c050*/  LDL.64 R166, [R1+0x7d8] ;  /* 0x0007d80001a67983 */ /* 0x000ee80000100a00 */
[----:B------:R-:W-:Y:S04]  /*3c060*/  LDGSTS.E [R245+0x7f80], desc[UR60][R174.64], P6 ;  /* 0x07f80000aef57fae */ /* 0x000fe8000b12187c */
[----:B------:R-:W-:Y:S04]  /*3c070*/  LDGSTS.E [R245+0x20380], desc[UR60][R178.64], P6 ;  /* 0x20380000b2f57fae */ /* 0x000fe8000b12187c */
[----:B------:R-:W4:Y:S04]  /*3c080*/  LDL.64 R174, [R1+0x698] ;  /* 0x0006980001ae7983 */ /* 0x000f280000100a00 */
[----:B------:R-:W4:Y:S04]  /*3c090*/  LDL.64 R178, [R1+0x5d8] ;  /* 0x0005d80001b27983 */ /* 0x000f280000100a00 */
[----:B---3--:R-:W-:Y:S04]  /*3c0a0*/  LDGSTS.E [R245+0x20780], desc[UR60][R166.64], P6 ;  /* 0x20780000a6f57fae */ /* 0x008fe8000b12187c */
[----:B--2---:R-:W-:Y:S04]  /*3c0b0*/  LDGSTS.E [R245+0x20b80], desc[UR60][R228.64], P6 ;  /* 0x20b80000e4f57fae */ /* 0x004fe8000b12187c */
[----:B----4-:R-:W-:Y:S04]  /*3c0c0*/  LDGSTS.E [R245+0x20f80], desc[UR60][R170.64], P6 ;  /* 0x20f80000aaf57fae */ /* 0x010fe8000b12187c */
[----:B------:R-:W-:Y:S04]  /*3c0d0*/  LDGSTS.E [R245+0x21380], desc[UR60][R172.64], P6 ;  /* 0x21380000acf57fae */ /* 0x000fe8000b12187c */
[----:B------:R-:W-:Y:S04]  /*3c0e0*/  LDGSTS.E [R245+0x21780], desc[UR60][R220.64], P6 ;  /* 0x21780000dcf57fae */ /* 0x000fe8000b12187c */
[----:B------:R-:W2:Y:S04]  /*3c0f0*/  LDL.LU.64 R166, [R1+0x2768] ;  /* 0x0027680001a67983 */ /* 0x000ea80000300a00 */
[----:B------:R-:W3:Y:S04]  /*3c100*/  LDL.LU.64 R228, [R1+0x2760] ;  /* 0x0027600001e47983 */ /* 0x000ee80000300a00 */
[----:B------:R-:W4:Y:S04]  /*3c110*/  LDL.LU.64 R170, [R1+0x2758] ;  /* 0x0027580001aa7983 */ /* 0x000f280000300a00 */
[----:B------:R-:W4:Y:S04]  /*3c120*/  LDL.LU.64 R172, [R1+0x2750] ;  /* 0x0027500001ac7983 */ /* 0x000f280000300a00 */
        /* <DEDUP_REMOVED lines=13> */
[----:B------:R-:W4:Y:S04]  /*3c200*/  LDL.LU.64 R174, [R1+0x2748] ;  /* 0x0027480001ae7983 */ /* 0x000f280000300a00 */
[----:B------:R-:W4:Y:S04]  /*3c210*/  LDL.LU.64 R176, [R1+0x2740] ;  /* 0x0027400001b07983 */ /* 0x000f280000300a00 */
[----:B------:R-:W3:Y:S04]  /*3c220*/  LDL.LU.64 R224, [R1+0x20] ;  /* 0x0000200001e07983 */ /* 0x000ee80000300a00 */
        /* <DEDUP_REMOVED lines=10> */
[----:B------:R1:W-:Y:S04]  /*3c2d0*/  LDGSTS.E [R245+0x27380], desc[UR60][R222.64], P6 ;  /* 0x27380000def57fae */ /* 0x0003e8000b12187c */
[----:B------:R1:W-:Y:S04]  /*3c2e0*/  LDGSTS.E [R245+0x27780], desc[UR60][R216.64], P6 ;  /* 0x27780000d8f57fae */ /* 0x0003e8000b12187c */
[----:B------:R-:W-:Y:S04]  /*3c2f0*/  LDGSTS.E [R245+0x27b80], desc[UR60][R6.64], P6 ;  /* 0x27b8000006f57fae */ /* 0x000fe8000b12187c */
[----:B------:R-:W4:Y:S04]  /*3c300*/  LDL.LU.64 R178, [R1+0x2738] ;  /* 0x0027380001b27983 */ /* 0x000f280000300a00 */
[----:B------:R-:W4:Y:S04]  /*3c310*/  LDL.LU.64 R210, [R1+0x2730] ;  /* 0x0027300001d27983 */ /* 0x000f280000300a00 */
[----:B------:R-:W4:Y:S04]  /*3c320*/  LDL.LU.64 R184, [R1+0x2728] ;  /* 0x0027280001b87983 */ /* 0x000f280000300a00 */
[----:B------:R-:W4:Y:S04]  /*3c330*/  LDL.LU.64 R180, [R1+0x2720] ;  /* 0x0027200001b47983 */ /* 0x000f280000300a00 */
[----:B------:R-:W4:Y:S04]  /*3c340*/  LDL.LU.64 R196, [R1+0x2718] ;  /* 0x0027180001c47983 */ /* 0x000f280000300a00 */
[----:B------:R-:W4:Y:S04]  /*3c350*/  LDL.LU.64 R188, [R1+0x2710] ;  /* 0x0027100001bc7983 */ /* 0x000f280000300a00 */
[----:B------:R-:W4:Y:S04]  /*3c360*/  LDL.LU.64 R214, [R1+0x2708] ;  /* 0x0027080001d67983 */ /* 0x000f280000300a00 */
[----:B------:R-:W4:Y:S04]  /*3c370*/  LDL.LU.64 R194, [R1+0x2700] ;  /* 0x0027000001c27983 */ /* 0x000f280000300a00 */
[----:B------:R-:W4:Y:S01]  /*3c380*/  LDL.LU.64 R190, [R1+0x26f8] ;  /* 0x0026f80001be7983 */ /* 0x000f220000300a00 */
[----:B-1----:R-:W1:Y:S08]  /*3c390*/  LDC R223, c[0x0][0x230] ;  /* 0x00008c00ffdf7b82 */ /* 0x002e700000000800 */
[----:B------:R-:W1:Y:S08]  /*3c3a0*/  LDC R217, c[0x0][0x238] ;  /* 0x00008e00ffd97b82 */ /* 0x000e700000000800 */
[----:B------:R-:W2:Y:S01]  /*3c3b0*/  LDC R216, c[0x0][0x230] ;  /* 0x00008c00ffd87b82 */ /* 0x000ea20000000800 */
        /* <DEDUP_REMOVED lines=10> */
[----:B-1----:R-:W-:-:S02]  /*3c460*/  VIADD R223, R223, 0xffffff5e ;  /* 0xffffff5edfdf7836 */ /* 0x002fc40000000000 */
[----:B------:R-:W-:Y:S01]  /*3c470*/  IMAD.SHL.U32 R217, R217, 0x80, RZ ;  /* 0x00000080d9d97824 */ /* 0x000fe200078e00ff */
[----:B--2---:R1:W-:Y:S02]  /*3c480*/  LDGSTS.E [R245+0x27f80], desc[UR60][R220.64], P6 ;  /* 0x27f80000dcf57fae */ /* 0x0043e4000b12187c */
[----:B------:R-:W-:Y:S02]  /*3c490*/  ISETP.GE.U32.AND P6, PT, R223, 0x7ffffedf, PT ;  /* 0x7ffffedfdf00780c */ /* 0x000fe40003fc6070 */
[----:B------:R-:W0:Y:S01]  /*3c4a0*/  LDGDEPBAR ;  /* 0x00000000000079af */ /* 0x000e220000000000 */
[----:B------:R-:W-:-:S04]  /*3c4b0*/  IMAD.WIDE R222, R217, 0x4, R10 ;  /* 0x00000004d9de7825 */ /* 0x000fc800078e020a */
[----:B------:R-:W-:Y:S02]  /*3c4c0*/  VIADD R10, R216, 0xffffff5d ;  /* 0xffffff5dd80a7836 */ /* 0x000fe40000000000 */
[----:B------:R-:W2:Y:S08]  /*3c4d0*/  LDC R216, c[0x0][0x230] ;  /* 0x00008c00ffd87b82 */ /* 0x000eb00000000800 */
[----:B-1----:R-:W1:Y:S01]  /*3c4e0*/  LDC R220, c[0x0][0x230] ;  /* 0x00008c00ffdc7b82 */ /* 0x002e620000000800 */
[----:B------:R-:W-:-:S07]  /*3c4f0*/  IADD3 R221, R252, 0x100000, R9 ;  /* 0x00100000fcdd7810 */ /* 0x000fce0007ffe009 */
[----:B------:R-:W-:Y:S01]  /*3c500*/  BAR.SYNC.DEFER_BLOCKING 0x0 ;  /* 0x0000000000007b1d */ /* 0x000fe20000010000 */
[----:B---3--:R-:W-:-:S05]  /*3c510*/  IMAD.WIDE R224, R217, 0x4, R224 ;  /* 0x00000004d9e07825 */ /* 0x008fca00078e02e0 */
[----:B------:R-:W-:Y:S01]  /*3c520*/  @!PT LDS RZ, [RZ] ;  /* 0x00000000fffff984 */ /* 0x000fe20000000800 */
[----:B------:R-:W-:Y:S01]  /*3c530*/  @!PT LDS RZ, [RZ] ;  /* 0x00000000fffff984 */ /* 0x000fe20000000800 */
[----:B------:R-:W-:Y:S01]  /*3c540*/  @!PT LDS RZ, [RZ] ;  /* 0x00000000fffff984 */ /* 0x000fe20000000800 */
[----:B------:R3:W-:Y:S01]  /*3c550*/  LDGSTS.E [R221+-0x30000], desc[UR60][R222.64], !P0 ;  /* 0xd0000000dedd7fae */ /* 0x0007e2000c12187c */
[----:B------:R-:W-:Y:S01]  /*3c560*/  ISETP.GE.U32.AND P0, PT, R10, 0x7ffffede, PT ;  /* 0x7ffffede0a00780c */ /* 0x000fe20003f06070 */
[----:B--2---:R-:W-:Y:S02]  /*3c570*/  VIADD R10, R216, 0xffffff5c ;  /* 0xffffff5cd80a7836 */ /* 0x004fe40000000000 */
[----:B------:R-:W-:Y:S01]  /*3c580*/  LDGSTS.E [R221+-0x2fffc], desc[UR60][R224.64], !P2 ;  /* 0xd0004000e0dd7fae */ /* 0x000fe2000d12187c */
[----:B------:R-:W2:Y:S03]  /*3c590*/  LDC R216, c[0x0][0x230] ;  /* 0x00008c00ffd87b82 */ /* 0x000ea60000000800 */
[----:B------:R3:W-:Y:S01]  /*3c5a0*/  STL.64 [R1+0x1130], R222 ;  /* 0x001130de01007387 */ /* 0x0007e20000100a00 */
[----:B------:R-:W-:-:S03]  /*3c5b0*/  ISETP.GE.U32.AND P2, PT, R10, 0x7ffffedd, PT ;  /* 0x7ffffedd0a00780c */ /* 0x000fc60003f46070 */
[----:B------:R1:W-:Y:S01]  /*3c5c0*/  STL.64 [R1+0x1140], R224 ;  /* 0x001140e001007387 */ /* 0x0003e20000100a00 */
[----:B---3--:R-:W-:Y:S02]  /*3c5d0*/  IMAD.WIDE R222, R217, 0x4, R36 ;  /* 0x00000004d9de7825 */ /* 0x008fe400078e0224 */
[----:B------:R-:W3:Y:S01]  /*3c5e0*/  LDC R36, c[0x0][0x230] ;  /* 0x00008c00ff247b82 */ /* 0x000ee20000000800 */
[----:B-1----:R-:W4:Y:S04]  /*3c5f0*/  LDL.LU.64 R224, [R1+0x26a0] ;  /* 0x0026a00001e07983 */ /* 0x002f280000300a00 */
[----:B------:R1:W-:Y:S04]  /*3c600*/  STL.64 [R1+0x1148], R222 ;  /* 0x001148de01007387 */ /* 0x0003e80000100a00 */
[----:B------:R1:W-:Y:S01]  /*3c610*/  LDGSTS.E [R221+-0x2fff8], desc[UR60][R222.64], !P3 ;  /* 0xd0008000dedd7fae */ /* 0x0003e2000d92187c */
[----:B------:R-:W3:Y:S01]  /*3c620*/  LDC R37, c[0x0][0x230] ;  /* 0x00008c00ff257b82 */ /* 0x000ee20000000800 */
[----:B--2---:R-:W-:-:S02]  /*3c630*/  VIADD R10, R216, 0xffffff3f ;  /* 0xffffff3fd80a7836 */ /* 0x004fc40000000000 */
[----:B------:R-:W-:-:S05]  /*3c640*/  IMAD.WIDE R216, R217, 0x4, R16 ;  /* 0x00000004d9d87825 */ /* 0x000fca00078e0210 */
[----:B------:R-:W2:Y:S08]  /*3c650*/  LDC R17, c[0x0][0x238] ;  /* 0x00008e00ff117b82 */ /* 0x000eb00000000800 */
[----:B-1----:R-:W1:Y:S01]  /*3c660*/  LDC R223, c[0x0][0x230] ;  /* 0x00008c00ffdf7b82 */ /* 0x002e620000000800 */
[----:B------:R-:W-:Y:S01]  /*3c670*/  ISETP.GE.U32.AND P3, PT, R10, 0x7ffffec0, PT ;  /* 0x7ffffec00a00780c */ /* 0x000fe20003f66070 */
[----:B------:R-:W-:Y:S01]  /*3c680*/  VIADD R10, R220, 0xffffff3d ;  /* 0xffffff3ddc0a7836 */ /* 0x000fe20000000000 */
[----:B------:R-:W-:Y:S05]  /*3c690*/  LDGSTS.E [R221+-0x2fff4], desc[UR60][R216.64], !P5 ;  /* 0xd000c000d8dd7fae */ /* 0x000fea000e92187c */
[----:B------:R-:W3:Y:S01]  /*3c6a0*/  LDC R16, c[0x0][0x230] ;  /* 0x00008c00ff107b82 */ /* 0x000ee20000000800 */
[----:B--2---:R-:W-:Y:S01]  /*3c6b0*/  SHF.L.U32 R17, R17, 0x7, RZ ;  /* 0x0000000711117819 */ /* 0x004fe200000006ff */
[----:B-1----:R-:W-:-:S04]  /*3c6c0*/  VIADD R11, R223, 0xffffff3e ;  /* 0xffffff3edf0b7836 */ /* 0x002fc80000000000 */
[----:B------:R-:W-:-:S04]  /*3c6d0*/  IMAD.WIDE R222, R17, 0x4, R12 ;  /* 0x0000000411de7825 */ /* 0x000fc800078e020c */
[C---:B------:R-:W-:Y:S01]  /*3c6e0*/  IMAD.WIDE R14, R17.reuse, 0x4, R14 ;  /* 0x00000004110e7825 */ /* 0x040fe200078e020e */
[----:B------:R-:W1:Y:S01]  /*3c6f0*/  LDC R13, c[0x0][0x230] ;  /* 0x00008c00ff0d7b82 */ /* 0x000e620000000800 */
[----:B------:R2:W-:Y:S04]  /*3c700*/  STL.64 [R1+0x1150], R216 ;  /* 0x001150d801007387 */ /* 0x0005e80000100a00 */
[----:B------:R3:W-:Y:S01]  /*3c710*/  LDGSTS.E [R221+-0x2c000], desc[UR60][R222.64], !P4 ;  /* 0xd4000000dedd7fae */ /* 0x0007e2000e12187c */
[----:B------:R-:W-:Y:S02]  /*3c720*/  ISETP.GE.U32.AND P4, PT, R10, 0x7ffffebe, PT ;  /* 0x7ffffebe0a00780c */ /* 0x000fe40003f86070 */
[----:B------:R-:W1:Y:S08]  /*3c730*/  LDC R10, c[0x0][0x230] ;  /* 0x00008c00ff0a7b82 */ /* 0x000e700000000800 */
[----:B------:R-:W1:Y:S01]  /*3c740*/  LDC R12, c[0x0][0x230] ;  /* 0x00008c00ff0c7b82 */ /* 0x000e620000000800 */
[C---:B------:R-:W-:Y:S01]  /*3c750*/  IMAD.WIDE R34, R17.reuse, 0x4, R34 ;  /* 0x0000000411227825 */ /* 0x040fe200078e0222 */
[----:B--2---:R-:W2:Y:S03]  /*3c760*/  LDL.LU.64 R216, [R1+0x2698] ;  /* 0x0026980001d87983 */ /* 0x004ea60000300a00 */
[----:B---3--:R-:W-:Y:S01]  /*3c770*/  IMAD.WIDE R220, R17, 0x4, R32 ;  /* 0x0000000411dc7825 */ /* 0x008fe200078e0220 */
[----:B------:R-:W-:-:S03]  /*3c780*/  IADD3 R33, R252, 0x100000, R9 ;  /* 0x00100000fc217810 */ /* 0x000fc60007ffe009 */
[----:B-1----:R-:W-:Y:S02]  /*3c790*/  VIADD R10, R10, 0xffffff1f ;  /* 0xffffff1f0a0a7836 */ /* 0x002fe40000000000 */
[----:B------:R-:W-:Y:S04]  /*3c7a0*/  LDGSTS.E [R33+-0x2bffc], desc[UR60][R220.64], !P6 ;  /* 0xd4004000dc217fae */ /* 0x000fe8000f12187c */
[----:B------:R-:W-:Y:S04]  /*3c7b0*/  LDGSTS.E [R33+-0x2bff8], desc[UR60][R14.64], !P0 ;  /* 0xd40080000e217fae */ /* 0x000fe8000c12187c */
[----:B------:R1:W-:Y:S04]  /*3c7c0*/  STL.64 [R1+0x1230], R222 ;  /* 0x001230de01007387 */ /* 0x0003e80000100a00 */
[----:B------:R3:W-:Y:S01]  /*3c7d0*/  LDGSTS.E [R33+-0x2bff4], desc[UR60][R34.64], !P2 ;  /* 0xd400c00022217fae */ /* 0x0007e2000d12187c */
[----:B------:R-:W-:Y:S01]  /*3c7e0*/  ISETP.GE.U32.AND P0, PT, R10, 0x7ffffea0, PT ;  /* 0x7ffffea00a00780c */ /* 0x000fe20003f06070 */
[----:B------:R-:W-:Y:S01]  /*3c7f0*/  VIADD R10, R36, 0xffffff1e ;  /* 0xffffff1e240a7836 */ /* 0x000fe20000000000 */
[----:B------:R-:W-:Y:S01]  /*3c800*/  ISETP.GE.U32.AND P5, PT, R11, 0x7ffffebf, PT ;  /* 0x7ffffebf0b00780c */ /* 0x000fe20003fa6070 */
[----:B------:R-:W3:Y:S08]  /*3c810*/  LDC R36, c[0x0][0x238] ;  /* 0x00008e00ff247b82 */ /* 0x000ef00000000800 */
[----:B------:R-:W4:Y:S08]  /*3c820*/  LDC R17, c[0x0][0x230] ;  /* 0x00008c00ff117b82 */ /* 0x000f300000000800 */
[----:B------:R-:W4:Y:S01]  /*3c830*/  LDC R32, c[0x0][0x230] ;  /* 0x00008c00ff207b82 */ /* 0x000f220000000800 */
[----:B-1----:R-:W2:Y:S04]  /*3c840*/  LDL.LU.64 R222, [R1+0x2690] ;  /* 0x0026900001de7983 */ /* 0x002ea80000300a00 */
[----:B------:R1:W-:Y:S01]  /*3c850*/  STL.64 [R1+0x1240], R220 ;  /* 0x001240dc01007387 */ /* 0x0003e20000100a00 */
[----:B------:R-:W-:-:S02]  /*3c860*/  VIADD R11, R13, 0xffffff3c ;  /* 0xffffff3c0d0b7836 */ /* 0x000fc40000000000 */
[----:B------:R-:W4:Y:S01]  /*3c870*/  LDC R13, c[0x0][0x230] ;  /* 0x00008c00ff0d7b82 */ /* 0x000f220000000800 */
[----:B-1----:R-:W2:Y:S04]  /*3c880*/  LDL.LU.64 R220, [R1+0x2688] ;  /* 0x0026880001dc7983 */ /* 0x002ea80000300a00 */
[----:B------:R-:W-:Y:S04]  /*3c890*/  STL.64 [R1+0x1248], R14 ;  /* 0x0012480e01007387 */ /* 0x000fe80000100a00 */
[----:B------:R1:W-:Y:S01]  /*3c8a0*/  STL.64 [R1+0x1250], R34 ;  /* 0x0012502201007387 */ /* 0x0003e20000100a00 */
[----:B---3--:R-:W-:-:S04]  /*3c8b0*/  IMAD.SHL.U32 R36, R36, 0x80, RZ ;  /* 0x0000008024247824 */ /* 0x008fc800078e00ff */
[C---:B------:R-:W-:Y:S01]  /*3c8c0*/  IMAD.WIDE R242, R36.reuse, 0x4, R242 ;  /* 0x0000000424f27825 */ /* 0x040fe200078e02f2 */
[----:B-1----:R-:W1:Y:S03]  /*3c8d0*/  LDC R35, c[0x0][0x230] ;  /* 0x00008c00ff237b82 */ /* 0x002e660000000800 */
[----:B------:R-:W-:Y:S01]  /*3c8e0*/  IMAD.WIDE R14, R36, 0x4, R18 ;  /* 0x00000004240e7825 */ /* 0x000fe200078e0212 */
[----:B------:R-:W-:Y:S04]  /*3c8f0*/  STL.64 [R1+0x1330], R242 ;  /* 0x001330f201007387 */ /* 0x000fe80000100a00 */
[----:B------:R-:W-:Y:S04]  /*3c900*/  LDGSTS.E [R33+-0x28000], desc[UR60][R242.64], !P3 ;  /* 0xd8000000f2217fae */ /* 0x000fe8000d92187c */
[----:B------:R3:W-:Y:S04]  /*3c910*/  STL.64 [R1+0x1340], R14 ;  /* 0x0013400e01007387 */ /* 0x0007e80000100a00 */
[----:B------:R3:W-:Y:S01]  /*3c920*/  LDGSTS.E [R33+-0x27ffc], desc[UR60][R14.64], !P5 ;  /* 0xd80040000e217fae */ /* 0x0007e2000e92187c */
[----:B------:R-:W-:Y:S01]  /*3c930*/  ISETP.GE.U32.AND P6, PT, R11, 0x7ffffebd, PT ;  /* 0x7ffffebd0b00780c */ /* 0x000fe20003fc6070 */
[----:B------:R-:W-:Y:S01]  /*3c940*/  VIADD R11, R37, 0xffffff1d ;  /* 0xffffff1d250b7836 */ /* 0x000fe20000000000 */
[----:B------:R-:W-:-:S02]  /*3c950*/  ISETP.GE.U32.AND P2, PT, R10, 0x7ffffe9f, PT ;  /* 0x7ffffe9f0a00780c */ /* 0x000fc40003f46070 */
[----:B------:R-:W-:Y:S01]  /*3c960*/  IADD3 R10, R12, -0xe4, RZ ;  /* 0xffffff1c0c0a7810 */ /* 0x000fe20007ffe0ff */
[----:B------:R-:W4:Y:S08]  /*3c970*/  LDC R18, c[0x0][0x230] ;  /* 0x00008c00ff127b82 */ /* 0x000f300000000800 */
[----:B---3--:R-:W3:Y:S08]  /*3c980*/  LDC R15, c[0x0][0x230] ;  /* 0x00008c00ff0f7b82 */ /* 0x008ef00000000800 */
[----:B------:R-:W3:Y:S01]  /*3c990*/  LDC R14, c[0x0][0x230] ;  /* 0x00008c00ff0e7b82 */ /* 0x000ee20000000800 */
[----:B------:R-:W-:-:S02]  /*3c9a0*/  ISETP.GE.U32.AND P3, PT, R11, 0x7ffffe9e, PT ;  /* 0x7ffffe9e0b00780c */ /* 0x000fc40003f66070 */
[----:B------:R-:W-:Y:S01]  /*3c9b0*/  ISETP.GE.U32.AND P5, PT, R10, 0x7ffffe9d, PT ;  /* 0x7ffffe9d0a00780c */ /* 0x000fe20003fa6070 */
[----:B------:R-:W-:-:S04]  /*3c9c0*/  IMAD.WIDE R20, R36, 0x4, R20 ;  /* 0x0000000424147825 */ /* 0x000fc800078e0214 */
[----:B------:R-:W3:Y:S01]  /*3c9d0*/  LDC R19, c[0x0][0x230] ;  /* 0x00008c00ff137b82 */ /* 0x000ee20000000800 */
[----:B------:R-:W-:-:S04]  /*3c9e0*/  IMAD.WIDE R22, R36, 0x4, R22 ;  /* 0x0000000424167825 */ /* 0x000fc800078e0216 */
[----:B------:R-:W-:-:S04]  /*3c9f0*/  IMAD.WIDE R24, R36, 0x4, R24 ;  /* 0x0000000424187825 */ /* 0x000fc800078e0218 */
[----:B------:R-:W-:-:S04]  /*3ca00*/  IMAD.WIDE R26, R36, 0x4, R26 ;  /* 0x00000004241a7825 */ /* 0x000fc800078e021a */
[C---:B------:R-:W-:Y:S01]  /*3ca10*/  IMAD.WIDE R28, R36.reuse, 0x4, R28 ;  /* 0x00000004241c7825 */ /* 0x040fe200078e021c */
[----:B------:R-:W2:Y:S03]  /*3ca20*/  LDC R37, c[0x0][0x23c] ;  /* 0x00008f00ff257b82 */ /* 0x000ea60000000800 */
[----:B-1----:R-:W-:Y:S02]  /*3ca30*/  VIADD R12, R35, 0xffffff7a ;  /* 0xffffff7a230c7836 */ /* 0x002fe40000000000 */
[----:B------:R-:W-:-:S04]  /*3ca40*/  IMAD.WIDE R34, R36, 0x4, R48 ;  /* 0x0000000424227825 */ /* 0x000fc800078e0230 */
[----:B------:R-:W-:Y:S02]  /*3ca50*/  VIADD R11, R16, 0xffffff7b ;  /* 0xffffff7b100b7836 */ /* 0x000fe40000000000 */
[----:B----4-:R-:W-:Y:S01]  /*3ca60*/  VIADD R10, R13, 0xffffff79 ;  /* 0xffffff790d0a7836 */ /* 0x010fe20000000000 */
[----:B------:R-:W1:Y:S08]  /*3ca70*/  LDC R16, c[0x0][0x230] ;  /* 0x00008c00ff107b82 */ /* 0x000e700000000800 */
[----:B------:R-:W4:Y:S01]  /*3ca80*/  LDC R13, c[0x0][0x230] ;  /* 0x00008c00ff0d7b82 */ /* 0x000f220000000800 */
[----:B------:R-:W-:Y:S04]  /*3ca90*/  LDGSTS.E [R33+-0x27ff8], desc[UR60][R34.64], !P4 ;  /* 0xd800800022217fae */ /* 0x000fe8000e12187c */
[----:B------:R3:W-:Y:S04]  /*3caa0*/  LDGSTS.E [R33+-0x27ff4], desc[UR60][R20.64], !P6 ;  /* 0xd800c00014217fae */ /* 0x0007e8000f12187c */
[----:B------:R1:W-:Y:S04]  /*3cab0*/  LDGSTS.E [R33+-0x24000], desc[UR60][R22.64], !P0 ;  /* 0xdc00000016217fae */ /* 0x0003e8000c12187c */
[----:B------:R-:W-:Y:S04]  /*3cac0*/  LDGSTS.E [R33+-0x23ffc], desc[UR60][R24.64], !P2 ;  /* 0xdc00400018217fae */ /* 0x000fe8000d12187c */
[----:B------:R-:W-:Y:S04]  /*3cad0*/  LDGSTS.E [R33+-0x23ff8], desc[UR60][R26.64], !P3 ;  /* 0xdc0080001a217fae */ /* 0x000fe8000d92187c */
[----:B------:R-:W-:Y:S01]  /*3cae0*/  LDGSTS.E [R33+-0x23ff4], desc[UR60][R28.64], !P5 ;  /* 0xdc00c0001c217fae */ /* 0x000fe2000e92187c */
[----:B------:R-:W-:-:S02]  /*3caf0*/  ISETP.GE.U32.AND P5, PT, R11, 0x7ffffefc, PT ;  /* 0x7ffffefc0b00780c */ /* 0x000fc40003fa6070 */
[----:B------:R-:W-:Y:S01]  /*3cb00*/  ISETP.GE.U32.AND P3, PT, R10, 0x7ffffefa, PT ;  /* 0x7ffffefa0a00780c */ /* 0x000fe20003f66070 */
[----:B---3--:R-:W-:Y:S02]  /*3cb10*/  VIADD R10, R15, 0xffffff5b ;  /* 0xffffff5b0f0a7836 */ /* 0x008fe40000000000 */
[----:B------:R-:W3:Y:S01]  /*3cb20*/  LDC R15, c[0x0][0x230] ;  /* 0x00008c00ff0f7b82 */ /* 0x000ee20000000800 */
[----:B------:R-:W-:Y:S01]  /*3cb30*/  ISETP.GE.U32.AND P4, PT, R12, 0x7ffffefb, PT ;  /* 0x7ffffefb0c00780c */ /* 0x000fe20003f86070 */
[----:B------:R-:W-:Y:S04]  /*3cb40*/  STL.64 [R1+0x1348], R34 ;  /* 0x0013482201007387 */ /* 0x000fe80000100a00 */
[----:B------:R1:W-:Y:S01]  /*3cb50*/  STL.64 [R1+0x1350], R20 ;  /* 0x0013501401007387 */ /* 0x0003e20000100a00 */
[----:B------:R-:W-:-:S02]  /*3cb60*/  VIADD R11, R14, 0xffffff78 ;  /* 0xffffff780e0b7836 */ /* 0x000fc40000000000 */
[----:B------:R-:W-:Y:S01]  /*3cb70*/  VIADD R12, R17, 0xffffff5a ;  /* 0xffffff5a110c7836 */ /* 0x000fe20000000000 */
[----:B------:R-:W-:Y:S01]  /*3cb80*/  ISETP.GE.U32.AND P0, PT, R10, 0x7ffffedc, PT ;  /* 0x7ffffedc0a00780c */ /* 0x000fe20003f06070 */
[----:B------:R-:W-:Y:S01]  /*3cb90*/  VIADD R10, R18, 0xffffff59 ;  /* 0xffffff59120a7836 */ /* 0x000fe20000000000 */
[----:B------:R-:W3:Y:S01]  /*3cba0*/  LDC R14, c[0x0][0x230] ;  /* 0x00008c00ff0e7b82 */ /* 0x000ee20000000800 */
[----:B------:R4:W-:Y:S01]  /*3cbb0*/  STL.64 [R1+0x1420], R22 ;  /* 0x0014201601007387 */ /* 0x0009e20000100a00 */
[----:B------:R-:W-:Y:S01]  /*3cbc0*/  ISETP.GE.U32.AND P2, PT, R11, 0x7ffffef9, PT ;  /* 0x7ffffef90b00780c */ /* 0x000fe20003f46070 */
[----:B-1----:R-:W-:Y:S01]  /*3cbd0*/  IMAD.WIDE R20, R36, 0x4, R30 ;  /* 0x0000000424147825 */ /* 0x002fe200078e021e */
[----:B------:R-:W-:Y:S01]  /*3cbe0*/  ISETP.GE.U32.AND P6, PT, R12, 0x7ffffedb, PT ;  /* 0x7ffffedb0c00780c */ /* 0x000fe20003fc6070 */
[----:B------:R-:W-:Y:S04]  /*3cbf0*/  STL.64 [R1+0x1428], R24 ;  /* 0x0014281801007387 */ /* 0x000fe80000100a00 */
[----:B------:R1:W-:Y:S01]  /*3cc00*/  LDGSTS.E [R251+-0x30000], desc[UR60][R20.64], !P5 ;  /* 0xd000000014fb7fae */ /* 0x0003e2000e92187c */
[----:B------:R-:W3:Y:S01]  /*3cc10*/  LDC R12, c[0x0][0x230] ;  /* 0x00008c00ff0c7b82 */ /* 0x000ee20000000800 */
[----:B------:R-:W-:Y:S01]  /*3cc20*/  ISETP.GE.U32.AND P5, PT, R10, 0x7ffffeda, PT ;  /* 0x7ffffeda0a00780c */ /* 0x000fe20003fa6070 */
[----:B----4-:R-:W-:Y:S01]  /*3cc30*/  IMAD.WIDE R22, R36, 0x4, R40 ;  /* 0x0000000424167825 */ /* 0x010fe200078e0228 */
[----:B------:R-:W-:Y:S01]  /*3cc40*/  IADD3 R10, R19, -0xa8, RZ ;  /* 0xffffff58130a7810 */ /* 0x000fe20007ffe0ff */
[----:B------:R-:W-:Y:S04]  /*3cc50*/  STL.64 [R1+0x1430], R26 ;  /* 0x0014301a01007387 */ /* 0x000fe80000100a00 */
[----:B------:R-:W4:Y:S01]  /*3cc60*/  LDC R17, c[0x0][0x230] ;  /* 0x00008c00ff117b82 */ /* 0x000f220000000800 */
[----:B------:R-:W-:Y:S04]  /*3cc70*/  STL.64 [R1+0x1438], R28 ;  /* 0x0014381c01007387 */ /* 0x000fe80000100a00 */
[----:B------:R1:W-:Y:S04]  /*3cc80*/  STL.64 [R1+0x10f8], R20 ;  /* 0x0010f81401007387 */ /* 0x0003e80000100a00 */
[----:B------:R1:W-:Y:S04]  /*3cc90*/  LDGSTS.E [R251+-0x2fffc], desc[UR60][R22.64], !P4 ;  /* 0xd000400016fb7fae */ /* 0x0003e8000e12187c */
[----:B------:R3:W-:Y:S01]  /*3cca0*/  STL.64 [R1+0x1100], R22 ;  /* 0x0011001601007387 */ /* 0x0007e20000100a00 */
[----:B------:R-:W-:Y:S01]  /*3ccb0*/  ISETP.GE.U32.AND P4, PT, R10, 0x7ffffed9, PT ;  /* 0x7ffffed90a00780c */ /* 0x000fe20003f86070 */
[----:B------:R-:W-:Y:S01]  /*3ccc0*/  VIADD R10, R32, 0xffffff3b ;  /* 0xffffff3b200a7836 */ /* 0x000fe20000000000 */
[----:B------:R-:W4:Y:S01]  /*3ccd0*/  LDC R19, c[0x0][0x230] ;  /* 0x00008c00ff137b82 */ /* 0x000f220000000800 */
[----:B-1----:R-:W-:-:S04]  /*3cce0*/  IMAD.WIDE R20, R36, 0x4, R66 ;  /* 0x0000000424147825 */ /* 0x002fc800078e0242 */
[----:B------:R-:W-:-:S03]  /*3ccf0*/  VIADD R11, R13, 0xffffff3a ;  /* 0xffffff3a0d0b7836 */ /* 0x000fc60000000000 */
[----:B------:R-:W1:Y:S01]  /*3cd00*/  LDC R18, c[0x0][0x230] ;  /* 0x00008c00ff127b82 */ /* 0x000e620000000800 */
[----:B------:R-:W-:-:S07]  /*3cd10*/  IMAD.WIDE R24, R36, 0x4, R62 ;  /* 0x0000000424187825 */ /* 0x000fce00078e023e */
[----:B------:R-:W1:Y:S01]  /*3cd20*/  LDC R13, c[0x0][0x230] ;  /* 0x00008c00ff0d7b82 */ /* 0x000e620000000800 */
[----:B---3--:R-:W-:Y:S01]  /*3cd30*/  IMAD.WIDE R22, R36, 0x4, R44 ;  /* 0x0000000424167825 */ /* 0x008fe200078e022c */
[----:B------:R3:W-:Y:S04]  /*3cd40*/  STL.64 [R1+0x1108], R20 ;  /* 0x0011081401007387 */ /* 0x0007e80000100a00 */
[----:B------:R3:W-:Y:S01]  /*3cd50*/  LDGSTS.E [R251+-0x2fff8], desc[UR60][R20.64], !P3 ;  /* 0xd000800014fb7fae */ /* 0x0007e2000d92187c */
[----:B------:R-:W-:-:S03]  /*3cd60*/  ISETP.GE.U32.AND P3, PT, R10, 0x7ffffebc, PT ;  /* 0x7ffffebc0a00780c */ /* 0x000fc60003f66070 */
[----:B------:R3:W-:Y:S04]  /*3cd70*/  LDGSTS.E [R251+-0x2fff4], desc[UR60][R22.64], !P2 ;  /* 0xd000c00016fb7fae */ /* 0x0007e8000d12187c */
[----:B------:R4:W-:Y:S01]  /*3cd80*/  STL.64 [R1+0x1110], R22 ;  /* 0x0011101601007387 */ /* 0x0009e20000100a00 */
[----:B------:R-:W-:Y:S01]  /*3cd90*/  ISETP.GE.U32.AND P2, PT, R11, 0x7ffffebb, PT ;  /* 0x7ffffebb0b00780c */ /* 0x000fe20003f46070 */
[----:B------:R-:W-:Y:S02]  /*3cda0*/  VIADD R10, R15, 0xffffff39 ;  /* 0xffffff390f0a7836 */ /* 0x000fe40000000000 */
[----:B---3--:R-:W-:-:S04]  /*3cdb0*/  IMAD.WIDE R20, R36, 0x4, R38 ;  /* 0x0000000424147825 */ /* 0x008fc800078e0226 */
[----:B----4-:R-:W-:Y:S01]  /*3cdc0*/  IMAD.WIDE R22, R36, 0x4, R42 ;  /* 0x0000000424167825 */ /* 0x010fe200078e022a */
[----:B------:R3:W-:Y:S04]  /*3cdd0*/  STL.64 [R1+0x11f8], R20 ;  /* 0x0011f81401007387 */ /* 0x0007e80000100a00 */
[----:B------:R3:W-:Y:S04]  /*3cde0*/  LDGSTS.E [R251+-0x2c000], desc[UR60][R20.64], !P0 ;  /* 0xd400000014fb7fae */ /* 0x0007e8000c12187c */
[----:B------:R4:W-:Y:S04]  /*3cdf0*/  STL.64 [R1+0x1200], R24 ;  /* 0x0012001801007387 */ /* 0x0009e80000100a00 */
[----:B------:R4:W-:Y:S01]  /*3ce00*/  LDGSTS.E [R251+-0x2bffc], desc[UR60][R24.64], !P6 ;  /* 0xd400400018fb7fae */ /* 0x0009e2000f12187c */
[----:B------:R-:W-:-:S03]  /*3ce10*/  ISETP.GE.U32.AND P0, PT, R10, 0x7ffffeba, PT ;  /* 0x7ffffeba0a00780c */ /* 0x000fc60003f06070 */
[----:B------:R1:W-:Y:S04]  /*3ce20*/  STL.64 [R1+0x1208], R22 ;  /* 0x0012081601007387 */ /* 0x0003e80000100a00 */
[----:B------:R1:W-:Y:S01]  /*3ce30*/  LDGSTS.E [R251+-0x2bff8], desc[UR60][R22.64], !P5 ;  /* 0xd400800016fb7fae */ /* 0x0003e2000e92187c */
[----:B------:R-:W-:Y:S02]  /*3ce40*/  VIADD R10, R14, 0xffffff1b ;  /* 0xffffff1b0e0a7836 */ /* 0x000fe40000000000 */
[----:B------:R-:W-:-:S04]  /*3ce50*/  IMAD.WIDE R14, R36, 0x4, R46 ;  /* 0x00000004240e7825 */ /* 0x000fc800078e022e */
[----:B------:R-:W-:Y:S01]  /*3ce60*/  VIADD R11, R12, 0xffffff38 ;  /* 0xffffff380c0b7836 */ /* 0x000fe20000000000 */
[----:B---3--:R-:W3:Y:S01]  /*3ce70*/  LDC R20, c[0x0][0x230] ;  /* 0x00008c00ff147b82 */ /* 0x008ee20000000800 */
[----:B------:R-:W-:-:S04]  /*3ce80*/  IMAD.WIDE R32, R36, 0x4, R78 ;  /* 0x0000000424207825 */ /* 0x000fc800078e024e */
[----:B----4-:R-:W-:-:S04]  /*3ce90*/  IMAD.WIDE R24, R36, 0x4, R64 ;  /* 0x0000000424187825 */ /* 0x010fc800078e0240 */
[----:B-1----:R-:W-:Y:S01]  /*3cea0*/  IMAD.WIDE R22, R36, 0x4, R240 ;  /* 0x0000000424167825 */ /* 0x002fe200078e02f0 */
[----:B------:R-:W-:-:S03]  /*3ceb0*/  ISETP.GE.U32.AND P5, PT, R10, 0x7ffffe9c, PT ;  /* 0x7ffffe9c0a00780c */ /* 0x000fc60003fa6070 */
[----:B------:R-:W-:-:S04]  /*3cec0*/  IMAD.WIDE R30, R36, 0x4, R50 ;  /* 0x00000004241e7825 */ /* 0x000fc800078e0232 */
[----:B------:R-:W-:Y:S01]  /*3ced0*/  IMAD.WIDE R28, R36, 0x4, R52 ;  /* 0x00000004241c7825 */ /* 0x000fe200078e0234 */
[----:B------:R-:W-:Y:S04]  /*3cee0*/  STL.64 [R1+0x1210], R24 ;  /* 0x0012101801007387 */ /* 0x000fe80000100a00 */
[----:B------:R-:W-:Y:S04]  /*3cef0*/  LDGSTS.E [R251+-0x2bff4], desc[UR60][R24.64], !P4 ;  /* 0xd400c00018fb7fae */ /* 0x000fe8000e12187c */
[----:B------:R-:W-:Y:S04]  /*3cf00*/  STL.64 [R1+0x12f8], R22 ;  /* 0x0012f81601007387 */ /* 0x000fe80000100a00 */
[----:B------:R-:W-:Y:S04]  /*3cf10*/  LDGSTS.E [R251+-0x28000], desc[UR60][R22.64], !P3 ;  /* 0xd800000016fb7fae */ /* 0x000fe8000d92187c */
[----:B------:R1:W-:Y:S04]  /*3cf20*/  STL.64 [R1+0x1300], R14 ;  /* 0x0013000e01007387 */ /* 0x0003e80000100a00 */
[----:B------:R1:W-:Y:S01]  /*3cf30*/  LDGSTS.E [R251+-0x27ffc], desc[UR60][R14.64], !P2 ;  /* 0xd80040000efb7fae */ /* 0x0003e2000d12187c */
[----:B------:R-:W-:Y:S01]  /*3cf40*/  VIADD R10, R17, 0xffffff1a ;  /* 0xffffff1a110a7836 */ /* 0x000fe20000000000 */
[----:B------:R-:W-:Y:S01]  /*3cf50*/  ISETP.GE.U32.AND P6, PT, R11, 0x7ffffeb9, PT ;  /* 0x7ffffeb90b00780c */ /* 0x000fe20003fc6070 */
[----:B------:R-:W-:Y:S01]  /*3cf60*/  VIADD R11, R19, 0xffffff19 ;  /* 0xffffff19130b7836 */ /* 0x000fe20000000000 */
[----:B------:R-:W4:Y:S08]  /*3cf70*/  LDC R17, c[0x0][0x230] ;  /* 0x00008c00ff117b82 */ /* 0x000f300000000800 */
[----:B------:R-:W2:Y:S08]  /*3cf80*/  LDC R19, c[0x0][0x230] ;  /* 0x00008c00ff137b82 */ /* 0x000eb00000000800 */
[----:B-1----:R-:W1:Y:S01]  /*3cf90*/  LDC R15, c[0x0][0x230] ;  /* 0x00008c00ff0f7b82 */ /* 0x002e620000000800 */
[----:B------:R-:W-:-:S07]  /*3cfa0*/  ISETP.GE.U32.AND P4, PT, R10, 0x7ffffe9b, PT ;  /* 0x7ffffe9b0a00780c */ /* 0x000fce0003f86070 */
[----:B------:R-:W4:Y:S01]  /*3cfb0*/  LDC R14, c[0x0][0x230] ;  /* 0x00008c00ff0e7b82 */ /* 0x000f220000000800 */
[----:B------:R-:W-:-:S07]  /*3cfc0*/  IADD3 R10, R18, -0xe8, RZ ;  /* 0xffffff18120a7810 */ /* 0x000fce0007ffe0ff */
[----:B------:R-:W2:Y:S01]  /*3cfd0*/  LDC R18, c[0x0][0x230] ;  /* 0x00008c00ff127b82 */ /* 0x000ea20000000800 */
[----:B------:R-:W-:Y:S01]  /*3cfe0*/  ISETP.GE.U32.AND P3, PT, R11, 0x7ffffe9a, PT ;  /* 0x7ffffe9a0b00780c */ /* 0x000fe20003f66070 */
[----:B------:R-:W-:Y:S01]  /*3cff0*/  IMAD.WIDE R26, R36, 0x4, R54 ;  /* 0x00000004241a7825 */ /* 0x000fe200078e0236 */
[----:B------:R-:W-:-:S03]  /*3d000*/  ISETP.GE.U32.AND P2, PT, R10, 0x7ffffe99, PT ;  /* 0x7ffffe990a00780c */ /* 0x000fc60003f46070 */
[----:B------:R-:W-:Y:S02]  /*3d010*/  VIADD R11, R16, 0xffffff77 ;  /* 0xffffff77100b7836 */ /* 0x000fe40000000000 */
[----:B------:R-:W-:Y:S01]  /*3d020*/  IMAD.WIDE R24, R36, 0x4, R56 ;  /* 0x0000000424187825 */ /* 0x000fe200078e0238 */
[----:B------:R-:W2:Y:S03]  /*3d030*/  LDC R21, c[0x0][0x230] ;  /* 0x00008c00ff157b82 */ /* 0x000ea60000000800 */
[----:B------:R-:W-:Y:S01]  /*3d040*/  VIADD R10, R13, 0xffffff75 ;  /* 0xffffff750d0a7836 */ /* 0x000fe20000000000 */
[----:B------:R-:W-:Y:S04]  /*3d050*/  LDGSTS.E [R251+-0x27ff8], desc[UR60][R32.64], !P0 ;  /* 0xd800800020fb7fae */ /* 0x000fe8000c12187c */
[----:B------:R-:W-:Y:S01]  /*3d060*/  LDGSTS.E [R251+-0x27ff4], desc[UR60][R30.64], !P6 ;  /* 0xd800c0001efb7fae */ /* 0x000fe2000f12187c */
[----:B------:R-:W2:Y:S03]  /*3d070*/  LDC R13, c[0x0][0x230] ;  /* 0x00008c00ff0d7b82 */ /* 0x000ea60000000800 */
[----:B------:R-:W-:Y:S04]  /*3d080*/  LDGSTS.E [R251+-0x24000], desc[UR60][R28.64], !P5 ;  /* 0xdc0000001cfb7fae */ /* 0x000fe8000e92187c */
[----:B------:R-:W-:Y:S01]  /*3d090*/  LDGSTS.E [R251+-0x23ffc], desc[UR60][R26.64], !P4 ;  /* 0xdc0040001afb7fae */ /* 0x000fe2000e12187c */
[----:B---3--:R-:W-:-:S03]  /*3d0a0*/  VIADD R12, R20, 0xffffff76 ;  /* 0xffffff76140c7836 */ /* 0x008fc60000000000 */
[----:B------:R-:W-:Y:S01]  /*3d0b0*/  LDGSTS.E [R251+-0x23ff8], desc[UR60][R24.64], !P3 ;  /* 0xdc00800018fb7fae */ /* 0x000fe2000d92187c */
[----:B------:R-:W-:Y:S02]  /*3d0c0*/  ISETP.GE.U32.AND P5, PT, R11, 0x7ffffef8, PT ;  /* 0x7ffffef80b00780c */ /* 0x000fe40003fa6070 */
[----:B------:R-:W-:Y:S01]  /*3d0d0*/  ISETP.GE.U32.AND P3, PT, R10, 0x7ffffef6, PT ;  /* 0x7ffffef60a00780c */ /* 0x000fe20003f66070 */
[----:B------:R-:W-:Y:S01]  /*3d0e0*/  STL.64 [R1+0x1308], R32 ;  /* 0x0013082001007387 */ /* 0x000fe20000100a00 */
[----:B------:R-:W-:-:S04]  /*3d0f0*/  IMAD.WIDE R22, R36, 0x4, R58 ;  /* 0x0000000424167825 */ /* 0x000fc800078e023a */
[----:B-1----:R-:W-:Y:S01]  /*3d100*/  VIADD R10, R15, 0xffffff57 ;  /* 0xffffff570f0a7836 */ /* 0x002fe20000000000 */
[----:B------:R-:W-:Y:S01]  /*3d110*/  STL.64 [R1+0x1310], R30 ;  /* 0x0013101e01007387 */ /* 0x000fe20000100a00 */
[----:B------:R-:W1:Y:S03]  /*3d120*/  LDC R15, c[0x0][0x230] ;  /* 0x00008c00ff0f7b82 */ /* 0x000e660000000800 */
[----:B------:R-:W-:Y:S04]  /*3d130*/  STL.64 [R1+0x1400], R28 ;  /* 0x0014001c01007387 */ /* 0x000fe80000100a00 */
[----:B------:R-:W-:Y:S01]  /*3d140*/  STL.64 [R1+0x1408], R26 ;  /* 0x0014081a01007387 */ /* 0x000fe20000100a00 */
[----:B------:R-:W-:-:S03]  /*3d150*/  ISETP.GE.U32.AND P4, PT, R12, 0x7ffffef7, PT ;  /* 0x7ffffef70c00780c */ /* 0x000fc60003f86070 */
[----:B------:R-:W-:Y:S04]  /*3d160*/  STL.64 [R1+0x1410], R24 ;  /* 0x0014101801007387 */ /* 0x000fe80000100a00 */
[----:B------:R3:W-:Y:S04]  /*3d170*/  STL.64 [R1+0x1418], R22 ;  /* 0x0014181601007387 */ /* 0x0007e80000100a00 */
[----:B------:R3:W-:Y:S01]  /*3d180*/  LDGSTS.E [R251+-0x23ff4], desc[UR60][R22.64], !P2 ;  /* 0xdc00c00016fb7fae */ /* 0x0007e2000d12187c */
[----:B----4-:R-:W-:Y:S02]  /*3d190*/  VIADD R11, R14, 0xffffff74 ;  /* 0xffffff740e0b7836 */ /* 0x010fe40000000000 */
[----:B------:R-:W-:Y:S01]  /*3d1a0*/  VIADD R12, R17, 0xffffff56 ;  /* 0xffffff56110c7836 */ /* 0x000fe20000000000 */
[----:B------:R-:W-:Y:S01]  /*3d1b0*/  ISETP.GE.U32.AND P0, PT, R10, 0x7ffffed8, PT ;  /* 0x7ffffed80a00780c */ /* 0x000fe20003f06070 */
[----:B--2---:R-:W-:Y:S01]  /*3d1c0*/  VIADD R10, R18, 0xffffff55 ;  /* 0xffffff55120a7836 */ /* 0x004fe20000000000 */
[----:B------:R-:W2:Y:S01]  /*3d1d0*/  LDC R14, c[0x0][0x230] ;  /* 0x00008c00ff0e7b82 */ /* 0x000ea20000000800 */
[----:B------:R-:W-:-:S02]  /*3d1e0*/  ISETP.GE.U32.AND P2, PT, R11, 0x7ffffef5, PT ;  /* 0x7ffffef50b00780c */ /* 0x000fc40003f46070 */
[----:B------:R-:W-:-:S05]  /*3d1f0*/  ISETP.GE.U32.AND P6, PT, R12, 0x7ffffed7, PT ;  /* 0x7ffffed70c00780c */ /* 0x000fca0003fc6070 */
[----:B------:R-:W4:Y:S01]  /*3d200*/  LDC R12, c[0x0][0x230] ;  /* 0x00008c00ff0c7b82 */ /* 0x000f220000000800 */
[----:B---3--:R-:W-:-:S04]  /*3d210*/  IMAD.WIDE R22, R36, 0x4, R60 ;  /* 0x0000000424167825 */ /* 0x008fc800078e023c */
[----:B------:R-:W-:-:S03]  /*3d220*/  IMAD.WIDE R24, R36, 0x4, R70 ;  /* 0x0000000424187825 */ /* 0x000fc600078e0246 */
[----:B------:R-:W3:Y:S08]  /*3d230*/  LDC R17, c[0x0][0x230] ;  /* 0x00008c00ff117b82 */ /* 0x000ef00000000800 */
[----:B------:R-:W3:Y:S08]  /*3d240*/  LDC R18, c[0x0][0x230] ;  /* 0x00008c00ff127b82 */ /* 0x000ef00000000800 */
[----:B------:R-:W3:Y:S01]  /*3d250*/  LDC R16, c[0x0][0x230] ;  /* 0x00008c00ff107b82 */ /* 0x000ee20000000800 */
[----:B------:R1:W-:Y:S04]  /*3d260*/  STL.64 [R1+0x10d8], R22 ;  /* 0x0010d81601007387 */ /* 0x0003e80000100a00 */
[----:B------:R1:W-:Y:S01]  /*3d270*/  LDGSTS.E [R250+-0x30000], desc[UR60][R22.64], !P5 ;  /* 0xd000000016fa7fae */ /* 0x0003e2000e92187c */
[----:B------:R-:W-:-:S02]  /*3d280*/  ISETP.GE.U32.AND P5, PT, R10, 0x7ffffed6, PT ;  /* 0x7ffffed60a00780c */ /* 0x000fc40003fa6070 */
[----:B------:R-:W-:Y:S01]  /*3d290*/  IADD3 R10, R19, -0xac, RZ ;  /* 0xffffff54130a7810 */ /* 0x000fe20007ffe0ff */
[----:B------:R2:W-:Y:S04]  /*3d2a0*/  STL.64 [R1+0x10e0], R24 ;  /* 0x0010e01801007387 */ /* 0x0005e80000100a00 */
[----:B------:R2:W-:Y:S01]  /*3d2b0*/  LDGSTS.E [R250+-0x2fffc], desc[UR60][R24.64], !P4 ;  /* 0xd000400018fa7fae */ /* 0x0005e2000e12187c */
[----:B------:R-:W3:Y:S01]  /*3d2c0*/  LDC R19, c[0x0][0x230] ;  /* 0x00008c00ff137b82 */ /* 0x000ee20000000800 */
[----:B-1----:R-:W-:Y:S01]  /*3d2d0*/  IMAD.WIDE R22, R36, 0x4, R96 ;  /* 0x0000000424167825 */ /* 0x002fe200078e0260 */
[----:B------:R-:W-:-:S03]  /*3d2e0*/  ISETP.GE.U32.AND P4, PT, R10, 0x7ffffed5, PT ;  /* 0x7ffffed50a00780c */ /* 0x000fc60003f86070 */
[----:B------:R-:W-:Y:S02]  /*3d2f0*/  VIADD R10, R21, 0xffffff37 ;  /* 0xffffff37150a7836 */ /* 0x000fe40000000000 */
[----:B------:R-:W-:Y:S01]  /*3d300*/  VIADD R11, R13, 0xffffff36 ;  /* 0xffffff360d0b7836 */ /* 0x000fe20000000000 */
[----:B------:R1:W-:Y:S04]  /*3d310*/  STL.64 [R1+0x10e8], R22 ;  /* 0x0010e81601007387 */ /* 0x0003e80000100a00 */
[----:B------:R1:W-:Y:S01]  /*3d320*/  LDGSTS.E [R250+-0x2fff8], desc[UR60][R22.64], !P3 ;  /* 0xd000800016fa7fae */ /* 0x0003e2000d92187c */
[----:B------:R-:W-:Y:S01]  /*3d330*/  ISETP.GE.U32.AND P3, PT, R10, 0x7ffffeb8, PT ;  /* 0x7ffffeb80a00780c */ /* 0x000fe20003f66070 */
[----:B------:R-:W-:-:S04]  /*3d340*/  IMAD.WIDE R20, R36, 0x4, R68 ;  /* 0x0000000424147825 */ /* 0x000fc800078e0244 */
[----:B--2---:R-:W-:-:S04]  /*3d350*/  IMAD.WIDE R24, R36, 0x4, R92 ;  /* 0x0000000424187825 */ /* 0x004fc800078e025c */
[----:B------:R-:W-:Y:S01]  /*3d360*/  VIADD R10, R15, 0xffffff35 ;  /* 0xffffff350f0a7836 */ /* 0x000fe20000000000 */
[----:B------:R-:W2:Y:S01]  /*3d370*/  LDC R13, c[0x0][0x230] ;  /* 0x00008c00ff0d7b82 */ /* 0x000ea20000000800 */
[----:B-1----:R-:W-:-:S05]  /*3d380*/  IMAD.WIDE R22, R36, 0x4, R74 ;  /* 0x0000000424167825 */ /* 0x002fca00078e024a */
[----:B------:R1:W-:Y:S04]  /*3d390*/  LDGSTS.E [R250+-0x2fff4], desc[UR60][R22.64], !P2 ;  /* 0xd000c00016fa7fae */ /* 0x0003e8000d12187c */
[----:B------:R1:W-:Y:S01]  /*3d3a0*/  STL.64 [R1+0x10f0], R22 ;  /* 0x0010f01601007387 */ /* 0x0003e20000100a00 */
[----:B------:R-:W-:-:S03]  /*3d3b0*/  ISETP.GE.U32.AND P2, PT, R11, 0x7ffffeb7, PT ;  /* 0x7ffffeb70b00780c */ /* 0x000fc60003f46070 */
[----:B------:R-:W-:Y:S04]  /*3d3c0*/  STL.64 [R1+0x11d8], R20 ;  /* 0x0011d81401007387 */ /* 0x000fe80000100a00 */
[----:B------:R-:W-:Y:S04]  /*3d3d0*/  LDGSTS.E [R250+-0x2c000], desc[UR60][R20.64], !P0 ;  /* 0xd400000014fa7fae */ /* 0x000fe8000c12187c */
[----:B------:R4:W-:Y:S04]  /*3d3e0*/  STL.64 [R1+0x11e0], R24 ;  /* 0x0011e01801007387 */ /* 0x0009e80000100a00 */
[----:B------:R4:W-:Y:S01]  /*3d3f0*/  LDGSTS.E [R250+-0x2bffc], desc[UR60][R24.64], !P6 ;  /* 0xd400400018fa7fae */ /* 0x0009e2000f12187c */
[----:B------:R-:W-:Y:S01]  /*3d400*/  ISETP.GE.U32.AND P0, PT, R10, 0x7ffffeb6, PT ;  /* 0x7ffffeb60a00780c */ /* 0x000fe20003f06070 */
[----:B-1----:R-:W-:-:S04]  /*3d410*/  IMAD.WIDE R22, R36, 0x4, R72 ;  /* 0x0000000424167825 */ /* 0x002fc800078e0248 */
[----:B------:R-:W-:Y:S02]  /*3d420*/  VIADD R10, R14, 0xffffff17 ;  /* 0xffffff170e0a7836 */ /* 0x000fe40000000000 */
[----:B------:R-:W-:-:S04]  /*3d430*/  IMAD.WIDE R14, R36, 0x4, R76 ;  /* 0x00000004240e7825 */ /* 0x000fc800078e024c */
[----:B----4-:R-:W-:Y:S01]  /*3d440*/  IMAD.WIDE R24, R36, 0x4, R94 ;  /* 0x0000000424187825 */ /* 0x010fe200078e025e */
[----:B------:R-:W1:Y:S01]  /*3d450*/  LDC R20, c[0x0][0x230] ;  /* 0x00008c00ff147b82 */ /* 0x000e620000000800 */
[----:B------:R4:W-:Y:S04]  /*3d460*/  STL.64 [R1+0x11e8], R22 ;  /* 0x0011e81601007387 */ /* 0x0009e80000100a00 */
[----:B------:R4:W-:Y:S04]  /*3d470*/  LDGSTS.E [R250+-0x2bff8], desc[UR60][R22.64], !P5 ;  /* 0xd400800016fa7fae */ /* 0x0009e8000e92187c */
[----:B------:R-:W-:Y:S04]  /*3d480*/  STL.64 [R1+0x11f0], R24 ;  /* 0x0011f01801007387 */ /* 0x000fe80000100a00 */
[----:B------:R-:W-:Y:S01]  /*3d490*/  LDGSTS.E [R250+-0x2bff4], desc[UR60][R24.64], !P4 ;  /* 0xd400c00018fa7fae */ /* 0x000fe2000e12187c */
[----:B------:R-:W-:Y:S01]  /*3d4a0*/  VIADD R11, R12, 0xffffff34 ;  /* 0xffffff340c0b7836 */ /* 0x000fe20000000000 */
[----:B------:R-:W-:Y:S01]  /*3d4b0*/  ISETP.GE.U32.AND P5, PT, R10, 0x7ffffe98, PT ;  /* 0x7ffffe980a00780c */ /* 0x000fe20003fa6070 */
[----:B---3--:R-:W-:-:S02]  /*3d4c0*/  VIADD R10, R17, 0xffffff16 ;  /* 0xffffff16110a7836 */ /* 0x008fc40000000000 */
[C---:B------:R-:W-:Y:S01]  /*3d4d0*/  IMAD.WIDE R32, R36.reuse, 0x4, R108 ;  /* 0x0000000424207825 */ /* 0x040fe200078e026c */
[----:B------:R-:W3:Y:S03]  /*3d4e0*/  LDC R17, c[0x0][0x230] ;  /* 0x00008c00ff117b82 */ /* 0x000ee60000000800 */
[----:B------:R-:W-:-:S04]  /*3d4f0*/  IMAD.WIDE R30, R36, 0x4, R80 ;  /* 0x00000004241e7825 */ /* 0x000fc800078e0250 */
[----:B------:R-:W-:-:S04]  /*3d500*/  IMAD.WIDE R28, R36, 0x4, R82 ;  /* 0x00000004241c7825 */ /* 0x000fc800078e0252 */
[----:B----4-:R-:W-:-:S04]  /*3d510*/  IMAD.WIDE R22, R36, 0x4, R238 ;  /* 0x0000000424167825 */ /* 0x010fc800078e02ee */
[----:B------:R-:W-:Y:S01]  /*3d520*/  IMAD.WIDE R26, R36, 0x4, R84 ;  /* 0x00000004241a7825 */ /* 0x000fe200078e0254 */
[----:B------:R-:W4:Y:S01]  /*3d530*/  LDC R21, c[0x0][0x230] ;  /* 0x00008c00ff157b82 */ /* 0x000f220000000800 */
        /* <DEDUP_REMOVED lines=9> */
[----:B--2---:R-:W2:Y:S08]  /*3d5d0*/  LDC R15, c[0x0][0x230] ;  /* 0x00008c00ff0f7b82 */ /* 0x004eb00000000800 */
[----:B------:R-:W3:Y:S08]  /*3d5e0*/  LDC R14, c[0x0][0x230] ;  /* 0x00008c00ff0e7b82 */ /* 0x000ef00000000800 */
[----:B------:R-:W4:Y:S01]  /*3d5f0*/  LDC R18, c[0x0][0x230] ;  /* 0x00008c00ff127b82 */ /* 0x000f220000000800 */
[----:B------:R-:W-:-:S02]  /*3d600*/  ISETP.GE.U32.AND P3, PT, R11, 0x7ffffe96, PT ;  /* 0x7ffffe960b00780c */ /* 0x000fc40003f66070 */
[----:B------:R-:W-:Y:S01]  /*3d610*/  ISETP.GE.U32.AND P2, PT, R10, 0x7ffffe95, PT ;  /* 0x7ffffe950a00780c */ /* 0x000fe20003f46070 */
[----:B------:R-:W-:Y:S02]  /*3d620*/  VIADD R11, R16, 0xffffff73 ;  /* 0xffffff73100b7836 */ /* 0x000fe40000000000 */
[----:B------:R-:W-:-:S04]  /*3d630*/  IMAD.WIDE R24, R36, 0x4, R86 ;  /* 0x0000000424187825 */ /* 0x000fc800078e0256 */
[----:B------:R-:W-:Y:S01]  /*3d640*/  VIADD R10, R13, 0xffffff71 ;  /* 0xffffff710d0a7836 */ /* 0x000fe20000000000 */
[----:B------:R-:W-:Y:S04]  /*3d650*/  LDGSTS.E [R250+-0x27ff8], desc[UR60][R32.64], !P0 ;  /* 0xd800800020fa7fae */ /* 0x000fe8000c12187c */
[----:B------:R-:W-:Y:S01]  /*3d660*/  LDGSTS.E [R250+-0x27ff4], desc[UR60][R30.64], !P6 ;  /* 0xd800c0001efa7fae */ /* 0x000fe2000f12187c */
[----:B------:R-:W4:Y:S03]  /*3d670*/  LDC R13, c[0x0][0x230] ;  /* 0x00008c00ff0d7b82 */ /* 0x000f260000000800 */
[----:B------:R-:W-:Y:S04]  /*3d680*/  LDGSTS.E [R250+-0x24000], desc[UR60][R28.64], !P5 ;  /* 0xdc0000001cfa7fae */ /* 0x000fe8000e92187c */
[----:B------:R-:W-:Y:S01]  /*3d690*/  LDGSTS.E [R250+-0x23ffc], desc[UR60][R26.64], !P4 ;  /* 0xdc0040001afa7fae */ /* 0x000fe2000e12187c */
[----:B-1----:R-:W-:Y:S01]  /*3d6a0*/  VIADD R12, R20, 0xffffff72 ;  /* 0xffffff72140c7836 */ /* 0x002fe20000000000 */
[----:B------:R-:W-:-:S02]  /*3d6b0*/  ISETP.GE.U32.AND P5, PT, R11, 0x7ffffef4, PT ;  /* 0x7ffffef40b00780c */ /* 0x000fc40003fa6070 */
[----:B------:R-:W-:Y:S04]  /*3d6c0*/  STL.64 [R1+0x12e8], R32 ;  /* 0x0012e82001007387 */ /* 0x000fe80000100a00 */
[----:B------:R-:W-:Y:S01]  /*3d6d0*/  LDGSTS.E [R250+-0x23ff8], desc[UR60][R24.64], !P3 ;  /* 0xdc00800018fa7fae */ /* 0x000fe2000d92187c */
[----:B------:R-:W-:Y:S01]  /*3d6e0*/  ISETP.GE.U32.AND P3, PT, R10, 0x7ffffef2, PT ;  /* 0x7ffffef20a00780c */ /* 0x000fe20003f66070 */
[----:B------:R-:W-:Y:S02]  /*3d6f0*/  IMAD.WIDE R22, R36, 0x4, R88 ;  /* 0x0000000424167825 */ /* 0x000fe400078e0258 */
[----:B------:R-:W-:Y:S04]  /*3d700*/  STL.64 [R1+0x12f0], R30 ;  /* 0x0012f01e01007387 */ /* 0x000fe80000100a00 */
[----:B------:R-:W-:Y:S04]  /*3d710*/  STL.64 [R1+0x13d8], R28 ;  /* 0x0013d81c01007387 */ /* 0x000fe80000100a00 */
[----:B------:R-:W-:Y:S01]  /*3d720*/  STL.64 [R1+0x13e0], R26 ;  /* 0x0013e01a01007387 */ /* 0x000fe20000100a00 */
[----:B--2---:R-:W-:Y:S01]  /*3d730*/  VIADD R10, R15, 0xffffff53 ;  /* 0xffffff530f0a7836 */ /* 0x004fe20000000000 */
[----:B------:R-:W-:Y:S01]  /*3d740*/  ISETP.GE.U32.AND P4, PT, R12, 0x7ffffef3, PT ;  /* 0x7ffffef30c00780c */ /* 0x000fe20003f86070 */
[----:B------:R-:W1:Y:S01]  /*3d750*/  LDC R15, c[0x0][0x230] ;  /* 0x00008c00ff0f7b82 */ /* 0x000e620000000800 */
[----:B------:R-:W-:Y:S04]  /*3d760*/  STL.64 [R1+0x13e8], R24 ;  /* 0x0013e81801007387 */ /* 0x000fe80000100a00 */
[----:B------:R2:W-:Y:S04]  /*3d770*/  STL.64 [R1+0x13f8], R22 ;  /* 0x0013f81601007387 */ /* 0x0005e80000100a00 */
[----:B------:R2:W-:Y:S01]  /*3d780*/  LDGSTS.E [R250+-0x23ff4], desc[UR60][R22.64], !P2 ;  /* 0xdc00c00016fa7fae */ /* 0x0005e2000d12187c */
[----:B---3--:R-:W-:-:S02]  /*3d790*/  VIADD R11, R14, 0xffffff70 ;  /* 0xffffff700e0b7836 */ /* 0x008fc40000000000 */
[----:B------:R-:W-:Y:S01]  /*3d7a0*/  VIADD R12, R17, 0xffffff52 ;  /* 0xffffff52110c7836 */ /* 0x000fe20000000000 */
[----:B------:R-:W-:Y:S01]  /*3d7b0*/  ISETP.GE.U32.AND P0, PT, R10, 0x7ffffed4, PT ;  /* 0x7ffffed40a00780c */ /* 0x000fe20003f06070 */
[----:B----4-:R-:W-:Y:S01]  /*3d7c0*/  VIADD R10, R18, 0xffffff51 ;  /* 0xffffff51120a7836 */ /* 0x010fe20000000000 */
[----:B------:R-:W3:Y:S01]  /*3d7d0*/  LDC R14, c[0x0][0x230] ;  /* 0x00008c00ff0e7b82 */ /* 0x000ee20000000800 */
[----:B------:R-:W-:Y:S02]  /*3d7e0*/  ISETP.GE.U32.AND P2, PT, R11, 0x7ffffef1, PT ;  /* 0x7ffffef10b00780c */ /* 0x000fe40003f46070 */
[----:B------:R-:W-:-:S05]  /*3d7f0*/  ISETP.GE.U32.AND P6, PT, R12, 0x7ffffed3, PT ;  /* 0x7ffffed30c00780c */ /* 0x000fca0003fc6070 */
[----:B------:R-:W4:Y:S01]  /*3d800*/  LDC R12, c[0x0][0x230] ;  /* 0x00008c00ff0c7b82 */ /* 0x000f220000000800 */
[----:B--2---:R-:W-:-:S04]  /*3d810*/  IMAD.WIDE R22, R36, 0x4, R90 ;  /* 0x0000000424167825 */ /* 0x004fc800078e025a */
[----:B------:R-:W-:-:S03]  /*3d820*/  IMAD.WIDE R24, R36, 0x4, R100 ;  /* 0x0000000424187825 */ /* 0x000fc600078e0264 */
[----:B------:R-:W2:Y:S08]  /*3d830*/  LDC R17, c[0x0][0x230] ;  /* 0x00008c00ff117b82 */ /* 0x000eb00000000800 */
[----:B------:R-:W2:Y:S08]  /*3d840*/  LDC R18, c[0x0][0x230] ;  /* 0x00008c00ff127b82 */ /* 0x000eb00000000800 */
[----:B------:R-:W2:Y:S01]  /*3d850*/  LDC R16, c[0x0][0x230] ;  /* 0x00008c00ff107b82 */ /* 0x000ea20000000800 */
[----:B------:R1:W-:Y:S04]  /*3d860*/  STL.64 [R1+0x10b8], R22 ;  /* 0x0010b81601007387 */ /* 0x0003e80000100a00 */
[----:B------:R1:W-:Y:S01]  /*3d870*/  LDGSTS.E [R249+-0x30000], desc[UR60][R22.64], !P5 ;  /* 0xd000000016f97fae */ /* 0x0003e2000e92187c */
[----:B------:R-:W-:-:S02]  /*3d880*/  ISETP.GE.U32.AND P5, PT, R10, 0x7ffffed2, PT ;  /* 0x7ffffed20a00780c */ /* 0x000fc40003fa6070 */
[----:B------:R-:W-:Y:S01]  /*3d890*/  IADD3 R10, R19, -0xb0, RZ ;  /* 0xffffff50130a7810 */ /* 0x000fe20007ffe0ff */
[----:B------:R3:W-:Y:S04]  /*3d8a0*/  STL.64 [R1+0x10c0], R24 ;  /* 0x0010c01801007387 */ /* 0x0007e80000100a00 */
[----:B------:R3:W-:Y:S01]  /*3d8b0*/  LDGSTS.E [R249+-0x2fffc], desc[UR60][R24.64], !P4 ;  /* 0xd000400018f97fae */ /* 0x0007e2000e12187c */
[----:B------:R-:W2:Y:S01]  /*3d8c0*/  LDC R19, c[0x0][0x230] ;  /* 0x00008c00ff137b82 */ /* 0x000ea20000000800 */
        /* <DEDUP_REMOVED lines=8> */
[----:B---3--:R-:W-:-:S04]  /*3d950*/  IMAD.WIDE R24, R36, 0x4, R122 ;  /* 0x0000000424187825 */ /* 0x008fc800078e027a */
[----:B------:R-:W-:Y:S01]  /*3d960*/  VIADD R10, R15, 0xffffff31 ;  /* 0xffffff310f0a7836 */ /* 0x000fe20000000000 */
[----:B------:R-:W3:Y:S01]  /*3d970*/  LDC R13, c[0x0][0x230] ;  /* 0x00008c00ff0d7b82 */ /* 0x000ee20000000800 */
        /* <DEDUP_REMOVED lines=12> */
[----:B----4-:R-:W-:-:S04]  /*3da40*/  IMAD.WIDE R24, R36, 0x4, R124 ;  /* 0x0000000424187825 */ /* 0x010fc800078e027c */
[----:B------:R-:W-:Y:S01]  /*3da50*/  VIADD R11, R12, 0xffffff30 ;  /* 0xffffff300c0b7836 */ /* 0x000fe20000000000 */
[----:B------:R1:W-:Y:S04]  /*3da60*/  STL.64 [R1+0x11c8], R22 ;  /* 0x0011c81601007387 */ /* 0x0003e80000100a00 */
[----:B------:R1:W-:Y:S04]  /*3da70*/  LDGSTS.E [R249+-0x2bff8], desc[UR60][R22.64], !P5 ;  /* 0xd400800016f97fae */ /* 0x0003e8000e92187c */
[----:B------:R-:W-:Y:S04]  /*3da80*/  STL.64 [R1+0x11d0], R24 ;  /* 0x0011d01801007387 */ /* 0x000fe80000100a00 */
[----:B------:R-:W-:Y:S01]  /*3da90*/  LDGSTS.E [R249+-0x2bff4], desc[UR60][R24.64], !P4 ;  /* 0xd400c00018f97fae */ /* 0x000fe2000e12187c */
[----:B------:R-:W4:Y:S01]  /*3daa0*/  LDC R20, c[0x0][0x230] ;  /* 0x00008c00ff147b82 */ /* 0x000f220000000800 */
[----:B------:R-:W-:Y:S01]  /*3dab0*/  ISETP.GE.U32.AND P5, PT, R10, 0x7ffffe94, PT ;  /* 0x7ffffe940a00780c */ /* 0x000fe20003fa6070 */
[----:B------:R-:W-:-:S04]  /*3dac0*/  IMAD.WIDE R32, R36, 0x4, R138 ;  /* 0x0000000424207825 */ /* 0x000fc800078e028a */
[----:B------:R-:W-:-:S04]  /*3dad0*/  IMAD.WIDE R30, R36, 0x4, R110 ;  /* 0x00000004241e7825 */ /* 0x000fc800078e026e */
[----:B------:R-:W-:-:S04]  /*3dae0*/  IMAD.WIDE R28, R36, 0x4, R112 ;  /* 0x00000004241c7825 */ /* 0x000fc800078e0270 */
[C---:B------:R-:W-:Y:S01]  /*3daf0*/  IMAD.WIDE R26, R36.reuse, 0x4, R114 ;  /* 0x00000004241a7825 */ /* 0x040fe200078e0272 */
[----:B------:R-:W4:Y:S03]  /*3db00*/  LDC R21, c[0x0][0x230] ;  /* 0x00008c00ff157b82 */ /* 0x000f260000000800 */
[----:B-1----:R-:W-:-:S04]  /*3db10*/  IMAD.WIDE R22, R36, 0x4, R236 ;  /* 0x0000000424167825 */ /* 0x002fc800078e02ec */
[----:B--2---:R-:W-:Y:S01]  /*3db20*/  VIADD R10, R17, 0xffffff12 ;  /* 0xffffff12110a7836 */ /* 0x004fe20000000000 */
[----:B------:R-:W-:Y:S01]  /*3db30*/  ISETP.GE.U32.AND P6, PT, R11, 0x7ffffeb1, PT ;  /* 0x7ffffeb10b00780c */ /* 0x000fe20003fc6070 */
[----:B------:R-:W-:Y:S04]  /*3db40*/  STL.64 [R1+0x12b8], R22 ;  /* 0x0012b81601007387 */ /* 0x000fe80000100a00 */
[----:B------:R-:W-:Y:S04]  /*3db50*/  LDGSTS.E [R249+-0x28000], desc[UR60][R22.64], !P3 ;  /* 0xd800000016f97fae */ /* 0x000fe8000d92187c */
[----:B------:R1:W-:Y:S04]  /*3db60*/  STL.64 [R1+0x12c0], R14 ;  /* 0x0012c00e01007387 */ /* 0x0003e80000100a00 */
[----:B------:R1:W-:Y:S01]  /*3db70*/  LDGSTS.E [R249+-0x27ffc], desc[UR60][R14.64], !P2 ;  /* 0xd80040000ef97fae */ /* 0x0003e2000d12187c */
[----:B------:R-:W-:Y:S01]  /*3db80*/  VIADD R11, R19, 0xffffff11 ;  /* 0xffffff11130b7836 */ /* 0x000fe20000000000 */
[----:B------:R-:W-:-:S02]  /*3db90*/  ISETP.GE.U32.AND P4, PT, R10, 0x7ffffe93, PT ;  /* 0x7ffffe930a00780c */ /* 0x000fc40003f86070 */
[----:B------:R-:W-:Y:S01]  /*3dba0*/  IADD3 R10, R18, -0xf0, RZ ;  /* 0xffffff10120a7810 */ /* 0x000fe20007ffe0ff */
[----:B------:R-:W2:Y:S08]  /*3dbb0*/  LDC R17, c[0x0][0x230] ;  /* 0x00008c00ff117b82 */ /* 0x000eb00000000800 */
[----:B------:R-:W2:Y:S08]  /*3dbc0*/  LDC R18, c[0x0][0x230] ;  /* 0x00008c00ff127b82 */ /* 0x000eb00000000800 */
[----:B-1----:R-:W1:Y:S08]  /*3dbd0*/  LDC R15, c[0x0][0x230] ;  /* 0x00008c00ff0f7b82 */ /* 0x002e700000000800 */
[----:B------:R-:W2:Y:S01]  /*3dbe0*/  LDC R14, c[0x0][0x230] ;  /* 0x00008c00ff0e7b82 */ /* 0x000ea20000000800 */
[----:B------:R-:W-:-:S07]  /*3dbf0*/  ISETP.GE.U32.AND P3, PT, R11, 0x7ffffe92, PT ;  /* 0x7ffffe920b00780c */ /* 0x000fce0003f66070 */
[----:B------:R-:W2:Y:S01]  /*3dc00*/  LDC R19, c[0x0][0x230] ;  /* 0x00008c00ff137b82 */ /* 0x000ea20000000800 */
[----:B------:R-:W-:Y:S01]  /*3dc10*/  ISETP.GE.U32.AND P2, PT, R10, 0x7ffffe91, PT ;  /* 0x7ffffe910a00780c */ /* 0x000fe20003f46070 */
[----:B------:R-:W-:-:S04]  /*3dc20*/  IMAD.WIDE R24, R36, 0x4, R116 ;  /* 0x0000000424187825 */ /* 0x000fc800078e0274 */
[----:B------:R-:W-:Y:S02]  /*3dc30*/  VIADD R11, R16, 0xffffff6f ;  /* 0xffffff6f100b7836 */ /* 0x000fe40000000000 */
[----:B---3--:R-:W-:Y:S01]  /*3dc40*/  VIADD R10, R13, 0xffffff6d ;  /* 0xffffff6d0d0a7836 */ /* 0x008fe20000000000 */
[----:B------:R-:W-:Y:S04]  /*3dc50*/  LDGSTS.E [R249+-0x27ff8], desc[UR60][R32.64], !P0 ;  /* 0xd800800020f97fae */ /* 0x000fe8000c12187c */
[----:B------:R-:W-:Y:S04]  /*3dc60*/  LDGSTS.E [R249+-0x27ff4], desc[UR60][R30.64], !P6 ;  /* 0xd800c0001ef97fae */ /* 0x000fe8000f12187c */
[----:B------:R-:W-:Y:S04]  /*3dc70*/  LDGSTS.E [R249+-0x24000], desc[UR60][R28.64], !P5 ;  /* 0xdc0000001cf97fae */ /* 0x000fe8000e92187c */
[----:B------:R-:W-:Y:S01]  /*3dc80*/  LDGSTS.E [R249+-0x23ffc], desc[UR60][R26.64], !P4 ;  /* 0xdc0040001af97fae */ /* 0x000fe2000e12187c */
[----:B------:R-:W3:Y:S01]  /*3dc90*/  LDC R13, c[0x0][0x230] ;  /* 0x00008c00ff0d7b82 */ /* 0x000ee20000000800 */
[----:B----4-:R-:W-:Y:S01]  /*3dca0*/  VIADD R12, R20, 0xffffff6e ;  /* 0xffffff6e140c7836 */ /* 0x010fe20000000000 */
[----:B------:R-:W-:Y:S01]  /*3dcb0*/  ISETP.GE.U32.AND P5, PT, R11, 0x7ffffef0, PT ;  /* 0x7ffffef00b00780c */ /* 0x000fe20003fa6070 */
[----:B------:R-:W-:Y:S01]  /*3dcc0*/  LDGSTS.E [R249+-0x23ff8], desc[UR60][R24.64], !P3 ;  /* 0xdc00800018f97fae */ /* 0x000fe2000d92187c */
[----:B------:R-:W-:-:S03]  /*3dcd0*/  ISETP.GE.U32.AND P3, PT, R10, 0x7ffffeee, PT ;  /* 0x7ffffeee0a00780c */ /* 0x000fc60003f66070 */
[----:B------:R-:W-:Y:S01]  /*3dce0*/  STL.64 [R1+0x12c8], R32 ;  /* 0x0012c82001007387 */ /* 0x000fe20000100a00 */
[----:B------:R-:W-:-:S03]  /*3dcf0*/  IMAD.WIDE R22, R36, 0x4, R118 ;  /* 0x0000000424167825 */ /* 0x000fc600078e0276 */
[----:B------:R-:W-:Y:S04]  /*3dd00*/  STL.64 [R1+0x12d0], R30 ;  /* 0x0012d01e01007387 */ /* 0x000fe80000100a00 */
[----:B------:R-:W-:Y:S01]  /*3dd10*/  STL.64 [R1+0x13b8], R28 ;  /* 0x0013b81c01007387 */ /* 0x000fe20000100a00 */
[----:B------:R-:W4:Y:S01]  /*3dd20*/  LDC R16, c[0x0][0x230] ;  /* 0x00008c00ff107b82 */ /* 0x000f220000000800 */
[----:B-1----:R-:W-:-:S07]  /*3dd30*/  VIADD R10, R15, 0xffffff4f ;  /* 0xffffff4f0f0a7836 */ /* 0x002fce0000000000 */
[----:B------:R-:W1:Y:S01]  /*3dd40*/  LDC R15, c[0x0][0x230] ;  /* 0x00008c00ff0f7b82 */ /* 0x000e620000000800 */
[----:B------:R-:W-:Y:S01]  /*3dd50*/  STL.64 [R1+0x13c0], R26 ;  /* 0x0013c01a01007387 */ /* 0x000fe20000100a00 */
[----:B------:R-:W-:-:S03]  /*3dd60*/  ISETP.GE.U32.AND P4, PT, R12, 0x7ffffeef, PT ;  /* 0x7ffffeef0c00780c */ /* 0x000fc60003f86070 */
[----:B------:R-:W-:Y:S04]  /*3dd70*/  STL.64 [R1+0x13c8], R24 ;  /* 0x0013c81801007387 */ /* 0x000fe80000100a00 */
[----:B------:R3:W-:Y:S04]  /*3dd80*/  STL.64 [R1+0x13d0], R22 ;  /* 0x0013d01601007387 */ /* 0x0007e80000100a00 */
[----:B------:R3:W-:Y:S01]  /*3dd90*/  LDGSTS.E [R249+-0x23ff4], desc[UR60][R22.64], !P2 ;  /* 0xdc00c00016f97fae */ /* 0x0007e2000d12187c */
[----:B--2---:R-:W-:Y:S01]  /*3dda0*/  VIADD R11, R14, 0xffffff6c ;  /* 0xffffff6c0e0b7836 */ /* 0x004fe20000000000 */
[----:B------:R-:W-:Y:S01]  /*3ddb0*/  ISETP.GE.U32.AND P0, PT, R10, 0x7ffffed0, PT ;  /* 0x7ffffed00a00780c */ /* 0x000fe20003f06070 */
[----:B------:R-:W2:Y:S01]  /*3ddc0*/  LDC R14, c[0x0][0x230] ;  /* 0x00008c00ff0e7b82 */ /* 0x000ea20000000800 */
[----:B------:R-:W-:-:S02]  /*3ddd0*/  VIADD R10, R18, 0xffffff4d ;  /* 0xffffff4d120a7836 */ /* 0x000fc40000000000 */
[----:B------:R-:W-:Y:S01]  /*3dde0*/  VIADD R12, R17, 0xffffff4e ;  /* 0xffffff4e110c7836 */ /* 0x000fe20000000000 */
[----:B------:R-:W-:-:S04]  /*3ddf0*/  ISETP.GE.U32.AND P2, PT, R11, 0x7ffffeed, PT ;  /* 0x7ffffeed0b00780c */ /* 0x000fc80003f46070 */
[----:B------:R-:W4:Y:S01]  /*3de00*/  LDC R17, c[0x0][0x230] ;  /* 0x00008c00ff117b82 */ /* 0x000f220000000800 */
[----:B---3--:R-:W-:-:S04]  /*3de10*/  IMAD.WIDE R22, R36, 0x4, R120 ;  /* 0x0000000424167825 */ /* 0x008fc800078e0278 */
[----:B------:R-:W-:Y:S01]  /*3de20*/  IMAD.WIDE R24, R36, 0x4, R130 ;  /* 0x0000000424187825 */ /* 0x000fe200078e0282 */
[----:B------:R-:W-:Y:S02]  /*3de30*/  ISETP.GE.U32.AND P6, PT, R12, 0x7ffffecf, PT ;  /* 0x7ffffecf0c00780c */ /* 0x000fe40003fc6070 */
[----:B------:R-:W3:Y:S08]  /*3de40*/  LDC R18, c[0x0][0x230] ;  /* 0x00008c00ff127b82 */ /* 0x000ef00000000800 */
[----:B------:R-:W4:Y:S01]  /*3de50*/  LDC R12, c[0x0][0x230] ;  /* 0x00008c00ff0c7b82 */ /* 0x000f220000000800 */
[----:B------:R1:W-:Y:S01]  /*3de60*/  LDGSTS.E [R248+-0x30000], desc[UR60][R22.64], !P5 ;  /* 0xd000000016f87fae */ /* 0x0003e2000e92187c */
[----:B------:R-:W-:-:S03]  /*3de70*/  ISETP.GE.U32.AND P5, PT, R10, 0x7ffffece, PT ;  /* 0x7ffffece0a00780c */ /* 0x000fc60003fa6070 */
[----:B------:R1:W-:Y:S01]  /*3de80*/  STL.64 [R1+0x1098], R22 ;  /* 0x0010981601007387 */ /* 0x0003e20000100a00 */
[----:B------:R-:W-:-:S03]  /*3de90*/  IADD3 R10, R19, -0xb4, RZ ;  /* 0xffffff4c130a7810 */ /* 0x000fc60007ffe0ff */
[----:B------:R2:W-:Y:S04]  /*3dea0*/  LDGSTS.E [R248+-0x2fffc], desc[UR60][R24.64], !P4 ;  /* 0xd000400018f87fae */ /* 0x0005e8000e12187c */
[----:B------:R2:W-:Y:S01]  /*3deb0*/  STL.64 [R1+0x10a0], R24 ;  /* 0x0010a01801007387 */ /* 0x0005e20000100a00 */
[----:B------:R-:W3:Y:S01]  /*3dec0*/  LDC R19, c[0x0][0x230] ;  /* 0x00008c00ff137b82 */ /* 0x000ee20000000800 */
[----:B------:R-:W-:Y:S01]  /*3ded0*/  ISETP.GE.U32.AND P4, PT, R10, 0x7ffffecd, PT ;  /* 0x7ffffecd0a00780c */ /* 0x000fe20003f86070 */
[----:B------:R-:W-:Y:S02]  /*3dee0*/  VIADD R10, R21, 0xffffff2f ;  /* 0xffffff2f150a7836 */ /* 0x000fe40000000000 */
[----:B-1----:R-:W-:-:S04]  /*3def0*/  IMAD.WIDE R22, R36, 0x4, R156 ;  /* 0x0000000424167825 */ /* 0x002fc800078e029c */
[----:B------:R-:W-:Y:S02]  /*3df00*/  VIADD R11, R13, 0xffffff2e ;  /* 0xffffff2e0d0b7836 */ /* 0x000fe40000000000 */
[----:B------:R-:W-:-:S04]  /*3df10*/  IMAD.WIDE R20, R36, 0x4, R128 ;  /* 0x0000000424147825 */ /* 0x000fc800078e0280 */
[----:B--2---:R-:W-:Y:S01]  /*3df20*/  IMAD.WIDE R24, R36, 0x4, R152 ;  /* 0x0000000424187825 */ /* 0x004fe200078e0298 */
[----:B------:R-:W1:Y:S01]  /*3df30*/  LDC R13, c[0x0][0x230] ;  /* 0x00008c00ff0d7b82 */ /* 0x000e620000000800 */
[----:B------:R2:W-:Y:S04]  /*3df40*/  STL.64 [R1+0x10a8], R22 ;  /* 0x0010a81601007387 */ /* 0x0005e80000100a00 */
[----:B------:R2:W-:Y:S01]  /*3df50*/  LDGSTS.E [R248+-0x2fff8], desc[UR60][R22.64], !P3 ;  /* 0xd000800016f87fae */ /* 0x0005e2000d92187c */
[----:B------:R-:W-:Y:S01]  /*3df60*/  ISETP.GE.U32.AND P3, PT, R10, 0x7ffffeb0, PT ;  /* 0x7ffffeb00a00780c */ /* 0x000fe20003f66070 */
[----:B------:R-:W-:Y:S02]  /*3df70*/  VIADD R10, R15, 0xffffff2d ;  /* 0xffffff2d0f0a7836 */ /* 0x000fe40000000000 */
[----:B--2---:R-:W-:-:S05]  /*3df80*/  IMAD.WIDE R22, R36, 0x4, R134 ;  /* 0x0000000424167825 */ /* 0x004fca00078e0286 */
[----:B------:R2:W-:Y:S04]  /*3df90*/  LDGSTS.E [R248+-0x2fff4], desc[UR60][R22.64], !P2 ;  /* 0xd000c00016f87fae */ /* 0x0005e8000d12187c */
[----:B------:R2:W-:Y:S01]  /*3dfa0*/  STL.64 [R1+0x10b0], R22 ;  /* 0x0010b01601007387 */ /* 0x0005e20000100a00 */
[----:B------:R-:W-:-:S03]  /*3dfb0*/  ISETP.GE.U32.AND P2, PT, R11, 0x7ffffeaf, PT ;  /* 0x7ffffeaf0b00780c */ /* 0x000fc60003f46070 */
[----:B------:R3:W-:Y:S01]  /*3dfc0*/  LDGSTS.E [R248+-0x2c000], desc[UR60][R20.64], !P0 ;  /* 0xd400000014f87fae */ /* 0x0007e2000c12187c */
[----:B------:R-:W-:-:S03]  /*3dfd0*/  ISETP.GE.U32.AND P0, PT, R10, 0x7ffffeae, PT ;  /* 0x7ffffeae0a00780c */ /* 0x000fc60003f06070 */
[----:B------:R3:W-:Y:S01]  /*3dfe0*/  STL.64 [R1+0x1198], R20 ;  /* 0x0011981401007387 */ /* 0x0007e20000100a00 */
[----:B------:R-:W-:-:S03]  /*3dff0*/  VIADD R10, R14, 0xffffff0f ;  /* 0xffffff0f0e0a7836 */ /* 0x000fc60000000000 */
[----:B------:R1:W-:Y:S04]  /*3e000*/  STL.64 [R1+0x11a0], R24 ;  /* 0x0011a01801007387 */ /* 0x0003e80000100a00 */
[----:B------:R1:W-:Y:S01]  /*3e010*/  LDGSTS.E [R248+-0x2bffc], desc[UR60][R24.64], !P6 ;  /* 0xd400400018f87fae */ /* 0x0003e2000f12187c */
[----:B--2---:R-:W-:-:S04]  /*3e020*/  IMAD.WIDE R22, R36, 0x4, R132 ;  /* 0x0000000424167825 */ /* 0x004fc800078e0284 */
[----:B------:R-:W-:-:S04]  /*3e030*/  IMAD.WIDE R14, R36, 0x4, R136 ;  /* 0x00000004240e7825 */ /* 0x000fc800078e0288 */
[----:B----4-:R-:W-:Y:S01]  /*3e040*/  VIADD R11, R12, 0xffffff2c ;  /* 0xffffff2c0c0b7836 */ /* 0x010fe20000000000 */
[----:B---3--:R-:W2:Y:S01]  /*3e050*/  LDC R20, c[0x0][0x230] ;  /* 0x00008c00ff147b82 */ /* 0x008ea20000000800 */
[----:B------:R3:W-:Y:S04]  /*3e060*/  STL.64 [R1+0x11a8], R22 ;  /* 0x0011a81601007387 */ /* 0x0007e80000100a00 */
[----:B------:R3:W-:Y:S01]  /*3e070*/  LDGSTS.E [R248+-0x2bff8], desc[UR60][R22.64], !P5 ;  /* 0xd400800016f87fae */ /* 0x0007e2000e92187c */
[----:B-1----:R-:W-:Y:S01]  /*3e080*/  IMAD.WIDE R24, R36, 0x4, R154 ;  /* 0x0000000424187825 */ /* 0x002fe200078e029a */
[----:B------:R-:W-:-:S03]  /*3e090*/  ISETP.GE.U32.AND P5, PT, R10, 0x7ffffe90, PT ;  /* 0x7ffffe900a00780c */ /* 0x000fc60003fa6070 */
[----:B------:R-:W-:Y:S01]  /*3e0a0*/  VIADD R10, R17, 0xffffff0e ;  /* 0xffffff0e110a7836 */ /* 0x000fe20000000000 */
[----:B------:R-:W-:Y:S01]  /*3e0b0*/  ISETP.GE.U32.AND P6, PT, R11, 0x7ffffead, PT ;  /* 0x7ffffead0b00780c */ /* 0x000fe20003fc6070 */
[----:B------:R-:W1:Y:S01]  /*3e0c0*/  LDC R21, c[0x0][0x230] ;  /* 0x00008c00ff157b82 */ /* 0x000e620000000800 */
[----:B------:R-:W-:Y:S04]  /*3e0d0*/  STL.64 [R1+0x11b0], R24 ;  /* 0x0011b01801007387 */ /* 0x000fe80000100a00 */
[----:B------:R-:W-:Y:S01]  /*3e0e0*/  LDGSTS.E [R248+-0x2bff4], desc[UR60][R24.64], !P4 ;  /* 0xd400c00018f87fae */ /* 0x000fe2000e12187c */
[----:B---3--:R-:W-:Y:S01]  /*3e0f0*/  IMAD.WIDE R22, R36, 0x4, R234 ;  /* 0x0000000424167825 */ /* 0x008fe200078e02ea */
[----:B------:R-:W-:-:S03]  /*3e100*/  ISETP.GE.U32.AND P4, PT, R10, 0x7ffffe8f, PT ;  /* 0x7ffffe8f0a00780c */ /* 0x000fc60003f86070 */
[----:B------:R-:W-:-:S04]  /*3e110*/  IMAD.WIDE R34, R36, 0x4, R168 ;  /* 0x0000000424227825 */ /* 0x000fc800078e02a8 */
[----:B------:R-:W-:-:S04]  /*3e120*/  IMAD.WIDE R32, R36, 0x4, R140 ;  /* 0x0000000424207825 */ /* 0x000fc800078e028c */
[----:B------:R-:W-:Y:S01]  /*3e130*/  IMAD.WIDE R30, R36, 0x4, R142 ;  /* 0x00000004241e7825 */ /* 0x000fe200078e028e */
[----:B------:R3:W-:Y:S04]  /*3e140*/  STL.64 [R1+0x1298], R22 ;  /* 0x0012981601007387 */ /* 0x0007e80000100a00 */
[----:B------:R3:W-:Y:S04]  /*3e150*/  LDGSTS.E [R248+-0x28000], desc[UR60][R22.64], !P3 ;  /* 0xd800000016f87fae */ /* 0x0007e8000d92187c */
[----:B------:R4:W-:Y:S04]  /*3e160*/  STL.64 [R1+0x12a0], R14 ;  /* 0x0012a00e01007387 */ /* 0x0009e80000100a00 */
[----:B------:R4:W-:Y:S01]  /*3e170*/  LDGSTS.E [R248+-0x27ffc], desc[UR60][R14.64], !P2 ;  /* 0xd80040000ef87fae */ /* 0x0009e2000d12187c */
[----:B------:R-:W-:Y:S01]  /*3e180*/  IADD3 R10, R18, -0xf4, RZ ;  /* 0xffffff0c120a7810 */ /* 0x000fe20007ffe0ff */
[----:B------:R-:W-:Y:S01]  /*3e190*/  VIADD R11, R19, 0xffffff0d ;  /* 0xffffff0d130b7836 */ /* 0x000fe20000000000 */
[----:B------:R-:W1:Y:S08]  /*3e1a0*/  LDC R18, c[0x0][0x230] ;  /* 0x00008c00ff127b82 */ /* 0x000e700000000800 */
[----:B------:R-:W1:Y:S01]  /*3e1b0*/  LDC R19, c[0x0][0x230] ;  /* 0x00008c00ff137b82 */ /* 0x000e620000000800 */
[----:B------:R-:W-:-:S07]  /*3e1c0*/  IMAD.WIDE R28, R36, 0x4, R144 ;  /* 0x00000004241c7825 */ /* 0x000fce00078e0290 */
[----:B---3--:R-:W3:Y:S08]  /*3e1d0*/  LDC R22, c[0x0][0x230] ;  /* 0x00008c00ff167b82 */ /* 0x008ef00000000800 */
[----:B----4-:R-:W4:Y:S08]  /*3e1e0*/  LDC R15, c[0x0][0x230] ;  /* 0x00008c00ff0f7b82 */ /* 0x010f300000000800 */
[----:B------:R-:W3:Y:S01]  /*3e1f0*/  LDC R14, c[0x0][0x230] ;  /* 0x00008c00ff0e7b82 */ /* 0x000ee20000000800 */
[----:B------:R-:W-:-:S02]  /*3e200*/  ISETP.GE.U32.AND P3, PT, R11, 0x7ffffe8e, PT ;  /* 0x7ffffe8e0b00780c */ /* 0x000fc40003f66070 */
[----:B------:R-:W-:Y:S01]  /*3e210*/  ISETP.GE.U32.AND P2, PT, R10, 0x7ffffe8d, PT ;  /* 0x7ffffe8d0a00780c */ /* 0x000fe20003f46070 */
[----:B------:R-:W-:Y:S02]  /*3e220*/  VIADD R11, R16, 0xffffff6b ;  /* 0xffffff6b100b7836 */ /* 0x000fe40000000000 */
[----:B------:R-:W-:-:S04]  /*3e230*/  IMAD.WIDE R26, R36, 0x4, R146 ;  /* 0x00000004241a7825 */ /* 0x000fc800078e0292 */
[----:B------:R-:W-:Y:S01]  /*3e240*/  VIADD R10, R13, 0xffffff69 ;  /* 0xffffff690d0a7836 */ /* 0x000fe20000000000 */
[----:B------:R-:W-:Y:S04]  /*3e250*/  LDGSTS.E [R248+-0x27ff8], desc[UR60][R34.64], !P0 ;  /* 0xd800800022f87fae */ /* 0x000fe8000c12187c */
[----:B------:R-:W-:Y:S04]  /*3e260*/  LDGSTS.E [R248+-0x27ff4], desc[UR60][R32.64], !P6 ;  /* 0xd800c00020f87fae */ /* 0x000fe8000f12187c */
[----:B------:R-:W-:Y:S01]  /*3e270*/  LDGSTS.E [R248+-0x24000], desc[UR60][R30.64], !P5 ;  /* 0xdc0000001ef87fae */ /* 0x000fe2000e92187c */
[----:B--2---:R-:W-:-:S03]  /*3e280*/  VIADD R12, R20, 0xffffff6a ;  /* 0xffffff6a140c7836 */ /* 0x004fc60000000000 */
[----:B------:R-:W-:Y:S01]  /*3e290*/  LDGSTS.E [R248+-0x23ffc], desc[UR60][R28.64], !P4 ;  /* 0xdc0040001cf87fae */ /* 0x000fe2000e12187c */
[----:B------:R-:W-:-:S03]  /*3e2a0*/  ISETP.GE.U32.AND P5, PT, R11, 0x7ffffeec, PT ;  /* 0x7ffffeec0b00780c */ /* 0x000fc60003fa6070 */
[----:B------:R-:W-:Y:S04]  /*3e2b0*/  STL.64 [R1+0x12a8], R34 ;  /* 0x0012a82201007387 */ /* 0x000fe80000100a00 */
[----:B------:R-:W-:Y:S01]  /*3e2c0*/  LDGSTS.E [R248+-0x23ff8], desc[UR60][R26.64], !P3 ;  /* 0xdc0080001af87fae */ /* 0x000fe2000d92187c */
[----:B------:R-:W-:Y:S01]  /*3e2d0*/  IMAD.WIDE R24, R36, 0x4, R148 ;  /* 0x0000000424187825 */ /* 0x000fe200078e0294 */
[----:B------:R-:W-:Y:S01]  /*3e2e0*/  ISETP.GE.U32.AND P3, PT, R10, 0x7ffffeea, PT ;  /* 0x7ffffeea0a00780c */ /* 0x000fe20003f66070 */
[----:B------:R-:W2:Y:S01]  /*3e2f0*/  LDC R17, c[0x0][0x230] ;  /* 0x00008c00ff117b82 */ /* 0x000ea20000000800 */
[----:B------:R-:W-:Y:S04]  /*3e300*/  STL.64 [R1+0x12b0], R32 ;  /* 0x0012b02001007387 */ /* 0x000fe80000100a00 */
[----:B------:R-:W-:Y:S04]  /*3e310*/  STL.64 [R1+0x1398], R30 ;  /* 0x0013981e01007387 */ /* 0x000fe80000100a00 */
[----:B------:R-:W-:Y:S01]  /*3e320*/  STL.64 [R1+0x13a0], R28 ;  /* 0x0013a01c01007387 */ /* 0x000fe20000100a00 */
[----:B------:R-:W-:Y:S01]  /*3e330*/  ISETP.GE.U32.AND P4, PT, R12, 0x7ffffeeb, PT ;  /* 0x7ffffeeb0c00780c */ /* 0x000fe20003f86070 */
[----:B------:R-:W2:Y:S02]  /*3e340*/  LDC R13, c[0x0][0x230] ;  /* 0x00008c00ff0d7b82 */ /* 0x000ea40000000800 */
[----:B------:R3:W-:Y:S01]  /*3e350*/  LDGSTS.E [R248+-0x23ff4], desc[UR60][R24.64], !P2 ;  /* 0xdc00c00018f87fae */ /* 0x0007e2000d12187c */
[----:B----4-:R-:W-:-:S03]  /*3e360*/  VIADD R10, R15, 0xffffff4b ;  /* 0xffffff4b0f0a7836 */ /* 0x010fc60000000000 */
[----:B------:R-:W-:Y:S01]  /*3e370*/  STL.64 [R1+0x13a8], R26 ;  /* 0x0013a81a01007387 */ /* 0x000fe20000100a00 */
[----:B-1----:R-:W-:-:S03]  /*3e380*/  VIADD R12, R18, 0xffffff4a ;  /* 0xffffff4a120c7836 */ /* 0x002fc60000000000 */
[----:B------:R1:W-:Y:S01]  /*3e390*/  STL.64 [R1+0x13b0], R24 ;  /* 0x0013b01801007387 */ /* 0x0003e20000100a00 */
[----:B---3--:R-:W-:Y:S01]  /*3e3a0*/  VIADD R11, R14, 0xffffff68 ;  /* 0xffffff680e0b7836 */ /* 0x008fe20000000000 */
[----:B------:R-:W-:Y:S01]  /*3e3b0*/  ISETP.GE.U32.AND P0, PT, R10, 0x7ffffecc, PT ;  /* 0x7ffffecc0a00780c */ /* 0x000fe20003f06070 */
[----:B------:R-:W3:Y:S01]  /*3e3c0*/  LDC R14, c[0x0][0x230] ;  /* 0x00008c00ff0e7b82 */ /* 0x000ee20000000800 */
[----:B------:R-:W-:Y:S01]  /*3e3d0*/  VIADD R10, R19, 0xffffff49 ;  /* 0xffffff49130a7836 */ /* 0x000fe20000000000 */
[----:B------:R-:W-:-:S06]  /*3e3e0*/  ISETP.GE.U32.AND P6, PT, R12, 0x7ffffecb, PT ;  /* 0x7ffffecb0c00780c */ /* 0x000fcc0003fc6070 */
[----:B------:R-:W4:Y:S01]  /*3e3f0*/  LDC R12, c[0x0][0x230] ;  /* 0x00008c00ff0c7b82 */ /* 0x000f220000000800 */
[----:B-1----:R-:W-:-:S04]  /*3e400*/  IMAD.WIDE R24, R36, 0x4, R150 ;  /* 0x0000000424187825 */ /* 0x002fc800078e0296 */
[----:B------:R-:W-:-:S03]  /*3e410*/  IMAD.WIDE R26, R36, 0x4, R160 ;  /* 0x00000004241a7825 */ /* 0x000fc600078e02a0 */
[----:B------:R-:W1:Y:S01]  /*3e420*/  LDC R15, c[0x0][0x230] ;  /* 0x00008c00ff0f7b82 */ /* 0x000e620000000800 */
[----:B------:R-:W-:-:S07]  /*3e430*/  ISETP.GE.U32.AND P2, PT, R11, 0x7ffffee9, PT ;  /* 0x7ffffee90b00780c */ /* 0x000fce0003f46070 */
[----:B------:R-:W1:Y:S01]  /*3e440*/  LDC R18, c[0x0][0x230] ;  /* 0x00008c00ff127b82 */ /* 0x000e620000000800 */
[----:B------:R2:W-:Y:S01]  /*3e450*/  LDGSTS.E [R247+-0x30000], desc[UR60][R24.64], !P5 ;  /* 0xd000000018f77fae */ /* 0x0005e2000e92187c */
[----:B------:R-:W-:Y:S02]  /*3e460*/  ISETP.GE.U32.AND P5, PT, R10, 0x7ffffeca, PT ;  /* 0x7ffffeca0a00780c */ /* 0x000fe40003fa6070 */
[----:B------:R-:W-:Y:S01]  /*3e470*/  IADD3 R10, R21, -0xb8, RZ ;  /* 0xffffff48150a7810 */ /* 0x000fe20007ffe0ff */
[----:B------:R2:W-:Y:S04]  /*3e480*/  STL.64 [R1+0x1078], R24 ;  /* 0x0010781801007387 */ /* 0x0005e80000100a00 */
[----:B------:R-:W-:Y:S01]  /*3e490*/  LDGSTS.E [R247+-0x2fffc], desc[UR60][R26.64], !P4 ;  /* 0xd00040001af77fae */ /* 0x000fe2000e12187c */
[----:B------:R-:W1:Y:S01]  /*3e4a0*/  LDC R16, c[0x0][0x230] ;  /* 0x00008c00ff107b82 */ /* 0x000e620000000800 */
[----:B------:R-:W-:Y:S01]  /*3e4b0*/  ISETP.GE.U32.AND P4, PT, R10, 0x7ffffec9, PT ;  /* 0x7ffffec90a00780c */ /* 0x000fe20003f86070 */
[----:B------:R-:W-:-:S02]  /*3e4c0*/  VIADD R10, R22, 0xffffff2b ;  /* 0xffffff2b160a7836 */ /* 0x000fc40000000000 */
[----:B------:R-:W-:-:S04]  /*3e4d0*/  IMAD.WIDE R22, R36, 0x4, R164 ;  /* 0x0000000424167825 */ /* 0x000fc800078e02a4 */
[C---:B------:R-:W-:Y:S01]  /*3e4e0*/  IMAD.WIDE R20, R36.reuse, 0x4, R158 ;  /* 0x0000000424147825 */ /* 0x040fe200078e029e */
[----:B------:R-:W1:Y:S03]  /*3e4f0*/  LDC R19, c[0x0][0x230] ;  /* 0x00008c00ff137b82 */ /* 0x000e660000000800 */
[----:B--2---:R-:W-:Y:S01]  /*3e500*/  IMAD.WIDE R24, R36, 0x4, R192 ;  /* 0x0000000424187825 */ /* 0x004fe200078e02c0 */
[----:B------:R-:W-:Y:S04]  /*3e510*/  STL.64 [R1+0x1080], R26 ;  /* 0x0010801a01007387 */ /* 0x000fe80000100a00 */
[----:B------:R-:W-:Y:S01]  /*3e520*/  LDGSTS.E [R247+-0x2fff8], desc[UR60][R24.64], !P3 ;  /* 0xd000800018f77fae */ /* 0x000fe2000d92187c */
[----:B------:R-:W-:Y:S01]  /*3e530*/  ISETP.GE.U32.AND P3, PT, R10, 0x7ffffeac, PT ;  /* 0x7ffffeac0a00780c */ /* 0x000fe20003f66070 */
[----:B------:R-:W-:-:S02]  /*3e540*/  VIADD R10, R17, 0xffffff29 ;  /* 0xffffff29110a7836 */ /* 0x000fc40000000000 */
[----:B------:R-:W-:Y:S01]  /*3e550*/  STL.64 [R1+0x1088], R24 ;  /* 0x0010881801007387 */ /* 0x000fe20000100a00 */
[----:B------:R-:W2:Y:S03]  /*3e560*/  LDC R17, c[0x0][0x230] ;  /* 0x00008c00ff117b82 */ /* 0x000ea60000000800 */
[----:B------:R4:W-:Y:S04]  /*3e570*/  STL.64 [R1+0x1090], R22 ;  /* 0x0010901601007387 */ /* 0x0009e80000100a00 */
[----:B------:R4:W-:Y:S01]  /*3e580*/  LDGSTS.E [R247+-0x2fff4], desc[UR60][R22.64], !P2 ;  /* 0xd000c00016f77fae */ /* 0x0009e2000d12187c */
[----:B------:R-:W-:-:S03]  /*3e590*/  VIADD R11, R13, 0xffffff2a ;  /* 0xffffff2a0d0b7836 */ /* 0x000fc60000000000 */
[----:B------:R4:W-:Y:S04]  /*3e5a0*/  STL.64 [R1+0x1178], R20 ;  /* 0x0011781401007387 */ /* 0x0009e80000100a00 */
[----:B------:R4:W-:Y:S01]  /*3e5b0*/  LDGSTS.E [R247+-0x2c000], desc[UR60][R20.64], !P0 ;  /* 0xd400000014f77fae */ /* 0x0009e2000c12187c */
[----:B------:R-:W-:Y:S01]  /*3e5c0*/  ISETP.GE.U32.AND P0, PT, R10, 0x7ffffeaa, PT ;  /* 0x7ffffeaa0a00780c */ /* 0x000fe20003f06070 */
[----:B---3--:R-:W-:Y:S01]  /*3e5d0*/  VIADD R10, R14, 0xffffff0b ;  /* 0xffffff0b0e0a7836 */ /* 0x008fe20000000000 */
[----:B------:R-:W3:Y:S08]  /*3e5e0*/  LDC R13, c[0x0][0x230] ;  /* 0x00008c00ff0d7b82 */ /* 0x000ef00000000800 */
[----:B------:R-:W3:Y:S01]  /*3e5f0*/  LDC R14, c[0x0][0x230] ;  /* 0x00008c00ff0e7b82 */ /* 0x000ee20000000800 */
[----:B----4-:R-:W-:-:S04]  /*3e600*/  IMAD.WIDE R22, R36, 0x4, R182 ;  /* 0x0000000424167825 */ /* 0x010fc800078e02b6 */
[----:B------:R-:W-:Y:S01]  /*3e610*/  IMAD.WIDE R20, R36, 0x4, R162 ;  /* 0x0000000424147825 */ /* 0x000fe200078e02a2 */
[----:B------:R-:W-:-:S03]  /*3e620*/  ISETP.GE.U32.AND P2, PT, R11, 0x7ffffeab, PT ;  /* 0x7ffffeab0b00780c */ /* 0x000fc60003f46070 */
[----:B------:R-:W-:Y:S01]  /*3e630*/  VIADD R11, R12, 0xffffff28 ;  /* 0xffffff280c0b7836 */ /* 0x000fe20000000000 */
[----:B------:R4:W-:Y:S04]  /*3e640*/  LDGSTS.E [R247+-0x2bffc], desc[UR60][R22.64], !P6 ;  /* 0xd400400016f77fae */ /* 0x0009e8000f12187c */
[----:B------:R2:W-:Y:S01]  /*3e650*/  LDGSTS.E [R247+-0x2bff8], desc[UR60][R20.64], !P5 ;  /* 0xd400800014f77fae */ /* 0x0005e2000e92187c */
[----:B------:R-:W-:Y:S01]  /*3e660*/  ISETP.GE.U32.AND P5, PT, R10, 0x7ffffe8c, PT ;  /* 0x7ffffe8c0a00780c */ /* 0x000fe20003fa6070 */
[----:B-1----:R-:W-:Y:S02]  /*3e670*/  VIADD R10, R15, 0xffffff0a ;  /* 0xffffff0a0f0a7836 */ /* 0x002fe40000000000 */
[----:B------:R-:W1:Y:S01]  /*3e680*/  LDC R15, c[0x0][0x230] ;  /* 0x00008c00ff0f7b82 */ /* 0x000e620000000800 */
[----:B------:R4:W-:Y:S01]  /*3e690*/  STL.64 [R1+0x1180], R22 ;  /* 0x0011801601007387 */ /* 0x0009e20000100a00 */
[----:B------:R-:W-:Y:S01]  /*3e6a0*/  ISETP.GE.U32.AND P6, PT, R11, 0x7ffffea9, PT ;  /* 0x7ffffea90b00780c */ /* 0x000fe20003fc6070 */
[----:B------:R-:W-:-:S04]  /*3e6b0*/  IMAD.WIDE R24, R36, 0x4, R186 ;  /* 0x0000000424187825 */ /* 0x000fc800078e02ba */
[----:B------:R-:W-:Y:S01]  /*3e6c0*/  VIADD R11, R18, 0xffffff09 ;  /* 0xffffff09120b7836 */ /* 0x000fe20000000000 */
[----:B------:R2:W-:Y:S01]  /*3e6d0*/  STL.64 [R1+0x1188], R20 ;  /* 0x0011881401007387 */ /* 0x0005e20000100a00 */
[----:B------:R-:W1:Y:S01]  /*3e6e0*/  LDC R18, c[0x0][0x230] ;  /* 0x00008c00ff127b82 */ /* 0x000e620000000800 */
[----:B----4-:R-:W-:Y:S02]  /*3e6f0*/  IMAD.WIDE R22, R36, 0x4, R232 ;  /* 0x0000000424167825 */ /* 0x010fe400078e02e8 */
[----:B------:R4:W-:Y:S01]  /*3e700*/  LDGSTS.E [R247+-0x2bff4], desc[UR60][R24.64], !P4 ;  /* 0xd400c00018f77fae */ /* 0x0009e2000e12187c */
[----:B------:R-:W-:Y:S02]  /*3e710*/  ISETP.GE.U32.AND P4, PT, R10, 0x7ffffe8b, PT ;  /* 0x7ffffe8b0a00780c */ /* 0x000fe40003f86070 */
[----:B------:R-:W-:Y:S01]  /*3e720*/  IADD3 R10, R16, -0xf8, RZ ;  /* 0xffffff08100a7810 */ /* 0x000fe20007ffe0ff */
[----:B------:R-:W-:Y:S01]  /*3e730*/  IMAD.WIDE R32, R36, 0x4, R228 ;  /* 0x0000000424207825 */ /* 0x000fe200078e02e4 */
[----:B------:R-:W-:Y:S01]  /*3e740*/  LDGSTS.E [R247+-0x28000], desc[UR60][R22.64], !P3 ;  /* 0xd800000016f77fae */ /* 0x000fe2000d92187c */
[----:B------:R-:W-:-:S03]  /*3e750*/  ISETP.GE.U32.AND P3, PT, R11, 0x7ffffe8a, PT ;  /* 0x7ffffe8a0b00780c */ /* 0x000fc60003f66070 */
[----:B------:R4:W-:Y:S01]  /*3e760*/  STL.64 [R1+0x1190], R24 ;  /* 0x0011901801007387 */ /* 0x0009e20000100a00 */
[----:B------:R-:W1:Y:S01]  /*3e770*/  LDC R16, c[0x0][0x230] ;  /* 0x00008c00ff107b82 */ /* 0x000e620000000800 */
[----:B--2---:R-:W-:-:S04]  /*3e780*/  IMAD.WIDE R20, R36, 0x4, R166 ;  /* 0x0000000424147825 */ /* 0x004fc800078e02a6 */
[C---:B------:R-:W-:Y:S01]  /*3e790*/  IMAD.WIDE R30, R36.reuse, 0x4, R170 ;  /* 0x00000004241e7825 */ /* 0x040fe200078e02aa */
[----:B------:R-:W-:Y:S03]  /*3e7a0*/  STL.64 [R1+0x1278], R22 ;  /* 0x0012781601007387 */ /* 0x000fe60000100a00 */
[----:B------:R-:W-:Y:S01]  /*3e7b0*/  IMAD.WIDE R28, R36, 0x4, R172 ;  /* 0x00000004241c7825 */ /* 0x000fe200078e02ac */
[----:B------:R2:W-:Y:S04]  /*3e7c0*/  STL.64 [R1+0x1280], R20 ;  /* 0x0012801401007387 */ /* 0x0005e80000100a00 */
[----:B------:R2:W-:Y:S01]  /*3e7d0*/  LDGSTS.E [R247+-0x27ffc], desc[UR60][R20.64], !P2 ;  /* 0xd800400014f77fae */ /* 0x0005e2000d12187c */
[----:B------:R-:W-:-:S03]  /*3e7e0*/  VIADD R11, R17, 0xffffff67 ;  /* 0xffffff67110b7836 */ /* 0x000fc60000000000 */
[----:B------:R-:W-:Y:S04]  /*3e7f0*/  LDGSTS.E [R247+-0x27ff8], desc[UR60][R32.64], !P0 ;  /* 0xd800800020f77fae */ /* 0x000fe8000c12187c */
[----:B------:R-:W-:Y:S01]  /*3e800*/  LDGSTS.E [R247+-0x27ff4], desc[UR60][R30.64], !P6 ;  /* 0xd800c0001ef77fae */ /* 0x000fe2000f12187c */
[----:B------:R-:W-:-:S03]  /*3e810*/  IMAD.WIDE R26, R36, 0x4, R174 ;  /* 0x00000004241a7825 */ /* 0x000fc600078e02ae */
[----:B------:R-:W-:Y:S01]  /*3e820*/  LDGSTS.E [R247+-0x24000], desc[UR60][R28.64], !P5 ;  /* 0xdc0000001cf77fae */ /* 0x000fe2000e92187c */
[----:B------:R-:W-:Y:S01]  /*3e830*/  ISETP.GE.U32.AND P2, PT, R10, 0x7ffffe89, PT ;  /* 0x7ffffe890a00780c */ /* 0x000fe20003f46070 */
[----:B----4-:R-:W-:Y:S01]  /*3e840*/  IMAD.WIDE R24, R36, 0x4, R176 ;  /* 0x0000000424187825 */ /* 0x010fe200078e02b0 */
[----:B------:R-:W-:Y:S01]  /*3e850*/  ISETP.GE.U32.AND P5, PT, R11, 0x7ffffee8, PT ;  /* 0x7ffffee80b00780c */ /* 0x000fe20003fa6070 */
[----:B--2---:R-:W2:Y:S08]  /*3e860*/  LDC R21, c[0x0][0x230] ;  /* 0x00008c00ff157b82 */ /* 0x004eb00000000800 */
[----:B------:R-:W4:Y:S01]  /*3e870*/  LDC R20, c[0x0][0x230] ;  /* 0x00008c00ff147b82 */ /* 0x000f220000000800 */
[----:B---3--:R-:W-:-:S02]  /*3e880*/  VIADD R10, R13, 0xffffff65 ;  /* 0xffffff650d0a7836 */ /* 0x008fc40000000000 */
[----:B------:R-:W-:-:S05]  /*3e890*/  VIADD R11, R14, 0xffffff64 ;  /* 0xffffff640e0b7836 */ /* 0x000fca0000000000 */
[----:B------:R-:W3:Y:S01]  /*3e8a0*/  LDC R14, c[0x0][0x230] ;  /* 0x00008c00ff0e7b82 */ /* 0x000ee20000000800 */
[----:B------:R-:W-:Y:S01]  /*3e8b0*/  VIADD R12, R19, 0xffffff66 ;  /* 0xffffff66130c7836 */ /* 0x000fe20000000000 */
[----:B------:R-:W-:Y:S04]  /*3e8c0*/  LDGSTS.E [R247+-0x23ffc], desc[UR60][R26.64], !P4 ;  /* 0xdc0040001af77fae */ /* 0x000fe8000e12187c */
[----:B------:R-:W-:Y:S01]  /*3e8d0*/  LDGSTS.E [R247+-0x23ff8], desc[UR60][R24.64], !P3 ;  /* 0xdc00800018f77fae */ /* 0x000fe2000d92187c */
[----:B------:R-:W-:Y:S01]  /*3e8e0*/  ISETP.GE.U32.AND P3, PT, R10, 0x7ffffee6, PT ;  /* 0x7ffffee60a00780c */ /* 0x000fe20003f66070 */
[----:B-1----:R-:W-:Y:S01]  /*3e8f0*/  VIADD R10, R15, 0xffffff47 ;  /* 0xffffff470f0a7836 */ /* 0x002fe20000000000 */
[----:B------:R-:W1:Y:S01]  /*3e900*/  LDC R19, c[0x0][0x230] ;  /* 0x00008c00ff137b82 */ /* 0x000e620000000800 */
[----:B------:R-:W-:Y:S01]  /*3e910*/  ISETP.GE.U32.AND P4, PT, R12, 0x7ffffee7, PT ;  /* 0x7ffffee70c00780c */ /* 0x000fe20003f86070 */
[----:B------:R-:W-:Y:S01]  /*3e920*/  IMAD.WIDE R22, R36, 0x4, R178 ;  /* 0x0000000424167825 */ /* 0x000fe200078e02b2 */
[----:B------:R-:W-:Y:S01]  /*3e930*/  STL.64 [R1+0x1288], R32 ;  /* 0x0012882001007387 */ /* 0x000fe20000100a00 */
[----:B------:R-:W-:-:S03]  /*3e940*/  ISETP.GE.U32.AND P0, PT, R10, 0x7ffffec8, PT ;  /* 0x7ffffec80a00780c */ /* 0x000fc60003f06070 */
[----:B------:R-:W-:Y:S01]  /*3e950*/  STL.64 [R1+0x1290], R30 ;  /* 0x0012901e01007387 */ /* 0x000fe20000100a00 */
[----:B------:R-:W-:-:S04]  /*3e960*/  IMAD.WIDE R248, R36, 0x4, R210 ;  /* 0x0000000424f87825 */ /* 0x000fc800078e02d2 */
[----:B------:R-:W-:Y:S01]  /*3e970*/  VIADD R10, R18, 0xffffff45 ;  /* 0xffffff45120a7836 */ /* 0x000fe20000000000 */
[----:B------:R-:W-:Y:S01]  /*3e980*/  STL.64 [R1+0x1378], R28 ;  /* 0x0013781c01007387 */ /* 0x000fe20000100a00 */
[----:B------:R-:W1:Y:S03]  /*3e990*/  LDC R18, c[0x0][0x230] ;  /* 0x00008c00ff127b82 */ /* 0x000e660000000800 */
[----:B------:R-:W-:Y:S04]  /*3e9a0*/  STL.64 [R1+0x1380], R26 ;  /* 0x0013801a01007387 */ /* 0x000fe80000100a00 */
[----:B------:R3:W-:Y:S04]  /*3e9b0*/  LDGSTS.E [R247+-0x23ff4], desc[UR60][R22.64], !P2 ;  /* 0xdc00c00016f77fae */ /* 0x0007e8000d12187c */
[----:B------:R-:W-:Y:S01]  /*3e9c0*/  STL.64 [R1+0x1388], R24 ;  /* 0x0013881801007387 */ /* 0x000fe20000100a00 */
[----:B------:R-:W-:-:S03]  /*3e9d0*/  ISETP.GE.U32.AND P2, PT, R11, 0x7ffffee5, PT ;  /* 0x7ffffee50b00780c */ /* 0x000fc60003f46070 */
[----:B------:R3:W-:Y:S01]  /*3e9e0*/  STL.64 [R1+0x1390], R22 ;  /* 0x0013901601007387 */ /* 0x0007e20000100a00 */
[----:B------:R-:W-:Y:S02]  /*3e9f0*/  VIADD R12, R16, 0xffffff46 ;  /* 0xffffff46100c7836 */ /* 0x000fe40000000000 */
[----:B------:R-:W-:Y:S01]  /*3ea00*/  IMAD.WIDE R250, R36, 0x4, R184 ;  /* 0x0000000424fa7825 */ /* 0x000fe200078e02b8 */
[----:B------:R-:W-:Y:S01]  /*3ea10*/  LDGSTS.E [R5+-0x30000], desc[UR60][R248.64], !P5 ;  /* 0xd0000000f8057fae */ /* 0x000fe2000e92187c */
[----:B------:R-:W-:Y:S02]  /*3ea20*/  ISETP.GE.U32.AND P5, PT, R10, 0x7ffffec6, PT ;  /* 0x7ffffec60a00780c */ /* 0x000fe40003fa6070 */
[----:B--2---:R-:W-:Y:S01]  /*3ea30*/  VIADD R10, R21, 0xffffff27 ;  /* 0xffffff27150a7836 */ /* 0x004fe20000000000 */
[----:B------:R-:W-:Y:S01]  /*3ea40*/  ISETP.GE.U32.AND P6, PT, R12, 0x7ffffec7, PT ;  /* 0x7ffffec70c00780c */ /* 0x000fe20003fc6070 */
[----:B------:R-:W-:Y:S01]  /*3ea50*/  LDGSTS.E [R5+-0x2fffc], desc[UR60][R250.64], !P4 ;  /* 0xd0004000fa057fae */ /* 0x000fe2000e12187c */
[----:B----4-:R-:W-:Y:S01]  /*3ea60*/  IADD3 R11, R20, -0xbc, RZ ;  /* 0xffffff44140b7810 */ /* 0x010fe20007ffe0ff */
[----:B------:R-:W2:Y:S08]  /*3ea70*/  LDC R13, c[0x0][0x230] ;  /* 0x00008c00ff0d7b82 */ /* 0x000eb00000000800 */
[----:B------:R-:W4:Y:S08]  /*3ea80*/  LDC R17, c[0x0][0x230] ;  /* 0x00008c00ff117b82 */ /* 0x000f300000000800 */
[----:B------:R-:W4:Y:S01]  /*3ea90*/  LDC R15, c[0x0][0x230] ;  /* 0x00008c00ff0f7b82 */ /* 0x000f220000000800 */
[----:B---3--:R-:W-:-:S04]  /*3eaa0*/  IMAD.WIDE R22, R36, 0x4, R180 ;  /* 0x0000000424167825 */ /* 0x008fc800078e02b4 */
[----:B------:R-:W-:-:S04]  /*3eab0*/  IMAD.WIDE R20, R36, 0x4, R188 ;  /* 0x0000000424147825 */ /* 0x000fc800078e02bc */
[----:B------:R-:W-:-:S04]  /*3eac0*/  IMAD.WIDE R30, R36, 0x4, R226 ;  /* 0x00000004241e7825 */ /* 0x000fc800078e02e2 */
[----:B------:R-:W-:-:S04]  /*3ead0*/  IMAD.WIDE R28, R36, 0x4, R200 ;  /* 0x00000004241c7825 */ /* 0x000fc800078e02c8 */
[----:B------:R-:W-:Y:S01]  /*3eae0*/  IMAD.WIDE R26, R36, 0x4, R202 ;  /* 0x00000004241a7825 */ /* 0x000fe200078e02ca */
[----:B------:R3:W-:Y:S04]  /*3eaf0*/  STL.64 [R1+0x1068], R22 ;  /* 0x0010681601007387 */ /* 0x0007e80000100a00 */
[----:B------:R3:W-:Y:S01]  /*3eb00*/  LDGSTS.E [R5+-0x2fff8], desc[UR60][R22.64], !P3 ;  /* 0xd000800016057fae */ /* 0x0007e2000d92187c */
[----:B------:R-:W-:Y:S01]  /*3eb10*/  ISETP.GE.U32.AND P3, PT, R10, 0x7ffffea8, PT ;  /* 0x7ffffea80a00780c */ /* 0x000fe20003f66070 */
[----:B------:R-:W-:Y:S01]  /*3eb20*/  VIADD R10, R14, 0xffffff25 ;  /* 0xffffff250e0a7836 */ /* 0x000fe20000000000 */
[----:B------:R-:W-:Y:S01]  /*3eb30*/  ISETP.GE.U32.AND P4, PT, R11, 0x7ffffec5, PT ;  /* 0x7ffffec50b00780c */ /* 0x000fe20003f86070 */
[C---:B------:R-:W-:Y:S01]  /*3eb40*/  IMAD.WIDE R24, R36.reuse, 0x4, R204 ;  /* 0x0000000424187825 */ /* 0x040fe200078e02cc */
[----:B------:R-:W4:Y:S08]  /*3eb50*/  LDC R16, c[0x0][0x230] ;  /* 0x00008c00ff107b82 */ /* 0x000f300000000800 */
[----:B------:R-:W4:Y:S08]  /*3eb60*/  LDC R12, c[0x0][0x230] ;  /* 0x00008c00ff0c7b82 */ /* 0x000f300000000800 */
[----:B------:R-:W4:Y:S01]  /*3eb70*/  LDC R14, c[0x0][0x230] ;  /* 0x00008c00ff0e7b82 */ /* 0x000f220000000800 */
[----:B---3--:R-:W-:-:S05]  /*3eb80*/  IMAD.WIDE R22, R36, 0x4, R196 ;  /* 0x0000000424167825 */ /* 0x008fca00078e02c4 */
[----:B------:R3:W-:Y:S04]  /*3eb90*/  STL.64 [R1+0x1070], R22 ;  /* 0x0010701601007387 */ /* 0x0007e80000100a00 */
[----:B------:R3:W-:Y:S04]  /*3eba0*/  LDGSTS.E [R5+-0x2fff4], desc[UR60][R22.64], !P2 ;  /* 0xd000c00016057fae */ /* 0x0007e8000d12187c */
[----:B------:R2:W-:Y:S04]  /*3ebb0*/  STL.64 [R1+0x1158], R20 ;  /* 0x0011581401007387 */ /* 0x0005e80000100a00 */
[----:B------:R2:W-:Y:S01]  /*3ebc0*/  LDGSTS.E [R5+-0x2c000], desc[UR60][R20.64], !P0 ;  /* 0xd400000014057fae */ /* 0x0005e2000c12187c */
[----:B------:R-:W-:Y:S01]  /*3ebd0*/  ISETP.GE.U32.AND P0, PT, R10, 0x7ffffea6, PT ;  /* 0x7ffffea60a00780c */ /* 0x000fe20003f06070 */
[----:B-1----:R-:W-:-:S02]  /*3ebe0*/  VIADD R10, R19, 0xffffff07 ;  /* 0xffffff07130a7836 */ /* 0x002fc40000000000 */
[----:B---3--:R-:W-:-:S04]  /*3ebf0*/  IMAD.WIDE R22, R36, 0x4, R214 ;  /* 0x0000000424167825 */ /* 0x008fc800078e02d6 */
[----:B--2---:R-:W-:Y:S01]  /*3ec00*/  IMAD.WIDE R20, R36, 0x4, R194 ;  /* 0x0000000424147825 */ /* 0x004fe200078e02c2 */
[----:B------:R1:W-:Y:S04]  /*3ec10*/  LDGSTS.E [R5+-0x2bffc], desc[UR60][R22.64], !P6 ;  /* 0xd400400016057fae */ /* 0x0003e8000f12187c */
[----:B------:R1:W-:Y:S04]  /*3ec20*/  STL.64 [R1+0x1160], R22 ;  /* 0x0011601601007387 */ /* 0x0003e80000100a00 */
[----:B------:R2:W-:Y:S04]  /*3ec30*/  LDGSTS.E [R5+-0x2bff8], desc[UR60][R20.64], !P5 ;  /* 0xd400800014057fae */ /* 0x0005e8000e92187c */
[----:B------:R2:W-:Y:S01]  /*3ec40*/  STL.64 [R1+0x1168], R20 ;  /* 0x0011681401007387 */ /* 0x0005e20000100a00 */
[----:B------:R-:W-:Y:S01]  /*3ec50*/  ISETP.GE.U32.AND P5, PT, R10, 0x7ffffe88, PT ;  /* 0x7ffffe880a00780c */ /* 0x000fe20003fa6070 */
[----:B------:R-:W-:-:S02]  /*3ec60*/  VIADD R10, R18, 0xffffff05 ;  /* 0xffffff05120a7836 */ /* 0x000fc40000000000 */
[----:B------:R-:W-:-:S04]  /*3ec70*/  IMAD.WIDE R18, R36, 0x4, R230 ;  /* 0x0000000424127825 */ /* 0x000fc800078e02e6 */
[----:B-1----:R-:W-:-:S04]  /*3ec80*/  IMAD.WIDE R22, R36, 0x4, R190 ;  /* 0x0000000424167825 */ /* 0x002fc800078e02be */
[C---:B--2---:R-:W-:Y:S01]  /*3ec90*/  IMAD.WIDE R20, R36.reuse, 0x4, R198 ;  /* 0x0000000424147825 */ /* 0x044fe200078e02c6 */
[----:B------:R1:W-:Y:S04]  /*3eca0*/  STL.64 [R1+0x1170], R22 ;  /* 0x0011701601007387 */ /* 0x0003e80000100a00 */
[----:B------:R1:W-:Y:S04]  /*3ecb0*/  LDGSTS.E [R5+-0x2bff4], desc[UR60][R22.64], !P4 ;  /* 0xd400c00016057fae */ /* 0x0003e8000e12187c */
[----:B------:R2:W-:Y:S04]  /*3ecc0*/  STL.64 [R1+0x1258], R20 ;  /* 0x0012581401007387 */ /* 0x0005e80000100a00 */
[----:B------:R2:W-:Y:S04]  /*3ecd0*/  LDGSTS.E [R5+-0x28000], desc[UR60][R20.64], !P3 ;  /* 0xd800000014057fae */ /* 0x0005e8000d92187c */
[----:B------:R3:W-:Y:S04]  /*3ece0*/  STL.64 [R1+0x1260], R18 ;  /* 0x0012601201007387 */ /* 0x0007e80000100a00 */
[----:B------:R3:W-:Y:S04]  /*3ecf0*/  STL.64 [R1+0x1268], R30 ;  /* 0x0012681e01007387 */ /* 0x0007e80000100a00 */
[----:B------:R-:W-:Y:S04]  /*3ed00*/  STL.64 [R1+0x1270], R28 ;  /* 0x0012701c01007387 */ /* 0x000fe80000100a00 */
[----:B------:R-:W-:Y:S04]  /*3ed10*/  STL.64 [R1+0x1358], R26 ;  /* 0x0013581a01007387 */ /* 0x000fe80000100a00 */
[----:B------:R3:W-:Y:S01]  /*3ed20*/  STL.64 [R1+0x1360], R24 ;  /* 0x0013601801007387 */ /* 0x0007e20000100a00 */
[----:B-1----:R-:W-:-:S04]  /*3ed30*/  IMAD.WIDE R22, R36, 0x4, R206 ;  /* 0x0000000424167825 */ /* 0x002fc800078e02ce */
[----:B--2---:R-:W-:Y:S01]  /*3ed40*/  IMAD.WIDE R20, R36, 0x4, R208 ;  /* 0x0000000424147825 */ /* 0x004fe200078e02d0 */
[----:B------:R1:W-:Y:S04]  /*3ed50*/  STL.64 [R1+0x1368], R22 ;  /* 0x0013681601007387 */ /* 0x0003e80000100a00 */
[----:B------:R2:W-:Y:S04]  /*3ed60*/  STL.64 [R1+0x1370], R20 ;  /* 0x0013701401007387 */ /* 0x0005e80000100a00 */
[----:B------:R-:W2:Y:S01]  /*3ed70*/  LDL.LU.64 R242, [R1] ;  /* 0x0000000001f27983 */ /* 0x000ea20000300a00 */
[----:B------:R-:W-:-:S03]  /*3ed80*/  VIADD R11, R13, 0xffffff26 ;  /* 0xffffff260d0b7836 */ /* 0x000fc60000000000 */
[----:B------:R-:W2:Y:S01]  /*3ed90*/  LDL.LU.64 R40, [R1+0x8] ;  /* 0x0000080001287983 */ /* 0x000ea20000300a00 */
[----:B------:R-:W-:Y:S01]  /*3eda0*/  ISETP.GE.U32.AND P3, PT, R10, 0x7ffffe86, PT ;  /* 0x7ffffe860a00780c */ /* 0x000fe20003f66070 */
[----:B------:R-:W1:Y:S01]  /*3edb0*/  LDC R13, c[0x0][0x230] ;  /* 0x00008c00ff0d7b82 */ /* 0x000e620000000800 */
[----:B------:R-:W-:-:S13]  /*3edc0*/  ISETP.GE.U32.AND P2, PT, R11, 0x7ffffea7, PT ;  /* 0x7ffffea70b00780c */ /* 0x000fda0003f46070 */
[----:B------:R3:W-:Y:S04]  /*3edd0*/  LDGSTS.E [R5+-0x27ffc], desc[UR60][R18.64], !P2 ;  /* 0xd800400012057fae */ /* 0x0007e8000d12187c */
[----:B------:R-:W-:Y:S01]  /*3ede0*/  LDGSTS.E [R5+-0x27ff8], desc[UR60][R30.64], !P0 ;  /* 0xd80080001e057fae */ /* 0x000fe2000c12187c */
[----:B----4-:R-:W-:Y:S01]  /*3edf0*/  VIADD R11, R17, 0xffffff24 ;  /* 0xffffff24110b7836 */ /* 0x010fe20000000000 */
[----:B------:R-:W-:Y:S01]  /*3ee00*/  IADD3 R10, R16, -0xfc, RZ ;  /* 0xffffff04100a7810 */ /* 0x000fe20007ffe0ff */
[----:B------:R-:W4:Y:S08]  /*3ee10*/  LDC R17, c[0x0][0x230] ;  /* 0x00008c00ff117b82 */ /* 0x000f300000000800 */
[----:B------:R-:W4:Y:S08]  /*3ee20*/  LDC R16, c[0x0][0x230] ;  /* 0x00008c00ff107b82 */ /* 0x000f300000000800 */
[----:B---3--:R-:W3:Y:S08]  /*3ee30*/  LDC R18, c[0x0][0x230] ;  /* 0x00008c00ff127b82 */ /* 0x008ef00000000800 */
[----:B------:R-:W3:Y:S01]  /*3ee40*/  LDC R19, c[0x0][0x230] ;  /* 0x00008c00ff137b82 */ /* 0x000ee20000000800 */
[----:B------:R-:W2:Y:S04]  /*3ee50*/  LDL.LU.64 R30, [R1+0x10] ;  /* 0x00001000011e7983 */ /* 0x000ea80000300a00 */
[----:B------:R-:W2:Y:S01]  /*3ee60*/  LDL.LU.64 R34, [R1+0x18] ;  /* 0x0000180001227983 */ /* 0x000ea20000300a00 */
[----:B------:R-:W-:Y:S01]  /*3ee70*/  ISETP.GE.U32.AND P6, PT, R11, 0x7ffffea5, PT ;  /* 0x7ffffea50b00780c */ /* 0x000fe20003fc6070 */
[----:B------:R-:W-:Y:S01]  /*3ee80*/  VIADD R11, R15, 0xffffff06 ;  /* 0xffffff060f0b7836 */ /* 0x000fe20000000000 */
[----:B------:R-:W-:Y:S01]  /*3ee90*/  ISETP.GE.U32.AND P2, PT, R10, 0x7ffffe85, PT ;  /* 0x7ffffe850a00780c */ /* 0x000fe20003f46070 */
[----:B------:R-:W3:Y:S03]  /*3eea0*/  LDC R15, c[0x0][0x230] ;  /* 0x00008c00ff0f7b82 */ /* 0x000ee60000000800 */
[----:B------:R-:W-:-:S07]  /*3eeb0*/  ISETP.GE.U32.AND P4, PT, R11, 0x7ffffe87, PT ;  /* 0x7ffffe870b00780c */ /* 0x000fce0003f86070 */
[----:B------:R-:W-:Y:S04]  /*3eec0*/  LDGSTS.E [R5+-0x27ff4], desc[UR60][R28.64], !P6 ;  /* 0xd800c0001c057fae */ /* 0x000fe8000f12187c */
[----:B------:R-:W-:Y:S04]  /*3eed0*/  LDGSTS.E [R5+-0x24000], desc[UR60][R26.64], !P5 ;  /* 0xdc0000001a057fae */ /* 0x000fe8000e92187c */
[----:B------:R1:W-:Y:S04]  /*3eee0*/  LDGSTS.E [R5+-0x23ffc], desc[UR60][R24.64], !P4 ;  /* 0xdc00400018057fae */ /* 0x0003e8000e12187c */
[----:B------:R4:W-:Y:S04]  /*3eef0*/  LDGSTS.E [R5+-0x23ff8], desc[UR60][R22.64], !P3 ;  /* 0xdc00800016057fae */ /* 0x0009e8000d92187c */
[----:B------:R3:W-:Y:S01]  /*3ef00*/  LDGSTS.E [R5+-0x23ff4], desc[UR60][R20.64], !P2 ;  /* 0xdc00c00014057fae */ /* 0x0007e2000d12187c */
[----:B-1----:R-:W-:-:S04]  /*3ef10*/  IMAD.WIDE R24, R36, 0x4, R222 ;  /* 0x0000000424187825 */ /* 0x002fc800078e02de */
[----:B----4-:R-:W-:Y:S01]  /*3ef20*/  IMAD.WIDE R22, R36, 0x4, R220 ;  /* 0x0000000424167825 */ /* 0x010fe200078e02dc */
[----:B------:R1:W-:Y:S04]  /*3ef30*/  STL.64 [R1+0x1118], R24 ;  /* 0x0011181801007387 */ /* 0x0003e80000100a00 */
[----:B------:R-:W4:Y:S04]  /*3ef40*/  LDL.LU.64 R28, [R1+0x30] ;  /* 0x00003000011c7983 */ /* 0x000f280000300a00 */
[----:B------:R-:W-:Y:S04]  /*3ef50*/  STL.64 [R1+0x1120], R22 ;  /* 0x0011201601007387 */ /* 0x000fe80000100a00 */
[----:B------:R-:W4:Y:S01]  /*3ef60*/  LDL.LU.64 R66, [R1+0x38] ;  /* 0x0000380001427983 */ /* 0x000f220000300a00 */
[----:B------:R-:W-:-:S02]  /*3ef70*/  VIADD R11, R12, 0xffffff62 ;  /* 0xffffff620c0b7836 */ /* 0x000fc40000000000 */
[----:B------:R-:W-:Y:S01]  /*3ef80*/  VIADD R10, R13, 0xffffff63 ;  /* 0xffffff630d0a7836 */ /* 0x000fe20000000000 */
[----:B------:R-:W1:Y:S08]  /*3ef90*/  LDC R12, c[0x0][0x230] ;  /* 0x00008c00ff0c7b82 */ /* 0x000e700000000800 */
[----:B------:R-:W1:Y:S01]  /*3efa0*/  LDC R13, c[0x0][0x230] ;  /* 0x00008c00ff0d7b82 */ /* 0x000e620000000800 */
[----:B------:R-:W-:Y:S01]  /*3efb0*/  ISETP.GE.U32.AND P3, PT, R11, 0x7ffffee3, PT ;  /* 0x7ffffee30b00780c */ /* 0x000fe20003f66070 */
[----:B------:R-:W-:Y:S01]  /*3efc0*/  VIADD R11, R16, 0xffffff43 ;  /* 0xffffff43100b7836 */ /* 0x000fe20000000000 */
[----:B------:R-:W-:Y:S01]  /*3efd0*/  ISETP.GE.U32.AND P2, PT, R10, 0x7ffffee4, PT ;  /* 0x7ffffee40a00780c */ /* 0x000fe20003f46070 */
[----:B---3--:R-:W-:-:S02]  /*3efe0*/  VIADD R5, R14, 0xffffff61 ;  /* 0xffffff610e057836 */ /* 0x008fc40000000000 */
[----:B------:R-:W-:Y:S02]  /*3eff0*/  VIADD R10, R15, 0xffffff60 ;  /* 0xffffff600f0a7836 */ /* 0x000fe40000000000 */
[----:B------:R-:W-:Y:S01]  /*3f000*/  IMAD.WIDE R230, R36, 0x4, R218 ;  /* 0x0000000424e67825 */ /* 0x000fe200078e02da */
[----:B------:R-:W-:Y:S01]  /*3f010*/  ISETP.GE.U32.AND P6, PT, R11, 0x7ffffec4, PT ;  /* 0x7ffffec40b00780c */ /* 0x000fe20003fc6070 */
[----:B------:R-:W3:Y:S08]  /*3f020*/  LDC R15, c[0x0][0x230] ;  /* 0x00008c00ff0f7b82 */ /* 0x000ef00000000800 */
[----:B------:R-:W3:Y:S01]  /*3f030*/  LDC R11, c[0x0][0x230] ;  /* 0x00008c00ff0b7b82 */ /* 0x000ee20000000800 */
[----:B------:R-:W-:-:S02]  /*3f040*/  ISETP.GE.U32.AND P4, PT, R5, 0x7ffffee2, PT ;  /* 0x7ffffee20500780c */ /* 0x000fc40003f86070 */
[----:B------:R-:W-:Y:S01]  /*3f050*/  ISETP.GE.U32.AND P5, PT, R10, 0x7ffffee1, PT ;  /* 0x7ffffee10a00780c */ /* 0x000fe20003fa6070 */
[----:B------:R-:W-:-:S04]  /*3f060*/  VIADD R5, R17, 0xffffff42 ;  /* 0xffffff4211057836 */ /* 0x000fc80000000000 */
[----:B------:R-:W3:Y:S01]  /*3f070*/  LDC R14, c[0x0][0x230] ;  /* 0x00008c00ff0e7b82 */ /* 0x000ee20000000800 */
[----:B------:R-:W-:Y:S02]  /*3f080*/  VIADD R10, R18, 0xffffff41 ;  /* 0xffffff41120a7836 */ /* 0x000fe40000000000 */
[----:B------:R-:W-:Y:S01]  /*3f090*/  IMAD.WIDE R232, R36, 0x4, R212 ;  /* 0x0000000424e87825 */ /* 0x000fe200078e02d4 */
[----:B------:R-:W-:Y:S01]  /*3f0a0*/  LDGSTS.E [R246+-0x30000], desc[UR60][R230.64], !P2 ;  /* 0xd0000000e6f67fae */ /* 0x000fe2000d12187c */
[----:B------:R-:W-:Y:S02]  /*3f0b0*/  ISETP.GE.U32.AND P0, PT, R5, 0x7ffffec3, PT ;  /* 0x7ffffec30500780c */ /* 0x000fe40003f06070 */
[----:B------:R-:W-:Y:S02]  /*3f0c0*/  IADD3 R5, R19, -0xc0, RZ ;  /* 0xffffff4013057810 */ /* 0x000fe40007ffe0ff */
[----:B------:R-:W-:Y:S01]  /*3f0d0*/  ISETP.GE.U32.AND P2, PT, R10, 0x7ffffec2, PT ;  /* 0x7ffffec20a00780c */ /* 0x000fe20003f46070 */
[----:B------:R-:W-:-:S04]  /*3f0e0*/  IMAD.WIDE R234, R36, 0x4, R224 ;  /* 0x0000000424ea7825 */ /* 0x000fc800078e02e0 */
[C---:B------:R-:W-:Y:S01]  /*3f0f0*/  IMAD.WIDE R238, R36.reuse, 0x4, R216 ;  /* 0x0000000424ee7825 */ /* 0x040fe200078e02d8 */
[----:B------:R-:W-:Y:S03]  /*3f100*/  LDGSTS.E [R246+-0x2fffc], desc[UR60][R232.64], !P3 ;  /* 0xd0004000e8f67fae */ /* 0x000fe6000d92187c */
[----:B--2---:R-:W-:Y:S01]  /*3f110*/  IMAD.WIDE R20, R36, 0x4, R242 ;  /* 0x0000000424147825 */ /* 0x004fe200078e02f2 */
[----:B------:R-:W-:Y:S01]  /*3f120*/  ISETP.GE.U32.AND P3, PT, R5, 0x7ffffec1, PT ;  /* 0x7ffffec10500780c */ /* 0x000fe20003f66070 */
[----:B------:R-:W-:Y:S04]  /*3f130*/  LDGSTS.E [R246+-0x2fff8], desc[UR60][R234.64], !P4 ;  /* 0xd0008000eaf67fae */ /* 0x000fe8000e12187c */
[----:B------:R2:W-:Y:S04]  /*3f140*/  STL.64 [R1+0x1128], R20 ;  /* 0x0011281401007387 */ /* 0x0005e80000100a00 */
[----:B------:R-:W4:Y:S04]  /*3f150*/  LDL.LU.64 R48, [R1+0x40] ;  /* 0x0000400001307983 */ /* 0x000f280000300a00 */
[----:B------:R-:W4:Y:S04]  /*3f160*/  LDL.LU.64 R26, [R1+0x48] ;  /* 0x00004800011a7983 */ /* 0x000f280000300a00 */
[----:B------:R-:W4:Y:S01]  /*3f170*/  LDL.LU.64 R242, [R1+0x50] ;  /* 0x0000500001f27983 */ /* 0x000f220000300a00 */
[----:B-1----:R-:W-:-:S03]  /*3f180*/  VIADD R5, R13, 0xffffff22 ;  /* 0xffffff220d057836 */ /* 0x002fc60000000000 */
[----:B------:R-:W-:Y:S04]  /*3f190*/  LDGSTS.E [R246+-0x2fff4], desc[UR60][R238.64], !P5 ;  /* 0xd000c000eef67fae */ /* 0x000fe8000e92187c */
[----:B------:R-:W-:Y:S01]  /*3f1a0*/  LDGSTS.E [R246+-0x2c000], desc[UR60][R24.64], !P6 ;  /* 0xd400000018f67fae */ /* 0x000fe2000f12187c */
[----:B------:R-:W-:-:S03]  /*3f1b0*/  VIADD R10, R12, 0xffffff23 ;  /* 0xffffff230c0a7836 */ /* 0x000fc60000000000 */
[----:B------:R-:W-:Y:S01]  /*3f1c0*/  LDGSTS.E [R246+-0x2bffc], desc[UR60][R22.64], !P0 ;  /* 0xd400400016f67fae */ /* 0x000fe2000c12187c */
[----:B------:R-:W-:Y:S01]  /*3f1d0*/  ISETP.GE.U32.AND P5, PT, R5, 0x7ffffea3, PT ;  /* 0x7ffffea30500780c */ /* 0x000fe20003fa6070 */
[----:B---3--:R-:W-:Y:S02]  /*3f1e0*/  VIADD R5, R11, 0xffffff21 ;  /* 0xffffff210b057836 */ /* 0x008fe40000000000 */
[----:B------:R2:W-:Y:S01]  /*3f1f0*/  LDGSTS.E [R246+-0x2bff8], desc[UR60][R20.64], !P2 ;  /* 0xd400800014f67fae */ /* 0x0005e2000d12187c */
[----:B------:R-:W1:Y:S08]  /*3f200*/  LDC R16, c[0x0][0x230] ;  /* 0x00008c00ff107b82 */ /* 0x000e700000000800 */
[----:B------:R-:W3:Y:S01]  /*3f210*/  LDC R17, c[0x0][0x230] ;  /* 0x00008c00ff117b82 */ /* 0x000ee20000000800 */
[----:B------:R-:W4:Y:S01]  /*3f220*/  LDL.LU.64 R24, [R1+0x58] ;  /* 0x0000580001187983 */ /* 0x000f220000300a00 */
[----:B------:R-:W-:-:S02]  /*3f230*/  ISETP.GE.U32.AND P4, PT, R10, 0x7ffffea4, PT ;  /* 0x7ffffea40a00780c */ /* 0x000fc40003f86070 */
[----:B------:R-:W-:-:S04]  /*3f240*/  ISETP.GE.U32.AND P6, PT, R5, 0x7ffffea2, PT ;  /* 0x7ffffea20500780c */ /* 0x000fc80003fc6070 */
[----:B------:R-:W4:Y:S01]  /*3f250*/  LDC R12, c[0x0][0x230] ;  /* 0x00008c00ff0c7b82 */ /* 0x000f220000000800 */
[----:B--2---:R-:W-:-:S04]  /*3f260*/  IMAD.WIDE R20, R36, 0x4, R40 ;  /* 0x0000000424147825 */ /* 0x004fc800078e0228 */
[----:B------:R-:W-:Y:S02]  /*3f270*/  VIADD R10, R15, 0xffffff20 ;  /* 0xffffff200f0a7836 */ /* 0x000fe40000000000 */
[----:B------:R-:W-:Y:S01]  /*3f280*/  VIADD R5, R14, 0xffffff03 ;  /* 0xffffff030e057836 */ /* 0x000fe20000000000 */
[----:B------:R2:W-:Y:S01]  /*3f290*/  STL.64 [R1+0x1138], R20 ;  /* 0x0011381401007387 */ /* 0x0005e20000100a00 */
[----:B------:R-:W-:-:S04]  /*3f2a0*/  IMAD.WIDE R18, R36, 0x4, R30 ;  /* 0x0000000424127825 */ /* 0x000fc800078e021e */
[----:B------:R-:W-:Y:S01]  /*3f2b0*/  IMAD.WIDE R14, R36, 0x4, R34 ;  /* 0x00000004240e7825 */ /* 0x000fe200078e0222 */
[----:B------:R2:W-:Y:S04]  /*3f2c0*/  LDGSTS.E [R246+-0x2bff4], desc[UR60][R20.64], !P3 ;  /* 0xd400c00014f67fae */ /* 0x0005e8000d92187c */
[----:B------:R-:W2:Y:S04]  /*3f2d0*/  LDL.LU.64 R34, [R1+0xf58] ;  /* 0x000f580001227983 */ /* 0x000ea80000300a00 */
[----:B------:R2:W-:Y:S04]  /*3f2e0*/  STL.64 [R1+0x1218], R18 ;  /* 0x0012181201007387 */ /* 0x0005e80000100a00 */
[----:B------:R2:W-:Y:S04]  /*3f2f0*/  STL.64 [R1+0x1220], R14 ;  /* 0x0012200e01007387 */ /* 0x0005e80000100a00 */
[----:B------:R-:W2:Y:S04]  /*3f300*/  LDL.LU.64 R44, [R1+0xf60] ;  /* 0x000f6000012c7983 */ /* 0x000ea80000300a00 */
[----:B------:R-:W2:Y:S04]  /*3f310*/  LDL.LU.64 R40, [R1+0xf68] ;  /* 0x000f680001287983 */ /* 0x000ea80000300a00 */
[----:B------:R-:W2:Y:S01]  /*3f320*/  LDL.LU.64 R30, [R1+0xf70] ;  /* 0x000f7000011e7983 */ /* 0x000ea20000300a00 */
[----:B------:R-:W-:-:S02]  /*3f330*/  ISETP.GE.U32.AND P0, PT, R10, 0x7ffffea1, PT ;  /* 0x7ffffea10a00780c */ /* 0x000fc40003f06070 */
[----:B------:R-:W-:Y:S01]  /*3f340*/  ISETP.GE.U32.AND P2, PT, R5, 0x7ffffe84, PT ;  /* 0x7ffffe840500780c */ /* 0x000fe20003f46070 */
[----:B------:R2:W-:Y:S01]  /*3f350*/  LDGSTS.E [R246+-0x28000], desc[UR60][R18.64], !P4 ;  /* 0xd800000012f67fae */ /* 0x0005e2000e12187c */
[----:B-1----:R-:W-:Y:S02]  /*3f360*/  VIADD R5, R16, 0xffffff02 ;  /* 0xffffff0210057836 */ /* 0x002fe40000000000 */
[----:B---3--:R-:W-:Y:S01]  /*3f370*/  VIADD R10, R17, 0xffffff01 ;  /* 0xffffff01110a7836 */ /* 0x008fe20000000000 */
[----:B------:R-:W3:Y:S04]  /*3f380*/  LDL.LU.64 R32, [R1+0xf78] ;  /* 0x000f780001207983 */ /* 0x000ee80000300a00 */
[----:B------:R1:W-:Y:S01]  /*3f390*/  LDGSTS.E [R246+-0x27ffc], desc[UR60][R14.64], !P5 ;  /* 0xd80040000ef67fae */ /* 0x0003e2000e92187c */
[----:B----4-:R-:W-:Y:S01]  /*3f3a0*/  IADD3 R11, R12, -0x100, RZ ;  /* 0xffffff000c0b7810 */ /* 0x010fe20007ffe0ff */
[----:B--2---:R-:W-:-:S04]  /*3f3b0*/  IMAD.WIDE R20, R36, 0x4, R28 ;  /* 0x0000000424147825 */ /* 0x004fc800078e021c */
[----:B------:R-:W-:Y:S01]  /*3f3c0*/  IMAD.WIDE R18, R36, 0x4, R66 ;  /* 0x0000000424127825 */ /* 0x000fe200078e0242 */
[----:B------:R-:W2:Y:S04]  /*3f3d0*/  LDL.LU.64 R28, [R1+0xf80] ;  /* 0x000f8000011c7983 */ /* 0x000ea80000300a00 */
[----:B------:R-:W-:Y:S01]  /*3f3e0*/  STL.64 [R1+0x1228], R20 ;  /* 0x0012281401007387 */ /* 0x000fe20000100a00 */
[----:B------:R-:W-:Y:S02]  /*3f3f0*/  ISETP.GE.U32.AND P4, PT, R10, 0x7ffffe82, PT ;  /* 0x7ffffe820a00780c */ /* 0x000fe40003f86070 */
[----:B------:R-:W-:Y:S02]  /*3f400*/  ISETP.GE.U32.AND P5, PT, R11, 0x7ffffe81, PT ;  /* 0x7ffffe810b00780c */ /* 0x000fe40003fa6070 */
[----:B------:R-:W-:Y:S01]  /*3f410*/  ISETP.GE.U32.AND P3, PT, R5, 0x7ffffe83, PT ;  /* 0x7ffffe830500780c */ /* 0x000fe20003f66070 */
[----:B------:R-:W-:Y:S01]  /*3f420*/  IMAD.SHL.U32 R5, R37, 0x80, RZ ;  /* 0x0000008025057824 */ /* 0x000fe200078e00ff */
[----:B------:R-:W-:Y:S04]  /*3f430*/  LDGSTS.E [R246+-0x27ff8], desc[UR60][R20.64], !P6 ;  /* 0xd800800014f67fae */ /* 0x000fe8000f12187c */
[----:B------:R4:W-:Y:S01]  /*3f440*/  LDGSTS.E [R246+-0x27ff4], desc[UR60][R18.64], !P0 ;  /* 0xd800c00012f67fae */ /* 0x0009e2000c12187c */
[----:B------:R-:W-:-:S03]  /*3f450*/  IMAD.WIDE R16, R36, 0x4, R48 ;  /* 0x0000000424107825 */ /* 0x000fc600078e0230 */
[----:B------:R-:W4:Y:S04]  /*3f460*/  LDL.LU.64 R48, [R1+0xf88] ;  /* 0x000f880001307983 */ /* 0x000f280000300a00 */
[----:B------:R4:W-:Y:S01]  /*3f470*/  STL.64 [R1+0x1238], R18 ;  /* 0x0012381201007387 */ /* 0x0009e20000100a00 */
[----:B------:R-:W-:-:S03]  /*3f480*/  IMAD.WIDE R12, R36, 0x4, R242 ;  /* 0x00000004240c7825 */ /* 0x000fc600078e02f2 */
[----:B------:R4:W-:Y:S04]  /*3f490*/  STL.64 [R1+0x1318], R16 ;  /* 0x0013181001007387 */ /* 0x0009e80000100a00 */
[----:B------:R-:W4:Y:S01]  /*3f4a0*/  LDL.LU.64 R242, [R1+0xf90] ;  /* 0x000f900001f27983 */ /* 0x000f220000300a00 */
[----:B-1----:R-:W-:-:S03]  /*3f4b0*/  IMAD.WIDE R14, R36, 0x4, R26 ;  /* 0x00000004240e7825 */ /* 0x002fc600078e021a */
[----:B------:R1:W-:Y:S04]  /*3f4c0*/  LDGSTS.E [R246+-0x24000], desc[UR60][R16.64], !P2 ;  /* 0xdc00000010f67fae */ /* 0x0003e8000d12187c */
[----:B------:R1:W-:Y:S04]  /*3f4d0*/  STL.64 [R1+0x1320], R14 ;  /* 0x0013200e01007387 */ /* 0x0003e80000100a00 */
[----:B------:R1:W-:Y:S04]  /*3f4e0*/  STL.64 [R1+0x1328], R12 ;  /* 0x0013280c01007387 */ /* 0x0003e80000100a00 */
[----:B------:R-:W4:Y:S01]  /*3f4f0*/  LDL.LU.64 R26, [R1+0xf98] ;  /* 0x000f9800011a7983 */ /* 0x000f220000300a00 */
[----:B------:R-:W-:-:S03]  /*3f500*/  IMAD.WIDE R10, R36, 0x4, R24 ;  /* 0x00000004240a7825 */ /* 0x000fc600078e0218 */
[----:B------:R1:W-:Y:S04]  /*3f510*/  LDGSTS.E [R246+-0x23ffc], desc[UR60][R14.64], !P3 ;  /* 0xdc0040000ef67fae */ /* 0x0003e8000d92187c */
[----:B------:R1:W-:Y:S04]  /*3f520*/  LDGSTS.E [R246+-0x23ff8], desc[UR60][R12.64], !P4 ;  /* 0xdc0080000cf67fae */ /* 0x0003e8000e12187c */
[----:B------:R1:W-:Y:S04]  /*3f530*/  STL.64 [R1+0x1338], R10 ;  /* 0x0013380a01007387 */ /* 0x0003e80000100a00 */
[----:B------:R-:W4:Y:S04]  /*3f540*/  LDL.LU.64 R24, [R1+0xfa0] ;  /* 0x000fa00001187983 */ /* 0x000f280000300a00 */
[----:B------:R-:W4:Y:S04]  /*3f550*/  LDL.LU.64 R36, [R1+0xfa8] ;  /* 0x000fa80001247983 */ /* 0x000f280000300a00 */
[----:B------:R-:W4:Y:S04]  /*3f560*/  LDL.LU.64 R66, [R1+0xfb0] ;  /* 0x000fb00001427983 */ /* 0x000f280000300a00 */
[----:B------:R-:W-:Y:S04]  /*3f570*/  STL [R1+0x400], RZ ;  /* 0x000400ff01007387 */ /* 0x000fe80000100800 */
[----:B------:R-:W-:Y:S04]  /*3f580*/  STL [R1+0x404], RZ ;  /* 0x000404ff01007387 */ /* 0x000fe80000100800 */
[----:B------:R1:W-:Y:S04]  /*3f590*/  LDGSTS.E [R246+-0x23ff4], desc[UR60][R10.64], !P5 ;  /* 0xdc00c0000af67fae */ /* 0x0003e8000e92187c */
[----:B------:R-:W0:Y:S01]  /*3f5a0*/  LDGDEPBAR ;  /* 0x00000000000079af */ /* 0x000e220000000000 */
[----:B------:R-:W-:-:S03]  /*3f5b0*/  IMAD.WIDE R138, R5, 0x4, R34 ;  /* 0x00000004058a7825 */ /* 0x000fc600078e0222 */
[----:B------:R-:W4:Y:S01]  /*3f5c0*/  LDL.LU.64 R34, [R1+0xfb8] ;  /* 0x000fb80001227983 */ /* 0x000f220000300a00 */
[----:B------:R-:W-:-:S04]  /*3f5d0*/  IMAD.WIDE R136, R5, 0x4, R44 ;  /* 0x0000000405887825 */ /* 0x000fc800078e022c */
[----:B------:R-:W-:-:S04]  /*3f5e0*/  IMAD.WIDE R134, R5, 0x4, R40 ;  /* 0x0000000405867825 */ /* 0x000fc800078e0228 */
[C---:B------:R-:W-:Y:S01]  /*3f5f0*/  IMAD.WIDE R132, R5.reuse, 0x4, R30 ;  /* 0x0000000405847825 */ /* 0x040fe200078e021e */
[----:B------:R-:W4:Y:S04]  /*3f600*/  LDL.LU.64 R40, [R1+0xfc0] ;  /* 0x000fc00001287983 */ /* 0x000f280000300a00 */
[----:B------:R-:W4:Y:S04]  /*3f610*/  LDL.LU.64 R30, [R1+0xfc8] ;  /* 0x000fc800011e7983 */ /* 0x000f280000300a00 */
[----:B------:R-:W-:Y:S01]  /*3f620*/  STL.64 [R1+0xf58], R138 ;  /* 0x000f588a01007387 */ /* 0x000fe20000100a00 */
[----:B---3--:R-:W-:-:S03]  /*3f630*/  IMAD.WIDE R130, R5, 0x4, R32 ;  /* 0x0000000405827825 */ /* 0x008fc600078e0220 */
[----:B------:R-:W3:Y:S04]  /*3f640*/  LDL.LU.64 R32, [R1+0xfd0] ;  /* 0x000fd00001207983 */ /* 0x000ee80000300a00 */
[----:B------:R-:W-:Y:S01]  /*3f650*/  STL.64 [R1+0xf60], R136 ;  /* 0x000f608801007387 */ /* 0x000fe20000100a00 */
[----:B--2---:R-:W-:-:S03]  /*3f660*/  IMAD.WIDE R128, R5, 0x4, R28 ;  /* 0x0000000405807825 */ /* 0x004fc600078e021c */
[----:B------:R-:W2:Y:S04]  /*3f670*/  LDL.LU.64 R28, [R1+0xfd8] ;  /* 0x000fd800011c7983 */ /* 0x000ea80000300a00 */
[----:B------:R-:W-:Y:S01]  /*3f680*/  STL.64 [R1+0xf68], R134 ;  /* 0x000f688601007387 */ /* 0x000fe20000100a00 */
[----:B----4-:R-:W-:-:S03]  /*3f690*/  IMAD.WIDE R126, R5, 0x4, R48 ;  /* 0x00000004057e7825 */ /* 0x010fc600078e0230 */
[----:B------:R-:W4:Y:S04]  /*3f6a0*/  LDL.LU.64 R48, [R1+0xfe0] ;  /* 0x000fe00001307983 */ /* 0x000f280000300a00 */
[----:B------:R-:W-:Y:S01]  /*3f6b0*/  STL.64 [R1+0x13f0], R132 ;  /* 0x0013f08401007387 */ /* 0x000fe20000100a00 */
[----:B------:R-:W-:-:S03]  /*3f6c0*/  IMAD.WIDE R124, R5, 0x4, R242 ;  /* 0x00000004057c7825 */ /* 0x000fc600078e02f2 */
[----:B------:R-:W4:Y:S04]  /*3f6d0*/  LDL.LU.64 R242, [R1+0xfe8] ;  /* 0x000fe80001f27983 */ /* 0x000f280000300a00 */
[----:B------:R-:W-:Y:S01]  /*3f6e0*/  STL.64 [R1+0xf78], R130 ;  /* 0x000f788201007387 */ /* 0x000fe20000100a00 */
[----:B------:R-:W-:-:S03]  /*3f6f0*/  IMAD.WIDE R122, R5, 0x4, R26 ;  /* 0x00000004057a7825 */ /* 0x000fc600078e021a */
[----:B------:R-:W4:Y:S04]  /*3f700*/  LDL.LU.64 R26, [R1+0xff0] ;  /* 0x000ff000011a7983 */ /* 0x000f280000300a00 */
[----:B------:R-:W-:Y:S01]  /*3f710*/  STL.64 [R1+0xf80], R128 ;  /* 0x000f808001007387 */ /* 0x000fe20000100a00 */
[----:B------:R-:W-:-:S04]  /*3f720*/  IMAD.WIDE R120, R5, 0x4, R24 ;  /* 0x0000000405787825 */ /* 0x000fc800078e0218 */
[C---:B------:R-:W-:Y:S01]  /*3f730*/  IMAD.WIDE R118, R5.reuse, 0x4, R36 ;  /* 0x0000000405767825 */ /* 0x040fe200078e0224 */
[----:B------:R-:W4:Y:S04]  /*3f740*/  LDL.LU.64 R24, [R1+0xff8] ;  /* 0x000ff80001187983 */ /* 0x000f280000300a00 */
[----:B------:R-:W-:Y:S04]  /*3f750*/  STL.64 [R1+0xf88], R126 ;  /* 0x000f887e01007387 */ /* 0x000fe80000100a00 */
        /* <DEDUP_REMOVED lines=13> */
[----:B------:R-:W-:Y:S04]  /*3f830*/  STL.64 [R1+0x1518], R116 ;  /* 0x0015187401007387 */ /* 0x000fe80000100a00 */
[----:B------:R-:W-:Y:S01]  /*3f840*/  STL.64 [R1+0x1540], R114 ;  /* 0x0015407201007387 */ /* 0x000fe20000100a00 */
[----:B--2---:R-:W-:-:S03]  /*3f850*/  IMAD.WIDE R106, R5, 0x4, R28 ;  /* 0x00000004056a7825 */ /* 0x004fc600078e021c */
[----:B------:R-:W2:Y:S04]  /*3f860*/  LDL.LU.64 R28, [R1+0x1028] ;  /* 0x00102800011c7983 */ /* 0x000ea80000300a00 */
[----:B------:R-:W-:Y:S01]  /*3f870*/  STL.64 [R1+0x1570], R112 ;  /* 0x0015707001007387 */ /* 0x000fe20000100a00 */
[----:B---3--:R-:W-:-:S04]  /*3f880*/  IMAD.WIDE R108, R5, 0x4, R32 ;  /* 0x00000004056c7825 */ /* 0x008fc800078e0220 */
[C---:B----4-:R-:W-:Y:S02]  /*3f890*/  IMAD.WIDE R104, R5.reuse, 0x4, R48 ;  /* 0x0000000405687825 */ /* 0x050fe400078e0230 */
[----:B------:R-:W3:Y:S04]  /*3f8a0*/  LDL.LU.64 R48, [R1+0x1030] ;  /* 0x0010300001307983 */ /* 0x000ee80000300a00 */
[----:B------:R-:W-:Y:S01]  /*3f8b0*/  STL.64 [R1+0x15a0], R110 ;  /* 0x0015a06e01007387 */ /* 0x000fe20000100a00 */
[----:B------:R-:W-:-:S03]  /*3f8c0*/  IMAD.WIDE R102, R5, 0x4, R242 ;  /* 0x0000000405667825 */ /* 0x000fc600078e02f2 */
[----:B------:R-:W4:Y:S04]  /*3f8d0*/  LDL.LU.64 R44, [R1+0x1038] ;  /* 0x00103800012c7983 */ /* 0x000f280000300a00 */
        /* <DEDUP_REMOVED lines=11> */
[----:B------:R-:W4:Y:S04]  /*3f990*/  LDL.LU.64 R32, [R1+0x810] ;  /* 0x0008100001207983 */ /* 0x000f280000300a00 */
[----:B------:R-:W-:Y:S01]  /*3f9a0*/  STL.64 [R1+0x1698], R100 ;  /* 0x0016986401007387 */ /* 0x000fe20000100a00 */
[----:B------:R-:W-:-:S03]  /*3f9b0*/  IMAD.WIDE R92, R5, 0x4, R34 ;  /* 0x00000004055c7825 */ /* 0x000fc600078e0222 */
[----:B------:R-:W4:Y:S01]  /*3f9c0*/  LDL.LU.64 R34, [R1+0x7d0] ;  /* 0x0007d00001227983 */ /* 0x000f220000300a00 */
[----:B------:R-:W-:-:S03]  /*3f9d0*/  IMAD.WIDE R94, R5, 0x4, R66 ;  /* 0x00000004055e7825 */ /* 0x000fc600078e0242 */
[----:B------:R-:W-:Y:S01]  /*3f9e0*/  STL.64 [R1+0x16b8], R98 ;  /* 0x0016b86201007387 */ /* 0x000fe20000100a00 */
[----:B------:R-:W-:-:S03]  /*3f9f0*/  IMAD.WIDE R90, R5, 0x4, R40 ;  /* 0x00000004055a7825 */ /* 0x000fc600078e0228 */
[----:B------:R-:W4:Y:S04]  /*3fa00*/  LDL.LU.64 R40, [R1+0x790] ;  /* 0x0007900001287983 */ /* 0x000f280000300a00 */
[----:B------:R-:W-:Y:S01]  /*3fa10*/  STL.64 [R1+0x16f0], R96 ;  /* 0x0016f06001007387 */ /* 0x000fe20000100a00 */
[----:B------:R-:W-:-:S03]  /*3fa20*/  IMAD.WIDE R88, R5, 0x4, R30 ;  /* 0x0000000405587825 */ /* 0x000fc600078e021e */
[----:B------:R-:W4:Y:S04]  /*3fa30*/  LDL.LU.64 R66, [R1+0x750] ;  /* 0x0007500001427983 */ /* 0x000f280000300a00 */
[----:B------:R-:W4:Y:S04]  /*3fa40*/  LDL.LU.64 R30, [R1+0x710] ;  /* 0x00071000011e7983 */ /* 0x000f280000300a00 */
[----:B------:R-:W-:Y:S01]  /*3fa50*/  STL.64 [R1+0x1728], R94 ;  /* 0x0017285e01007387 */ /* 0x000fe20000100a00 */
[----:B--2---:R-:W-:-:S03]  /*3fa60*/  IMAD.WIDE R86, R5, 0x4, R28 ;  /* 0x0000000405567825 */ /* 0x004fc600078e021c */
[----:B------:R-:W2:Y:S04]  /*3fa70*/  LDL.LU.64 R28, [R1+0x6d0] ;  /* 0x0006d000011c7983 */ /* 0x000ea80000300a00 */
[----:B------:R-:W-:Y:S01]  /*3fa80*/  STL.64 [R1+0x1760], R92 ;  /* 0x0017605c01007387 */ /* 0x000fe20000100a00 */
[----:B---3--:R-:W-:-:S03]  /*3fa90*/  IMAD.WIDE R84, R5, 0x4, R48 ;  /* 0x0000000405547825 */ /* 0x008fc600078e0230 */
[----:B------:R-:W3:Y:S04]  /*3faa0*/  LDL.LU.64 R48, [R1+0x690] ;  /* 0x0006900001307983 */ /* 0x000ee80000300a00 */
[----:B------:R-:W-:Y:S04]  /*3fab0*/  STL.64 [R1+0x1798], R90 ;  /* 0x0017985a01007387 */ /* 0x000fe80000100a00 */
[----:B------:R-:W-:Y:S01]  /*3fac0*/  STL.64 [R1+0x17b8], R88 ;  /* 0x0017b85801007387 */ /* 0x000fe20000100a00 */
[----:B----4-:R-:W-:-:S03]  /*3fad0*/  IMAD.WIDE R80, R5, 0x4, R242 ;  /* 0x0000000405507825 */ /* 0x010fc600078e02f2 */
[----:B------:R-:W4:Y:S01]  /*3fae0*/  LDL.LU.64 R242, [R1+0x650] ;  /* 0x0006500001f27983 */ /* 0x000f220000300a00 */
[----:B------:R-:W-:-:S03]  /*3faf0*/  IMAD.WIDE R82, R5, 0x4, R44 ;  /* 0x0000000405527825 */ /* 0x000fc600078e022c */
        /* <DEDUP_REMOVED lines=11> */
[----:B------:R-:W-:-:S03]  /*3fbb0*/  IMAD.WIDE R70, R5, 0x4, R34 ;  /* 0x0000000405467825 */ /* 0x000fc600078e0222 */
[----:B------:R-:W4:Y:S01]  /*3fbc0*/  LDL.LU.64 R34, [R1+0x550] ;  /* 0x0005500001227983 */ /* 0x000f220000300a00 */
[----:B------:R-:W-:-:S03]  /*3fbd0*/  IMAD.WIDE R72, R5, 0x4, R32 ;  /* 0x0000000405487825 */ /* 0x000fc600078e0220 */
[----:B------:R-:W-:Y:S01]  /*3fbe0*/  STL.64 [R1+0x1ad8], R76 ;  /* 0x001ad84c01007387 */ /* 0x000fe20000100a00 */
[----:B------:R-:W-:-:S03]  /*3fbf0*/  IMAD.WIDE R68, R5, 0x4, R40 ;  /* 0x0000000405447825 */ /* 0x000fc600078e0228 */
[----:B------:R-:W4:Y:S04]  /*3fc00*/  LDL.LU.64 R40, [R1+0x510] ;  /* 0x0005100001287983 */ /* 0x000f280000300a00 */
[----:B------:R-:W-:Y:S04]  /*3fc10*/  STL.64 [R1+0x1af0], R74 ;  /* 0x001af04a01007387 */ /* 0x000fe80000100a00 */
[----:B------:R-:W-:Y:S01]  /*3fc20*/  STL.64 [R1+0x1b98], R72 ;  /* 0x001b984801007387 */ /* 0x000fe20000100a00 */
[----:B------:R-:W-:-:S04]  /*3fc30*/  IMAD.WIDE R64, R5, 0x4, R30 ;  /* 0x0000000405407825 */ /* 0x000fc800078e021e */
[C---:B------:R-:W-:Y:S01]  /*3fc40*/  IMAD.WIDE R66, R5.reuse, 0x4, R66 ;  /* 0x0000000405427825 */ /* 0x040fe200078e0242 */
[----:B------:R-:W4:Y:S04]  /*3fc50*/  LDL.LU.64 R30, [R1+0x4d0] ;  /* 0x0004d000011e7983 */ /* 0x000f280000300a00 */
[----:B------:R-:W-:Y:S04]  /*3fc60*/  STL.64 [R1+0x1bc8], R70 ;  /* 0x001bc84601007387 */ /* 0x000fe80000100a00 */
[----:B------:R-:W4:Y:S04]  /*3fc70*/  LDL.LU.64 R240, [R1+0x490] ;  /* 0x0004900001f07983 */ /* 0x000f280000300a00 */
[----:B------:R-:W-:Y:S04]  /*3fc80*/  STL.64 [R1+0x1bd8], R68 ;  /* 0x001bd84401007387 */ /* 0x000fe80000100a00 */
[----:B------:R-:W4:Y:S01]  /*3fc90*/  LDL.LU.64 R32, [R1+0x450] ;  /* 0x0004500001207983 */ /* 0x000f220000300a00 */
[----:B--2---:R-:W-:-:S04]  /*3fca0*/  IMAD.WIDE R62, R5, 0x4, R28 ;  /* 0x00000004053e7825 */ /* 0x004fc800078e021c */
[C---:B---3--:R-:W-:Y:S02]  /*3fcb0*/  IMAD.WIDE R60, R5.reuse, 0x4, R48 ;  /* 0x00000004053c7825 */ /* 0x048fe400078e0230 */
[----:B------:R-:W2:Y:S04]  /*3fcc0*/  LDL.LU.64 R48, [R1+0x410] ;  /* 0x0004100001307983 */ /* 0x000ea80000300a00 */
[----:B------:R-:W-:Y:S01]  /*3fcd0*/  STL.64 [R1+0x1c80], R66 ;  /* 0x001c804201007387 */ /* 0x000fe20000100a00 */
[----:B----4-:R-:W-:-:S03]  /*3fce0*/  IMAD.WIDE R58, R5, 0x4, R242 ;  /* 0x00000004053a7825 */ /* 0x010fc600078e02f2 */
[----:B------:R-:W3:Y:S04]  /*3fcf0*/  LDL.LU.64 R242, [R1+0x3c8] ;  /* 0x0003c80001f27983 */ /* 0x000ee80000300a00 */
[----:B------:R-:W-:Y:S04]  /*3fd00*/  STL.64 [R1+0x1c88], R64 ;  /* 0x001c884001007387 */ /* 0x000fe80000100a00 */
[----:B------:R-:W4:Y:S04]  /*3fd10*/  LDL.LU.64 R46, [R1+0x388] ;  /* 0x00038800012e7983 */ /* 0x000f280000300a00 */
[----:B------:R-:W-:Y:S04]  /*3fd20*/  STL.64 [R1+0x1cb0], R62 ;  /* 0x001cb03e01007387 */ /* 0x000fe80000100a00 */
[----:B------:R-:W4:Y:S04]  /*3fd30*/  LDL.LU.64 R28, [R1+0x348] ;  /* 0x00034800011c7983 */ /* 0x000f280000300a00 */
[----:B------:R-:W4:Y:S01]  /*3fd40*/  LDL.LU.64 R42, [R1+0x308] ;  /* 0x00030800012a7983 */ /* 0x000f220000300a00 */
[----:B------:R-:W-:-:S03]  /*3fd50*/  IMAD.WIDE R56, R5, 0x4, R26 ;  /* 0x0000000405387825 */ /* 0x000fc600078e021a */
[----:B------:R-:W-:Y:S04]  /*3fd60*/  STL.64 [R1+0x1d50], R60 ;  /* 0x001d503c01007387 */ /* 0x000fe80000100a00 */
[----:B------:R-:W4:Y:S04]  /*3fd70*/  LDL.LU.64 R26, [R1+0x2c8] ;  /* 0x0002c800011a7983 */ /* 0x000f280000300a00 */
[----:B------:R-:W4:Y:S04]  /*3fd80*/  LDL.LU.64 R38, [R1+0x288] ;  /* 0x0002880001267983 */ /* 0x000f280000300a00 */
[----:B------:R-:W-:Y:S01]  /*3fd90*/  STL.64 [R1+0x1d58], R58 ;  /* 0x001d583a01007387 */ /* 0x000fe20000100a00 */
[----:B------:R-:W-:-:S04]  /*3fda0*/  IMAD.WIDE R54, R5, 0x4, R24 ;  /* 0x0000000405367825 */ /* 0x000fc800078e0218 */
[C---:B------:R-:W-:Y:S02]  /*3fdb0*/  IMAD.WIDE R44, R5.reuse, 0x4, R36 ;  /* 0x00000004052c7825 */ /* 0x040fe400078e0224 */
[----:B------:R-:W4:Y:S02]  /*3fdc0*/  LDL.LU.64 R36, [R1+0x248] ;  /* 0x0002480001247983 */ /* 0x000f240000300a00 */
[C---:B------:R-:W-:Y:S02]  /*3fdd0*/  IMAD.WIDE R24, R5.reuse, 0x4, R34 ;  /* 0x0000000405187825 */ /* 0x040fe400078e0222 */
[----:B------:R-:W4:Y:S04]  /*3fde0*/  LDL.LU.64 R34, [R1+0x208] ;  /* 0x0002080001227983 */ /* 0x000f280000300a00 */
[----:B------:R-:W-:Y:S04]  /*3fdf0*/  STL.64 [R1+0x1d60], R56 ;  /* 0x001d603801007387 */ /* 0x000fe80000100a00 */
[----:B------:R-:W4:Y:S04]  /*3fe00*/  LDL.LU.64 R154, [R1+0x1c8] ;  /* 0x0001c800019a7983 */ /* 0x000f280000300a00 */
[----:B------:R-:W4:Y:S01]  /*3fe10*/  LDL.LU.64 R236, [R1+0x188] ;  /* 0x0001880001ec7983 */ /* 0x000f220000300a00 */
[----:B------:R-:W-:-:S03]  /*3fe20*/  IMAD.WIDE R40, R5, 0x4, R40 ;  /* 0x0000000405287825 */ /* 0x000fc600078e0228 */
[----:B------:R-:W-:Y:S04]  /*3fe30*/  STL.64 [R1+0x1d68], R54 ;  /* 0x001d683601007387 */ /* 0x000fe80000100a00 */
[----:B------:R-:W1:Y:S04]  /*3fe40*/  LDL.LU.64 R152, [R1+0x148] ;  /* 0x0001480001987983 */ /* 0x000e680000300a00 */
[----:B------:R-:W-:Y:S01]  /*3fe50*/  STL.64 [R1+0x1d70], R44 ;  /* 0x001d702c01007387 */ /* 0x000fe20000100a00 */
[----:B------:R-:W-:-:S03]  /*3fe60*/  IMAD.WIDE R30, R5, 0x4, R30 ;  /* 0x00000004051e7825 */ /* 0x000fc600078e021e */
[----:B------:R-:W4:Y:S04]  /*3fe70*/  LDL.LU.64 R156, [R1+0x108] ;  /* 0x00010800019c7983 */ /* 0x000f280000300a00 */
[----:B------:R1:W-:Y:S04]  /*3fe80*/  STL.64 [R1+0x1d78], R24 ;  /* 0x001d781801007387 */ /* 0x0003e80000100a00 */
[----:B------:R1:W-:Y:S01]  /*3fe90*/  STL.64 [R1+0x1ea8], R40 ;  /* 0x001ea82801007387 */ /* 0x0003e20000100a00 */
[----:B------:R-:W-:-:S03]  /*3fea0*/  IMAD.WIDE R52, R5, 0x4, R240 ;  /* 0x0000000405347825 */ /* 0x000fc600078e02f0 */
[----:B------:R1:W-:Y:S04]  /*3feb0*/  STL.64 [R1+0x1ea0], R30 ;  /* 0x001ea01e01007387 */ /* 0x0003e80000100a00 */
[----:B------:R-:W4:Y:S01]  /*3fec0*/  LDL.LU.64 R240, [R1+0xc8] ;  /* 0x0000c80001f07983 */ /* 0x000f220000300a00 */
[----:B--2---:R-:W-:-:S04]  /*3fed0*/  IMAD.WIDE R50, R5, 0x4, R48 ;  /* 0x0000000405327825 */ /* 0x004fc800078e0230 */
[C---:B---3--:R-:W-:Y:S02]  /*3fee0*/  IMAD.WIDE R48, R5.reuse, 0x4, R242 ;  /* 0x0000000405307825 */ /* 0x048fe400078e02f2 */
[----:B------:R-:W2:Y:S02]  /*3fef0*/  LDL.LU.64 R242, [R1+0x88] ;  /* 0x0000880001f27983 */ /* 0x000ea40000300a00 */
[----:B----4-:R-:W-:Y:S02]  /*3ff00*/  IMAD.WIDE R18, R5, 0x4, R236 ;  /* 0x0000000405127825 */ /* 0x010fe400078e02ec */
[----:B------:R-:W3:Y:S02]  /*3ff10*/  S2R R237, SR_TID.X ;  /* 0x0000000000ed7919 */ /* 0x000ee40000002100 */
[C---:B---3--:R-:W-:Y:S01]  /*3ff20*/  IMAD.SHL.U32 R23, R237.reuse, 0x4, RZ ;  /* 0x00000004ed177824 */ /* 0x048fe200078e00ff */
[----:B------:R-:W-:-:S04]  /*3ff30*/  LOP3.LUT R237, R237, 0x60, RZ, 0xc0, !PT ;  /* 0x00000060eded7812 */ /* 0x000fc800078ec0ff */
[----:B------:R-:W-:-:S05]  /*3ff40*/  LOP3.LUT R23, R23, 0x7c, RZ, 0xc0, !PT ;  /* 0x0000007c17177812 */ /* 0x000fca00078ec0ff */
[----:B------:R-:W-:-:S04]  /*3ff50*/  IMAD R23, R237, 0x400, R23 ;  /* 0x00000400ed177824 */ /* 0x000fc800078e0217 */
[----:B------:R-:W-:-:S05]  /*3ff60*/  IMAD.IADD R23, R252, 0x1, R23 ;  /* 0x00000001fc177824 */ /* 0x000fca00078e0217 */
[----:B------:R-:W-:Y:S04]  /*3ff70*/  LDGSTS.E [R23+0x40000], desc[UR60][R138.64], P1 ;  /* 0x400000008a177fae */ /* 0x000fe8000892187c */
[----:B------:R3:W-:Y:S04]  /*3ff80*/  LDGSTS.E [R23+0x40400], desc[UR60][R136.64], P1 ;  /* 0x4040000088177fae */ /* 0x0007e8000892187c */
        /* <DEDUP_REMOVED lines=14> */
[----:B------:R-:W-:Y:S04]  /*40070*/  LDGSTS.E [R23+0x44000], desc[UR60][R106.64], P1 ;  /* 0x440000006a177fae */ /* 0x000fe8000892187c */
[----:B------:R4:W-:Y:S04]  /*40080*/  LDGSTS.E [R23+0x44400], desc[UR60][R104.64], P1 ;  /* 0x4440000068177fae */ /* 0x0009e8000892187c */
[----:B------:R4:W-:Y:S04]  /*40090*/  LDGSTS.E [R23+0x44800], desc[UR60][R102.64], P1 ;  /* 0x4480000066177fae */ /* 0x0009e8000892187c */
[----:B------:R4:W-:Y:S04]  /*400a0*/  LDGSTS.E [R23+0x44c00], desc[UR60][R100.64], P1 ;  /* 0x44c0000064177fae */ /* 0x0009e8000892187c */
[----:B------:R4:W-:Y:S04]  /*400b0*/  LDGSTS.E [R23+0x45000], desc[UR60][R98.64], P1 ;  /* 0x4500000062177fae */ /* 0x0009e8000892187c */
[----:B------:R4:W-:Y:S04]  /*400c0*/  LDGSTS.E [R23+0x45400], desc[UR60][R96.64], P1 ;  /* 0x4540000060177fae */ /* 0x0009e8000892187c */
[----:B------:R4:W-:Y:S04]  /*400d0*/  LDGSTS.E [R23+0x45800], desc[UR60][R94.64], P1 ;  /* 0x458000005e177fae */ /* 0x0009e8000892187c */
[----:B------:R4:W-:Y:S01]  /*400e0*/  LDGSTS.E [R23+0x45c00], desc[UR60][R92.64], P1 ;  /* 0x45c000005c177fae */ /* 0x0009e2000892187c */
[----:B------:R-:W-:-:S03]  /*400f0*/  IMAD.WIDE R32, R5, 0x4, R32 ;  /* 0x0000000405207825 */ /* 0x000fc600078e0220 */
[----:B------:R4:W-:Y:S04]  /*40100*/  LDGSTS.E [R23+0x46000], desc[UR60][R90.64], P1 ;  /* 0x460000005a177fae */ /* 0x0009e8000892187c */
[----:B------:R4:W-:Y:S04]  /*40110*/  LDGSTS.E [R23+0x46400], desc[UR60][R88.64], P1 ;  /* 0x4640000058177fae */ /* 0x0009e8000892187c */
[----:B------:R4:W-:Y:S01]  /*40120*/  LDGSTS.E [R23+0x46800], desc[UR60][R86.64], P1 ;  /* 0x4680000056177fae */ /* 0x0009e2000892187c */
[----:B------:R-:W-:-:S03]  /*40130*/  IMAD.WIDE R46, R5, 0x4, R46 ;  /* 0x00000004052e7825 */ /* 0x000fc600078e022e */
[----:B------:R4:W-:Y:S04]  /*40140*/  LDGSTS.E [R23+0x46c00], desc[UR60][R84.64], P1 ;  /* 0x46c0000054177fae */ /* 0x0009e8000892187c */
[----:B------:R-:W-:Y:S01]  /*40150*/  STL.64 [R1+0x1e98], R52 ;  /* 0x001e983401007387 */ /* 0x000fe20000100a00 */
[----:B------:R-:W-:-:S03]  /*40160*/  IMAD.WIDE R28, R5, 0x4, R28 ;  /* 0x00000004051c7825 */ /* 0x000fc600078e021c */
[----:B------:R4:W-:Y:S04]  /*40170*/  LDGSTS.E [R23+0x47000], desc[UR60][R82.64], P1 ;  /* 0x4700000052177fae */ /* 0x0009e8000892187c */
[----:B------:R3:W-:Y:S01]  /*40180*/  STL.64 [R1+0x1e90], R32 ;  /* 0x001e902001007387 */ /* 0x0007e20000100a00 */
[----:B------:R-:W-:-:S03]  /*40190*/  IMAD.WIDE R42, R5, 0x4, R42 ;  /* 0x00000004052a7825 */ /* 0x000fc600078e022a */
[----:B------:R4:W-:Y:S04]  /*401a0*/  LDGSTS.E [R23+0x47400], desc[UR60][R80.64], P1 ;  /* 0x4740000050177fae */ /* 0x0009e8000892187c */
[----:B------:R-:W-:Y:S01]  /*401b0*/  STL.64 [R1+0x1e88], R50 ;  /* 0x001e883201007387 */ /* 0x000fe20000100a00 */
        /* <DEDUP_REMOVED lines=14> */
[----:B------:R4:W-:Y:S04]  /*402a0*/  STL.64 [R1+0x1e60], R26 ;  /* 0x001e601a01007387 */ /* 0x0009e80000100a00 */
[----:B------:R4:W-:Y:S04]  /*402b0*/  LDGSTS.E [R23+0x60c00], desc[UR60][R68.64], P1 ;  /* 0x60c0000044177fae */ /* 0x0009e8000892187c */
[----:B------:R-:W-:Y:S01]  /*402c0*/  STL.64 [R1+0x1e58], R38 ;  /* 0x001e582601007387 */ /* 0x000fe20000100a00 */
[----:B-1----:R-:W-:-:S03]  /*402d0*/  IMAD.WIDE R16, R5, 0x4, R152 ;  /* 0x0000000405107825 */ /* 0x002fc600078e0298 */
[----:B------:R1:W-:Y:S04]  /*402e0*/  LDGSTS.E [R23+0x61000], desc[UR60][R66.64], P1 ;  /* 0x6100000042177fae */ /* 0x0003e8000892187c */
[----:B------:R1:W-:Y:S01]  /*402f0*/  STL.64 [R1+0x1e50], R36 ;  /* 0x001e502401007387 */ /* 0x0003e20000100a00 */
[----:B------:R-:W-:-:S03]  /*40300*/  IMAD.WIDE R14, R5, 0x4, R156 ;  /* 0x00000004050e7825 */ /* 0x000fc600078e029c */
[----:B------:R-:W-:Y:S04]  /*40310*/  LDGSTS.E [R23+0x61400], desc[UR60][R64.64], P1 ;  /* 0x6140000040177fae */ /* 0x000fe8000892187c */
[----:B------:R1:W-:Y:S01]  /*40320*/  STL.64 [R1+0x1e48], R34 ;  /* 0x001e482201007387 */ /* 0x0003e20000100a00 */
[----:B------:R-:W-:-:S03]  /*40330*/  IMAD.WIDE R12, R5, 0x4, R240 ;  /* 0x00000004050c7825 */ /* 0x000fc600078e02f0 */
[----:B------:R1:W-:Y:S04]  /*40340*/  LDGSTS.E [R23+0x61800], desc[UR60][R62.64], P1 ;  /* 0x618000003e177fae */ /* 0x0003e8000892187c */
[----:B------:R1:W-:Y:S04]  /*40350*/  STL.64 [R1+0x1e40], R20 ;  /* 0x001e401401007387 */ /* 0x0003e80000100a00 */
[----:B------:R1:W-:Y:S04]  /*40360*/  LDGSTS.E [R23+0x61c00], desc[UR60][R60.64], P1 ;  /* 0x61c000003c177fae */ /* 0x0003e8000892187c */
[----:B------:R1:W-:Y:S04]  /*40370*/  STL.64 [R1+0x1e38], R18 ;  /* 0x001e381201007387 */ /* 0x0003e80000100a00 */
[----:B------:R1:W-:Y:S04]  /*40380*/  LDGSTS.E [R23+0x62000], desc[UR60][R58.64], P1 ;  /* 0x620000003a177fae */ /* 0x0003e8000892187c */
[----:B------:R1:W-:Y:S04]  /*40390*/  STL.64 [R1+0x1e30], R16 ;  /* 0x001e301001007387 */ /* 0x0003e80000100a00 */
[----:B------:R1:W-:Y:S04]  /*403a0*/  LDGSTS.E [R23+0x62400], desc[UR60][R56.64], P1 ;  /* 0x6240000038177fae */ /* 0x0003e8000892187c */
[----:B------:R1:W-:Y:S04]  /*403b0*/  STL.64 [R1+0x1e28], R14 ;  /* 0x001e280e01007387 */ /* 0x0003e80000100a00 */
[----:B------:R-:W-:Y:S04]  /*403c0*/  LDGSTS.E [R23+0x62800], desc[UR60][R54.64], P1 ;  /* 0x6280000036177fae */ /* 0x000fe8000892187c */
[----:B------:R1:W-:Y:S04]  /*403d0*/  STL.64 [R1+0x1e20], R12 ;  /* 0x001e200c01007387 */ /* 0x0003e80000100a00 */
[----:B------:R-:W-:Y:S04]  /*403e0*/  LDGSTS.E [R23+0x62c00], desc[UR60][R44.64], P1 ;  /* 0x62c000002c177fae */ /* 0x000fe8000892187c */
[----:B------:R-:W-:Y:S04]  /*403f0*/  LDGSTS.E [R23+0x63000], desc[UR60][R24.64], P1 ;  /* 0x6300000018177fae */ /* 0x000fe8000892187c */
[----:B------:R-:W-:Y:S04]  /*40400*/  LDGSTS.E [R23+0x63400], desc[UR60][R40.64], P1 ;  /* 0x6340000028177fae */ /* 0x000fe8000892187c */
[----:B------:R-:W-:Y:S04]  /*40410*/  LDGSTS.E [R23+0x63800], desc[UR60][R30.64], P1 ;  /* 0x638000001e177fae */ /* 0x000fe8000892187c */
[----:B------:R1:W-:Y:S04]  /*40420*/  LDGSTS.E [R23+0x63c00], desc[UR60][R52.64], P1 ;  /* 0x63c0000034177fae */ /* 0x0003e8000892187c */
[----:B------:R-:W-:Y:S04]  /*40430*/  LDGSTS.E [R23+0x64000], desc[UR60][R32.64], P1 ;  /* 0x6400000020177fae */ /* 0x000fe8000892187c */
[----:B------:R-:W-:Y:S04]  /*40440*/  LDGSTS.E [R23+0x64400], desc[UR60][R50.64], P1 ;  /* 0x6440000032177fae */ /* 0x000fe8000892187c */
[----:B------:R1:W-:Y:S04]  /*40450*/  LDGSTS.E [R23+0x64800], desc[UR60][R48.64], P1 ;  /* 0x6480000030177fae */ /* 0x0003e8000892187c */
[----:B------:R1:W-:Y:S04]  /*40460*/  LDGSTS.E [R23+0x64c00], desc[UR60][R46.64], P1 ;  /* 0x64c000002e177fae */ /* 0x0003e8000892187c */
[----:B------:R-:W-:Y:S04]  /*40470*/  LDGSTS.E [R23+0x65000], desc[UR60][R28.64], P1 ;  /* 0x650000001c177fae */ /* 0x000fe8000892187c */
[----:B------:R1:W-:Y:S04]  /*40480*/  LDGSTS.E [R23+0x65400], desc[UR60][R42.64], P1 ;  /* 0x654000002a177fae */ /* 0x0003e8000892187c */
[----:B------:R-:W-:Y:S04]  /*40490*/  LDGSTS.E [R23+0x65800], desc[UR60][R26.64], P1 ;  /* 0x658000001a177fae */ /* 0x000fe8000892187c */
[----:B------:R1:W-:Y:S04]  /*404a0*/  LDGSTS.E [R23+0x65c00], desc[UR60][R38.64], P1 ;  /* 0x65c0000026177fae */ /* 0x0003e8000892187c */
[----:B------:R1:W-:Y:S04]  /*404b0*/  LDGSTS.E [R23+0x66000], desc[UR60][R36.64], P1 ;  /* 0x6600000024177fae */ /* 0x0003e8000892187c */
[----:B------:R1:W-:Y:S04]  /*404c0*/  LDGSTS.E [R23+0x66400], desc[UR60][R34.64], P1 ;  /* 0x6640000022177fae */ /* 0x0003e8000892187c */
[----:B------:R-:W-:Y:S04]  /*404d0*/  LDGSTS.E [R23+0x66800], desc[UR60][R20.64], P1 ;  /* 0x6680000014177fae */ /* 0x000fe8000892187c */
[----:B------:R-:W-:Y:S04]  /*404e0*/  LDGSTS.E [R23+0x66c00], desc[UR60][R18.64], P1 ;  /* 0x66c0000012177fae */ /* 0x000fe8000892187c */
[----:B------:R-:W-:Y:S04]  /*404f0*/  LDGSTS.E [R23+0x67000], desc[UR60][R16.64], P1 ;  /* 0x6700000010177fae */ /* 0x000fe8000892187c */
[----:B------:R-:W-:Y:S04]  /*40500*/  LDGSTS.E [R23+0x67400], desc[UR60][R14.64], P1 ;  /* 0x674000000e177fae */ /* 0x000fe8000892187c */
[----:B------:R-:W-:Y:S01]  /*40510*/  LDGSTS.E [R23+0x67800], desc[UR60][R12.64], P1 ;  /* 0x678000000c177fae */ /* 0x000fe2000892187c */
[----:B--2---:R-:W-:-:S05]  /*40520*/  IMAD.WIDE R10, R5, 0x4, R242 ;  /* 0x00000004050a7825 */ /* 0x004fca00078e02f2 */
[----:B------:R2:W-:Y:S04]  /*40530*/  STL.64 [R1+0x1e18], R10 ;  /* 0x001e180a01007387 */ /* 0x0005e80000100a00 */
[----:B------:R-:W2:Y:S04]  /*40540*/  LDL.LU.64 R24, [R1+0xf50] ;  /* 0x000f500001187983 */ /* 0x000ea80000300a00 */
[----:B------:R-:W2:Y:S04]  /*40550*/  LDL.LU.64 R44, [R1+0xf18] ;  /* 0x000f1800012c7983 */ /* 0x000ea80000300a00 */
[----:B------:R-:W2:Y:S04]  /*40560*/  LDL.LU.64 R40, [R1+0xee0] ;  /* 0x000ee00001287983 */ /* 0x000ea80000300a00 */
[----:B------:R-:W2:Y:S04]  /*40570*/  LDL.LU.64 R30, [R1+0xea8] ;  /* 0x000ea800011e7983 */ /* 0x000ea80000300a00 */
[----:B---3--:R-:W3:Y:S04]  /*40580*/  LDL.LU.64 R32, [R1+0xe70] ;  /* 0x000e700001207983 */ /* 0x008ee80000300a00 */
[----:B------:R-:W3:Y:S04]  /*40590*/  LDL.LU.64 R242, [R1+0xe38] ;  /* 0x000e380001f27983 */ /* 0x000ee80000300a00 */
[----:B----4-:R-:W4:Y:S04]  /*405a0*/  LDL.LU.64 R28, [R1+0xe00] ;  /* 0x000e0000011c7983 */ /* 0x010f280000300a00 */
[----:B------:R-:W4:Y:S04]  /*405b0*/  LDL.LU.64 R26, [R1+0xdc8] ;  /* 0x000dc800011a7983 */ /* 0x000f280000300a00 */
[----:B------:R-:W4:Y:S04]  /*405c0*/  LDL.LU.64 R48, [R1+0xd90] ;  /* 0x000d900001307983 */ /* 0x000f280000300a00 */
[----:B-1----:R-:W4:Y:S04]  /*405d0*/  LDL.LU.64 R36, [R1+0xd58] ;  /* 0x000d580001247983 */ /* 0x002f280000300a00 */
[----:B------:R-:W4:Y:S04]  /*405e0*/  LDL.LU.64 R34, [R1+0xd20] ;  /* 0x000d200001227983 */ /* 0x000f280000300a00 */
[----:B------:R-:W4:Y:S04]  /*405f0*/  LDL.LU.64 R66, [R1+0xce8] ;  /* 0x000ce80001427983 */ /* 0x000f280000300a00 */
[----:B------:R1:W-:Y:S01]  /*40600*/  LDGSTS.E [R23+0x67c00], desc[UR60][R10.64], P1 ;  /* 0x67c000000a177fae */ /* 0x0003e2000892187c */
[----:B--2---:R-:W-:-:S03]  /*40610*/  IMAD.WIDE R136, R5, 0x4, R24 ;  /* 0x0000000405887825 */ /* 0x004fc600078e0218 */
[----:B------:R-:W2:Y:S01]  /*40620*/  LDL.LU.64 R24, [R1+0xcb0] ;  /* 0x000cb00001187983 */ /* 0x000ea20000300a00 */
[----:B------:R-:W-:-:S04]  /*40630*/  IMAD.WIDE R134, R5, 0x4, R44 ;  /* 0x0000000405867825 */ /* 0x000fc800078e022c */
[----:B------:R-:W-:-:S04]  /*40640*/  IMAD.WIDE R132, R5, 0x4, R40 ;  /* 0x0000000405847825 */ /* 0x000fc800078e0228 */
[C---:B------:R-:W-:Y:S01]  /*40650*/  IMAD.WIDE R130, R5.reuse, 0x4, R30 ;  /* 0x0000000405827825 */ /* 0x040fe200078e021e */
[----:B------:R-:W2:Y:S04]  /*40660*/  LDL.LU.64 R40, [R1+0xc78] ;  /* 0x000c780001287983 */ /* 0x000ea80000300a00 */
[----:B------:R-:W2:Y:S04]  /*40670*/  LDL.LU.64 R30, [R1+0xc40] ;  /* 0x000c4000011e7983 */ /* 0x000ea80000300a00 */
[----:B------:R-:W-:Y:S01]  /*40680*/  STL.64 [R1+0x790], R136 ;  /* 0x0007908801007387 */ /* 0x000fe20000100a00 */
[----:B---3--:R-:W-:-:S04]  /*40690*/  IMAD.WIDE R128, R5, 0x4, R32 ;  /* 0x0000000405807825 */ /* 0x008fc800078e0220 */
[C---:B------:R-:W-:Y:S01]  /*406a0*/  IMAD.WIDE R126, R5.reuse, 0x4, R242 ;  /* 0x00000004057e7825 */ /* 0x040fe200078e02f2 */
[----:B------:R-:W3:Y:S04]  /*406b0*/  LDL.LU.64 R32, [R1+0xc08] ;  /* 0x000c080001207983 */ /* 0x000ee80000300a00 */
[----:B------:R-:W-:Y:S04]  /*406c0*/  STL.64 [R1+0x7d0], R134 ;  /* 0x0007d08601007387 */ /* 0x000fe80000100a00 */
[----:B------:R-:W3:Y:S04]  /*406d0*/  LDL.LU.64 R242, [R1+0xbd0] ;  /* 0x000bd00001f27983 */ /* 0x000ee80000300a00 */
[----:B------:R-:W-:Y:S01]  /*406e0*/  STL.64 [R1+0x810], R132 ;  /* 0x0008108401007387 */ /* 0x000fe20000100a00 */
[----:B----4-:R-:W-:-:S04]  /*406f0*/  IMAD.WIDE R124, R5, 0x4, R28 ;  /* 0x00000004057c7825 */ /* 0x010fc800078e021c */
[C---:B------:R-:W-:Y:S01]  /*40700*/  IMAD.WIDE R122, R5.reuse, 0x4, R26 ;  /* 0x00000004057a7825 */ /* 0x040fe200078e021a */
[----:B------:R-:W4:Y:S04]  /*40710*/  LDL.LU.64 R28, [R1+0xb98] ;  /* 0x000b9800011c7983 */ /* 0x000f280000300a00 */
[----:B------:R-:W-:Y:S04]  /*40720*/  STL.64 [R1+0x8c0], R130 ;  /* 0x0008c08201007387 */ /* 0x000fe80000100a00 */
        /* <DEDUP_REMOVED lines=25> */
[----:B------:R1:W-:Y:S01]  /*408c0*/  LDGSTS.E [R0+0x42c80], desc[UR60][R114.64], P1 ;  /* 0x42c8000072007fae */ /* 0x0003e2000892187c */
[----:B--2---:R-:W-:-:S03]  /*408d0*/  IMAD.WIDE R112, R5, 0x4, R24 ;  /* 0x0000000405707825 */ /* 0x004fc600078e0218 */
[----:B------:R-:W2:Y:S04]  /*408e0*/  LDL.LU.64 R24, [R1+0xa48] ;  /* 0x000a480001187983 */ /* 0x000ea80000300a00 */
[----:B------:R-:W-:Y:S01]  /*408f0*/  STL.64 [R1+0xfe8], R118 ;  /* 0x000fe87601007387 */ /* 0x000fe20000100a00 */
[----:B------:R-:W-:-:S04]  /*40900*/  IMAD.WIDE R110, R5, 0x4, R40 ;  /* 0x00000004056e7825 */ /* 0x000fc800078e0228 */
[C---:B------:R-:W-:Y:S01]  /*40910*/  IMAD.WIDE R108, R5.reuse, 0x4, R30 ;  /* 0x00000004056c7825 */ /* 0x040fe200078e021e */
[----:B------:R-:W2:Y:S04]  /*40920*/  LDL.LU.64 R40, [R1+0xa10] ;  /* 0x000a100001287983 */ /* 0x000ea80000300a00 */
[----:B------:R-:W-:Y:S04]  /*40930*/  STL.64 [R1+0x1028], R116 ;  /* 0x0010287401007387 */ /* 0x000fe80000100a00 */
[----:B------:R-:W2:Y:S04]  /*40940*/  LDL.LU.64 R30, [R1+0x9d8] ;  /* 0x0009d800011e7983 */ /* 0x000ea80000300a00 */
[----:B------:R-:W-:Y:S04]  /*40950*/  STL.64 [R1+0x1470], R114 ;  /* 0x0014707201007387 */ /* 0x000fe80000100a00 */
[----:B------:R-:W-:Y:S01]  /*40960*/  STL.64 [R1+0x1490], R112 ;  /* 0x0014907001007387 */ /* 0x000fe20000100a00 */
[----:B---3--:R-:W-:-:S03]  /*40970*/  IMAD.WIDE R104, R5, 0x4, R242 ;  /* 0x0000000405687825 */ /* 0x008fc600078e02f2 */
[----:B------:R-:W3:Y:S01]  /*40980*/  LDL.LU.64 R242, [R1+0x9a0] ;  /* 0x0009a00001f27983 */ /* 0x000ee20000300a00 */
[----:B------:R-:W-:-:S03]  /*40990*/  IMAD.WIDE R106, R5, 0x4, R32 ;  /* 0x00000004056a7825 */ /* 0x000fc600078e0220 */
[----:B------:R-:W-:Y:S01]  /*409a0*/  STL.64 [R1+0x14b8], R110 ;  /* 0x0014b86e01007387 */ /* 0x000fe20000100a00 */
[----:B----4-:R-:W-:-:S03]  /*409b0*/  IMAD.WIDE R102, R5, 0x4, R28 ;  /* 0x0000000405667825 */ /* 0x010fc600078e021c */
        /* <DEDUP_REMOVED lines=37> */
[----:B------:R-:W2:Y:S04]  /*40c10*/  LDL.LU.64 R30, [R1+0x708] ;  /* 0x00070800011e7983 */ /* 0x000ea80000300a00 */
[----:B------:R-:W-:Y:S01]  /*40c20*/  STL.64 [R1+0x1658], R92 ;  /* 0x0016585c01007387 */ /* 0x000fe20000100a00 */
[----:B---3--:R-:W-:-:S03]  /*40c30*/  IMAD.WIDE R84, R5, 0x4, R242 ;  /* 0x0000000405547825 */ /* 0x008fc600078e02f2 */
[----:B------:R-:W3:Y:S04]  /*40c40*/  LDL.LU.64 R242, [R1+0x6c8] ;  /* 0x0006c80001f27983 */ /* 0x000ee80000300a00 */
[----:B------:R-:W-:Y:S01]  /*40c50*/  STL.64 [R1+0x1678], R90 ;  /* 0x0016785a01007387 */ /* 0x000fe20000100a00 */
[----:B----4-:R-:W-:-:S03]  /*40c60*/  IMAD.WIDE R82, R5, 0x4, R28 ;  /* 0x0000000405527825 */ /* 0x010fc600078e021c */
[----:B------:R4:W-:Y:S04]  /*40c70*/  LDGSTS.E [R0+0x45c80], desc[UR60][R90.64], P1 ;  /* 0x45c800005a007fae */ /* 0x0009e8000892187c */
        /* <DEDUP_REMOVED lines=17> */
[----:B------:R-:W-:Y:S04]  /*40d90*/  STL.64 [R1+0x17e8], R76 ;  /* 0x0017e84c01007387 */ /* 0x000fe80000100a00 */
        /* <DEDUP_REMOVED lines=17> */
[----:B------:R-:W-:Y:S04]  /*40eb0*/  STL.64 [R1+0x1840], R70 ;  /* 0x0018404601007387 */ /* 0x000fe80000100a00 */
[----:B------:R-:W2:Y:S04]  /*40ec0*/  LDL.LU.64 R30, [R1+0x4c8] ;  /* 0x0004c800011e7983 */ /* 0x000ea80000300a00 */
[----:B------:R-:W-:Y:S01]  /*40ed0*/  STL.64 [R1+0x1a38], R68 ;  /* 0x001a384401007387 */ /* 0x000fe20000100a00 */
[----:B---3--:R-:W-:-:S03]  /*40ee0*/  IMAD.WIDE R60, R5, 0x4, R242 ;  /* 0x00000004053c7825 */ /* 0x008fc600078e02f2 */
[----:B------:R-:W3:Y:S01]  /*40ef0*/  LDL.LU.64 R242, [R1+0x488] ;  /* 0x0004880001f27983 */ /* 0x000ee20000300a00 */
[----:B------:R-:W-:-:S03]  /*40f00*/  IMAD.WIDE R64, R5, 0x4, R32 ;  /* 0x0000000405407825 */ /* 0x000fc600078e0220 */
[----:B------:R-:W-:Y:S01]  /*40f10*/  STL.64 [R1+0x1ad0], R66 ;  /* 0x001ad04201007387 */ /* 0x000fe20000100a00 */
[----:B----4-:R-:W-:-:S04]  /*40f20*/  IMAD.WIDE R58, R5, 0x4, R28 ;  /* 0x00000004053a7825 */ /* 0x010fc800078e021c */
[C---:B------:R-:W-:Y:S01]  /*40f30*/  IMAD.WIDE R56, R5.reuse, 0x4, R26 ;  /* 0x0000000405387825 */ /* 0x040fe200078e021a */
[----:B------:R4:W-:Y:S04]  /*40f40*/  LDGSTS.E [R0+0x60880], desc[UR60][R68.64], P1 ;  /* 0x6088000044007fae */ /* 0x0009e8000892187c */
[----:B------:R-:W-:Y:S04]  /*40f50*/  STL.64 [R1+0x1ae8], R64 ;  /* 0x001ae84001007387 */ /* 0x000fe80000100a00 */
[----:B------:R-:W4:Y:S04]  /*40f60*/  LDL.LU.64 R32, [R1+0x448] ;  /* 0x0004480001207983 */ /* 0x000f280000300a00 */
[----:B------:R-:W4:Y:S04]  /*40f70*/  LDL.LU.64 R46, [R1+0x408] ;  /* 0x00040800012e7983 */ /* 0x000f280000300a00 */
[----:B------:R-:W-:Y:S04]  /*40f80*/  STL.64 [R1+0x1b90], R62 ;  /* 0x001b903e01007387 */ /* 0x000fe80000100a00 */
[----:B------:R-:W4:Y:S04]  /*40f90*/  LDL.LU.64 R42, [R1+0x3c0] ;  /* 0x0003c000012a7983 */ /* 0x000f280000300a00 */
[----:B------:R-:W4:Y:S04]  /*40fa0*/  LDL.LU.64 R38, [R1+0x380] ;  /* 0x0003800001267983 */ /* 0x000f280000300a00 */
[----:B------:R-:W-:Y:S01]  /*40fb0*/  STL.64 [R1+0x1bc0], R60 ;  /* 0x001bc03c01007387 */ /* 0x000fe20000100a00 */
[----:B------:R-:W-:-:S03]  /*40fc0*/  IMAD.WIDE R52, R5, 0x4, R36 ;  /* 0x0000000405347825 */ /* 0x000fc600078e0224 */
[----:B------:R-:W4:Y:S04]  /*40fd0*/  LDL.LU.64 R28, [R1+0x340] ;  /* 0x00034000011c7983 */ /* 0x000f280000300a00 */
[----:B------:R-:W4:Y:S01]  /*40fe0*/  LDL.LU.64 R36, [R1+0x300] ;  /* 0x0003000001247983 */ /* 0x000f220000300a00 */
[----:B------:R-:W-:-:S03]  /*40ff0*/  IMAD.WIDE R54, R5, 0x4, R48 ;  /* 0x0000000405367825 */ /* 0x000fc600078e0230 */
[----:B------:R-:W-:Y:S01]  /*41000*/  STL.64 [R1+0x1bd0], R58 ;  /* 0x001bd03a01007387 */ /* 0x000fe20000100a00 */
[----:B------:R-:W-:-:S03]  /*41010*/  IMAD.WIDE R48, R5, 0x4, R34 ;  /* 0x0000000405307825 */ /* 0x000fc600078e0222 */
[----:B------:R-:W4:Y:S04]  /*41020*/  LDL.LU.64 R26, [R1+0x2c0] ;  /* 0x0002c000011a7983 */ /* 0x000f280000300a00 */
[----:B------:R-:W4:Y:S04]  /*41030*/  LDL.LU.64 R34, [R1+0x280] ;  /* 0x0002800001227983 */ /* 0x000f280000300a00 */
[----:B------:R-:W-:Y:S04]  /*41040*/  STL.64 [R1+0x1c78], R56 ;  /* 0x001c783801007387 */ /* 0x000fe80000100a00 */
[----:B------:R-:W-:Y:S04]  /*41050*/  LDGSTS.E [R0+0x60c80], desc[UR60][R66.64], P1 ;  /* 0x60c8000042007fae */ /* 0x000fe8000892187c */
[----:B------:R1:W-:Y:S04]  /*41060*/  LDGSTS.E [R0+0x61080], desc[UR60][R64.64], P1 ;  /* 0x6108000040007fae */ /* 0x0003e8000892187c */
[----:B------:R-:W-:Y:S04]  /*41070*/  LDGSTS.E [R0+0x61480], desc[UR60][R62.64], P1 ;  /* 0x614800003e007fae */ /* 0x000fe8000892187c */
[----:B------:R1:W-:Y:S04]  /*41080*/  LDGSTS.E [R0+0x61880], desc[UR60][R60.64], P1 ;  /* 0x618800003c007fae */ /* 0x0003e8000892187c */
[----:B------:R1:W-:Y:S04]  /*41090*/  LDGSTS.E [R0+0x61c80], desc[UR60][R58.64], P1 ;  /* 0x61c800003a007fae */ /* 0x0003e8000892187c */
[----:B------:R1:W-:Y:S04]  /*410a0*/  LDGSTS.E [R0+0x62080], desc[UR60][R56.64], P1 ;  /* 0x6208000038007fae */ /* 0x0003e8000892187c */
[----:B------:R1:W-:Y:S04]  /*410b0*/  LDGSTS.E [R0+0x62480], desc[UR60][R54.64], P1 ;  /* 0x6248000036007fae */ /* 0x0003e8000892187c */
[----:B------:R1:W-:Y:S04]  /*410c0*/  LDGSTS.E [R0+0x62880], desc[UR60][R52.64], P1 ;  /* 0x6288000034007fae */ /* 0x0003e8000892187c */
[----:B------:R-:W-:Y:S01]  /*410d0*/  LDGSTS.E [R0+0x62c80], desc[UR60][R48.64], P1 ;  /* 0x62c8000030007fae */ /* 0x000fe2000892187c */
[----:B--2---:R-:W-:-:S03]  /*410e0*/  IMAD.WIDE R44, R5, 0x4, R24 ;  /* 0x00000004052c7825 */ /* 0x004fc600078e0218 */
[----:B------:R-:W2:Y:S04]  /*410f0*/  LDL.LU.64 R24, [R1+0x240] ;  /* 0x0002400001187983 */ /* 0x000ea80000300a00 */
[----:B------:R-:W1:Y:S04]  /*41100*/  LDL.LU.64 R154, [R1+0x200] ;  /* 0x00020000019a7983 */ /* 0x000e680000300a00 */
[----:B------:R-:W-:Y:S04]  /*41110*/  STL.64 [R1+0x1c90], R54 ;  /* 0x001c903601007387 */ /* 0x000fe80000100a00 */
[----:B------:R-:W2:Y:S04]  /*41120*/  LDL.LU.64 R152, [R1+0x1c0] ;  /* 0x0001c00001987983 */ /* 0x000ea80000300a00 */
[----:B------:R-:W2:Y:S04]  /*41130*/  LDL.LU.64 R156, [R1+0x180] ;  /* 0x00018000019c7983 */ /* 0x000ea80000300a00 */
[----:B------:R-:W-:Y:S04]  /*41140*/  STL.64 [R1+0x1c98], R52 ;  /* 0x001c983401007387 */ /* 0x000fe80000100a00 */
[----:B------:R-:W2:Y:S04]  /*41150*/  LDL.LU.64 R138, [R1+0x140] ;  /* 0x00014000018a7983 */ /* 0x000ea80000300a00 */
[----:B------:R-:W2:Y:S04]  /*41160*/  LDL.LU.64 R236, [R1+0x100] ;  /* 0x0001000001ec7983 */ /* 0x000ea80000300a00 */
[----:B------:R1:W-:Y:S01]  /*41170*/  STL.64 [R1+0x1ca0], R48 ;  /* 0x001ca03001007387 */ /* 0x0003e20000100a00 */
[----:B---3--:R-:W-:-:S03]  /*41180*/  IMAD.WIDE R50, R5, 0x4, R242 ;  /* 0x0000000405327825 */ /* 0x008fc600078e02f2 */
[----:B------:R-:W3:Y:S04]  /*41190*/  LDL.LU.64 R240, [R1+0xc0] ;  /* 0x0000c00001f07983 */ /* 0x000ee80000300a00 */
[----:B------:R-:W3:Y:S01]  /*411a0*/  LDL.LU.64 R242, [R1+0x80] ;  /* 0x0000800001f27983 */ /* 0x000ee20000300a00 */
[----:B------:R-:W-:-:S04]  /*411b0*/  IMAD.WIDE R40, R5, 0x4, R40 ;  /* 0x0000000405287825 */ /* 0x000fc800078e0228 */
[----:B------:R-:W-:-:S04]  /*411c0*/  IMAD.WIDE R30, R5, 0x4, R30 ;  /* 0x00000004051e7825 */ /* 0x000fc800078e021e */
[C---:B----4-:R-:W-:Y:S01]  /*411d0*/  IMAD.WIDE R32, R5.reuse, 0x4, R32 ;  /* 0x0000000405207825 */ /* 0x050fe200078e0220 */
[----:B------:R4:W-:Y:S03]  /*411e0*/  STL.64 [R1+0x1ca8], R44 ;  /* 0x001ca82c01007387 */ /* 0x0009e60000100a00 */
[C---:B------:R-:W-:Y:S01]  /*411f0*/  IMAD.WIDE R46, R5.reuse, 0x4, R46 ;  /* 0x00000004052e7825 */ /* 0x040fe200078e022e */
[----:B------:R4:W-:Y:S03]  /*41200*/  STL.64 [R1+0x1e10], R40 ;  /* 0x001e102801007387 */ /* 0x0009e60000100a00 */
[C---:B------:R-:W-:Y:S01]  /*41210*/  IMAD.WIDE R42, R5.reuse, 0x4, R42 ;  /* 0x00000004052a7825 */ /* 0x040fe200078e022a */
[----:B------:R4:W-:Y:S03]  /*41220*/  STL.64 [R1+0x1e08], R30 ;  /* 0x001e081e01007387 */ /* 0x0009e60000100a00 */
[C---:B------:R-:W-:Y:S01]  /*41230*/  IMAD.WIDE R38, R5.reuse, 0x4, R38 ;  /* 0x0000000405267825 */ /* 0x040fe200078e0226 */
[----:B------:R-:W-:Y:S03]  /*41240*/  STL.64 [R1+0x1e00], R50 ;  /* 0x001e003201007387 */ /* 0x000fe60000100a00 */
[C---:B------:R-:W-:Y:S01]  /*41250*/  IMAD.WIDE R28, R5.reuse, 0x4, R28 ;  /* 0x00000004051c7825 */ /* 0x040fe200078e021c */
[----:B------:R4:W-:Y:S03]  /*41260*/  STL.64 [R1+0x1df8], R32 ;  /* 0x001df82001007387 */ /* 0x0009e60000100a00 */
[C---:B------:R-:W-:Y:S01]  /*41270*/  IMAD.WIDE R36, R5.reuse, 0x4, R36 ;  /* 0x0000000405247825 */ /* 0x040fe200078e0224 */
[----:B------:R-:W-:Y:S03]  /*41280*/  STL.64 [R1+0x1df0], R46 ;  /* 0x001df02e01007387 */ /* 0x000fe60000100a00 */
[C---:B------:R-:W-:Y:S01]  /*41290*/  IMAD.WIDE R26, R5.reuse, 0x4, R26 ;  /* 0x00000004051a7825 */ /* 0x040fe200078e021a */
[----:B------:R-:W-:Y:S03]  /*412a0*/  STL.64 [R1+0x1de8], R42 ;  /* 0x001de82a01007387 */ /* 0x000fe60000100a00 */
[C---:B------:R-:W-:Y:S01]  /*412b0*/  IMAD.WIDE R34, R5.reuse, 0x4, R34 ;  /* 0x0000000405227825 */ /* 0x040fe200078e0222 */
[----:B------:R-:W-:Y:S04]  /*412c0*/  STL.64 [R1+0x1de0], R38 ;  /* 0x001de02601007387 */ /* 0x000fe80000100a00 */
[----:B------:R4:W-:Y:S04]  /*412d0*/  STL.64 [R1+0x1dd8], R28 ;  /* 0x001dd81c01007387 */ /* 0x0009e80000100a00 */
[----:B------:R-:W-:Y:S04]  /*412e0*/  STL.64 [R1+0x1dd0], R36 ;  /* 0x001dd02401007387 */ /* 0x000fe80000100a00 */
[----:B------:R4:W-:Y:S04]  /*412f0*/  STL.64 [R1+0x1dc8], R26 ;  /* 0x001dc81a01007387 */ /* 0x0009e80000100a00 */
[----:B------:R4:W-:Y:S04]  /*41300*/  STL.64 [R1+0x1dc0], R34 ;  /* 0x001dc02201007387 */ /* 0x0009e80000100a00 */
[----:B------:R-:W-:Y:S04]  /*41310*/  LDGSTS.E [R0+0x63080], desc[UR60][R44.64], P1 ;  /* 0x630800002c007fae */ /* 0x000fe8000892187c */
[----:B------:R-:W-:Y:S04]  /*41320*/  LDGSTS.E [R0+0x63480], desc[UR60][R40.64], P1 ;  /* 0x6348000028007fae */ /* 0x000fe8000892187c */
[----:B------:R-:W-:Y:S04]  /*41330*/  LDGSTS.E [R0+0x63880], desc[UR60][R30.64], P1 ;  /* 0x638800001e007fae */ /* 0x000fe8000892187c */
[----:B------:R4:W-:Y:S04]  /*41340*/  LDGSTS.E [R0+0x63c80], desc[UR60][R50.64], P1 ;  /* 0x63c8000032007fae */ /* 0x0009e8000892187c */
[----:B------:R-:W-:Y:S04]  /*41350*/  LDGSTS.E [R0+0x64080], desc[UR60][R32.64], P1 ;  /* 0x6408000020007fae */ /* 0x000fe8000892187c */
[----:B------:R-:W-:Y:S04]  /*41360*/  LDGSTS.E [R0+0x64480], desc[UR60][R46.64], P1 ;  /* 0x644800002e007fae */ /* 0x000fe8000892187c */
[----:B------:R-:W-:Y:S04]  /*41370*/  LDGSTS.E [R0+0x64880], desc[UR60][R42.64], P1 ;  /* 0x648800002a007fae */ /* 0x000fe8000892187c */
[----:B------:R4:W-:Y:S04]  /*41380*/  LDGSTS.E [R0+0x64c80], desc[UR60][R38.64], P1 ;  /* 0x64c8000026007fae */ /* 0x0009e8000892187c */
[----:B------:R4:W-:Y:S04]  /*41390*/  LDGSTS.E [R0+0x65080], desc[UR60][R28.64], P1 ;  /* 0x650800001c007fae */ /* 0x0009e8000892187c */
[----:B------:R-:W-:Y:S04]  /*413a0*/  LDGSTS.E [R0+0x65480], desc[UR60][R36.64], P1 ;  /* 0x6548000024007fae */ /* 0x000fe8000892187c */
[----:B------:R4:W-:Y:S04]  /*413b0*/  LDGSTS.E [R0+0x65880], desc[UR60][R26.64], P1 ;  /* 0x658800001a007fae */ /* 0x0009e8000892187c */
[----:B------:R4:W-:Y:S01]  /*413c0*/  LDGSTS.E [R0+0x65c80], desc[UR60][R34.64], P1 ;  /* 0x65c8000022007fae */ /* 0x0009e2000892187c */
[----:B--2---:R-:W-:-:S04]  /*413d0*/  IMAD.WIDE R24, R5, 0x4, R24 ;  /* 0x0000000405187825 */ /* 0x004fc800078e0218 */
[----:B-1----:R-:W-:-:S04]  /*413e0*/  IMAD.WIDE R22, R5, 0x4, R154 ;  /* 0x0000000405167825 */ /* 0x002fc800078e029a */
[----:B------:R-:W-:-:S04]  /*413f0*/  IMAD.WIDE R20, R5, 0x4, R152 ;  /* 0x0000000405147825 */ /* 0x000fc800078e0298 */
[----:B------:R-:W-:-:S04]  /*41400*/  IMAD.WIDE R18, R5, 0x4, R156 ;  /* 0x0000000405127825 */ /* 0x000fc800078e029c */
[C---:B------:R-:W-:Y:S01]  /*41410*/  IMAD.WIDE R16, R5.reuse, 0x4, R138 ;  /* 0x0000000405107825 */ /* 0x040fe200078e028a */
[----:B------:R1:W-:Y:S03]  /*41420*/  STL.64 [R1+0x1db8], R24 ;  /* 0x001db81801007387 */ /* 0x0003e60000100a00 */
[C---:B------:R-:W-:Y:S01]  /*41430*/  IMAD.WIDE R14, R5.reuse, 0x4, R236 ;  /* 0x00000004050e7825 */ /* 0x040fe200078e02ec */
[----:B------:R2:W-:Y:S03]  /*41440*/  STL.64 [R1+0x1db0], R22 ;  /* 0x001db01601007387 */ /* 0x0005e60000100a00 */
[C---:B---3--:R-:W-:Y:S01]  /*41450*/  IMAD.WIDE R12, R5.reuse, 0x4, R240 ;  /* 0x00000004050c7825 */ /* 0x048fe200078e02f0 */
[----:B------:R3:W-:Y:S03]  /*41460*/  STL.64 [R1+0x1da8], R20 ;  /* 0x001da81401007387 */ /* 0x0007e60000100a00 */
[C---:B------:R-:W-:Y:S01]  /*41470*/  IMAD.WIDE R10, R5.reuse, 0x4, R242 ;  /* 0x00000004050a7825 */ /* 0x040fe200078e02f2 */
[----:B------:R3:W-:Y:S04]  /*41480*/  STL.64 [R1+0x1da0], R18 ;  /* 0x001da01201007387 */ /* 0x0007e80000100a00 */
[----:B------:R3:W-:Y:S04]  /*41490*/  STL.64 [R1+0x1d98], R16 ;  /* 0x001d981001007387 */ /* 0x0007e80000100a00 */
[----:B------:R3:W-:Y:S04]  /*414a0*/  STL.64 [R1+0x1d90], R14 ;  /* 0x001d900e01007387 */ /* 0x0007e80000100a00 */
[----:B------:R3:W-:Y:S04]  /*414b0*/  STL.64 [R1+0x1d88], R12 ;  /* 0x001d880c01007387 */ /* 0x0007e80000100a00 */
[----:B------:R3:W-:Y:S04]  /*414c0*/  STL.64 [R1+0x1d80], R10 ;  /* 0x001d800a01007387 */ /* 0x0007e80000100a00 */
[----:B------:R-:W2:Y:S04]  /*414d0*/  LDL.LU.64 R48, [R1+0xf48] ;  /* 0x000f480001307983 */ /* 0x000ea80000300a00 */
[----:B----4-:R-:W4:Y:S04]  /*414e0*/  LDL.LU.64 R44, [R1+0xf10] ;  /* 0x000f1000012c7983 */ /* 0x010f280000300a00 */
[----:B------:R-:W3:Y:S04]  /*414f0*/  LDL.LU.64 R40, [R1+0xed8] ;  /* 0x000ed80001287983 */ /* 0x000ee80000300a00 */
[----:B------:R-:W3:Y:S04]  /*41500*/  LDL.LU.64 R30, [R1+0xea0] ;  /* 0x000ea000011e7983 */ /* 0x000ee80000300a00 */
[----:B------:R-:W3:Y:S04]  /*41510*/  LDL.LU.64 R32, [R1+0xe68] ;  /* 0x000e680001207983 */ /* 0x000ee80000300a00 */
[----:B------:R-:W3:Y:S04]  /*41520*/  LDL.LU.64 R242, [R1+0xe30] ;  /* 0x000e300001f27983 */ /* 0x000ee80000300a00 */
[----:B------:R-:W3:Y:S04]  /*41530*/  LDL.LU.64 R28, [R1+0xdf8] ;  /* 0x000df800011c7983 */ /* 0x000ee80000300a00 */
[----:B------:R-:W3:Y:S04]  /*41540*/  LDL.LU.64 R26, [R1+0xdc0] ;  /* 0x000dc000011a7983 */ /* 0x000ee80000300a00 */
[----:B------:R-:W3:Y:S04]  /*41550*/  LDL.LU.64 R36, [R1+0xd88] ;  /* 0x000d880001247983 */ /* 0x000ee80000300a00 */
[----:B------:R-:W3:Y:S04]  /*41560*/  LDL.LU.64 R34, [R1+0xd50] ;  /* 0x000d500001227983 */ /* 0x000ee80000300a00 */
        /* <DEDUP_REMOVED lines=8> */
[----:B-1----:R-:W3:Y:S04]  /*415f0*/  LDL.LU.64 R24, [R1+0xd18] ;  /* 0x000d180001187983 */ /* 0x002ee80000300a00 */
[----:B------:R-:W3:Y:S01]  /*41600*/  LDL.LU.64 R66, [R1+0xce0] ;  /* 0x000ce00001427983 */ /* 0x000ee20000300a00 */
[----:B--2---:R-:W-:-:S04]  /*41610*/  IMAD.WIDE R136, R5, 0x4, R48 ;  /* 0x0000000405887825 */ /* 0x004fc800078e0230 */
[C---:B----4-:R-:W-:Y:S01]  /*41620*/  IMAD.WIDE R134, R5.reuse, 0x4, R44 ;  /* 0x0000000405867825 */ /* 0x050fe200078e022c */
[----:B------:R-:W2:Y:S03]  /*41630*/  LDL.LU.64 R48, [R1+0xca8] ;  /* 0x000ca80001307983 */ /* 0x000ea60000300a00 */
[C---:B---3--:R-:W-:Y:S02]  /*41640*/  IMAD.WIDE R132, R5.reuse, 0x4, R40 ;  /* 0x0000000405847825 */ /* 0x048fe400078e0228 */
[----:B------:R-:W3:Y:S02]  /*41650*/  LDL.LU.64 R40, [R1+0xc70] ;  /* 0x000c700001287983 */ /* 0x000ee40000300a00 */
        /* <DEDUP_REMOVED lines=25> */
[----:B------:R-:W-:Y:S04]  /*417f0*/  LDGSTS.E [R2+0x40100], desc[UR60][R136.64], P1 ;  /* 0x4010000088027fae */ /* 0x000fe8000892187c */
[----:B------:R-:W4:Y:S04]  /*41800*/  LDL.LU.64 R66, [R1+0xa78] ;  /* 0x000a780001427983 */ /* 0x000f280000300a00 */
[----:B------:R-:W-:Y:S04]  /*41810*/  STL.64 [R1+0x880], R120 ;  /* 0x0008807801007387 */ /* 0x000fe80000100a00 */
        /* <DEDUP_REMOVED lines=11> */
[----:B--2---:R-:W-:-:S04]  /*418d0*/  IMAD.WIDE R112, R5, 0x4, R48 ;  /* 0x0000000405707825 */ /* 0x004fc800078e0230 */
[C---:B---3--:R-:W-:Y:S01]  /*418e0*/  IMAD.WIDE R110, R5.reuse, 0x4, R40 ;  /* 0x00000004056e7825 */ /* 0x048fe200078e0228 */
[----:B------:R-:W2:Y:S04]  /*418f0*/  LDL.LU.64 R48, [R1+0xa40] ;  /* 0x000a400001307983 */ /* 0x000ea80000300a00 */
[----:B------:R-:W-:Y:S04]  /*41900*/  STL.64 [R1+0x8b8], R118 ;  /* 0x0008b87601007387 */ /* 0x000fe80000100a00 */
[----:B------:R-:W3:Y:S04]  /*41910*/  LDL.LU.64 R40, [R1+0xa08] ;  /* 0x000a080001287983 */ /* 0x000ee80000300a00 */
[----:B------:R-:W-:Y:S01]  /*41920*/  STL.64 [R1+0x8f8], R116 ;  /* 0x0008f87401007387 */ /* 0x000fe20000100a00 */
[----:B----4-:R-:W-:-:S04]  /*41930*/  IMAD.WIDE R108, R5, 0x4, R30 ;  /* 0x00000004056c7825 */ /* 0x010fc800078e021e */
[C---:B------:R-:W-:Y:S01]  /*41940*/  IMAD.WIDE R106, R5.reuse, 0x4, R32 ;  /* 0x00000004056a7825 */ /* 0x040fe200078e0220 */
        /* <DEDUP_REMOVED lines=38> */
[----:B------:R-:W-:Y:S04]  /*41bb0*/  STL.64 [R1+0x1530], R96 ;  /* 0x0015306001007387 */ /* 0x000fe80000100a00 */
[----:B------:R-:W2:Y:S01]  /*41bc0*/  LDL.LU.64 R66, [R1+0x780] ;  /* 0x0007800001427983 */ /* 0x000ea20000300a00 */
[----:B---3--:R-:W-:-:S03]  /*41bd0*/  IMAD.WIDE R88, R5, 0x4, R40 ;  /* 0x0000000405587825 */ /* 0x008fc600078e0228 */
[----:B------:R-:W-:Y:S01]  /*41be0*/  STL.64 [R1+0x1560], R94 ;  /* 0x0015605e01007387 */ /* 0x000fe20000100a00 */
[----:B----4-:R-:W-:-:S03]  /*41bf0*/  IMAD.WIDE R86, R5, 0x4, R30 ;  /* 0x0000000405567825 */ /* 0x010fc600078e021e */
[----:B------:R-:W3:Y:S04]  /*41c00*/  LDL.LU.64 R40, [R1+0x740] ;  /* 0x0007400001287983 */ /* 0x000ee80000300a00 */
        /* <DEDUP_REMOVED lines=15> */
[----:B------:R-:W-:Y:S04]  /*41d00*/  STL.64 [R1+0x1670], R82 ;  /* 0x0016705201007387 */ /* 0x000fe80000100a00 */
[----:B------:R-:W4:Y:S01]  /*41d10*/  LDL.LU.64 R34, [R1+0x5c0] ;  /* 0x0005c00001227983 */ /* 0x000f220000300a00 */
[----:B------:R-:W-:-:S03]  /*41d20*/  IMAD.WIDE R76, R5, 0x4, R44 ;  /* 0x00000004054c7825 */ /* 0x000fc600078e022c */
[----:B------:R-:W-:Y:S01]  /*41d30*/  STL.64 [R1+0x16a8], R80 ;  /* 0x0016a85001007387 */ /* 0x000fe20000100a00 */
[----:B------:R-:W-:-:S03]  /*41d40*/  IMAD.WIDE R72, R5, 0x4, R24 ;  /* 0x0000000405487825 */ /* 0x000fc600078e0218 */
[----:B------:R-:W4:Y:S04]  /*41d50*/  LDL.LU.64 R24, [R1+0x580] ;  /* 0x0005800001187983 */ /* 0x000f280000300a00 */
[----:B------:R-:W-:Y:S01]  /*41d60*/  STL.64 [R1+0x16e0], R78 ;  /* 0x0016e04e01007387 */ /* 0x000fe20000100a00 */
[----:B------:R-:W-:-:S03]  /*41d70*/  IMAD.WIDE R70, R5, 0x4, R32 ;  /* 0x0000000405467825 */ /* 0x000fc600078e0220 */
        /* <DEDUP_REMOVED lines=14> */
[----:B------:R-:W-:Y:S04]  /*41e60*/  STL.64 [R1+0x1738], R74 ;  /* 0x0017384a01007387 */ /* 0x000fe80000100a00 */
[----:B------:R-:W2:Y:S04]  /*41e70*/  LDL.LU.64 R44, [R1+0x500] ;  /* 0x00050000012c7983 */ /* 0x000ea80000300a00 */
[----:B------:R-:W-:Y:S01]  /*41e80*/  STL.64 [R1+0x1770], R72 ;  /* 0x0017704801007387 */ /* 0x000fe20000100a00 */
[----:B---3--:R-:W-:-:S03]  /*41e90*/  IMAD.WIDE R64, R5, 0x4, R40 ;  /* 0x0000000405407825 */ /* 0x008fc600078e0228 */
[----:B------:R-:W-:Y:S04]  /*41ea0*/  STL.64 [R1+0x17a8], R70 ;  /* 0x0017a84601007387 */ /* 0x000fe80000100a00 */
[----:B------:R-:W3:Y:S04]  /*41eb0*/  LDL.LU.64 R40, [R1+0x4c0] ;  /* 0x0004c00001287983 */ /* 0x000ee80000300a00 */
[----:B------:R-:W-:Y:S01]  /*41ec0*/  STL.64 [R1+0x17e0], R68 ;  /* 0x0017e04401007387 */ /* 0x000fe20000100a00 */
[----:B----4-:R-:W-:-:S04]  /*41ed0*/  IMAD.WIDE R60, R5, 0x4, R242 ;  /* 0x00000004053c7825 */ /* 0x010fc800078e02f2 */
[C---:B------:R-:W-:Y:S01]  /*41ee0*/  IMAD.WIDE R66, R5.reuse, 0x4, R66 ;  /* 0x0000000405427825 */ /* 0x040fe200078e0242 */
[----:B------:R-:W4:Y:S03]  /*41ef0*/  LDL.LU.64 R242, [R1+0x480] ;  /* 0x0004800001f27983 */ /* 0x000f260000300a00 */
[----:B------:R-:W-:-:S04]  /*41f00*/  IMAD.WIDE R62, R5, 0x4, R30 ;  /* 0x00000004053e7825 */ /* 0x000fc800078e021e */
[----:B------:R-:W-:-:S04]  /*41f10*/  IMAD.WIDE R58, R5, 0x4, R28 ;  /* 0x00000004053a7825 */ /* 0x000fc800078e021c */
[C---:B------:R-:W-:Y:S01]  /*41f20*/  IMAD.WIDE R56, R5.reuse, 0x4, R26 ;  /* 0x0000000405387825 */ /* 0x040fe200078e021a */
[----:B------:R1:W-:Y:S04]  /*41f30*/  STL.64 [R1+0x1800], R66 ;  /* 0x0018004201007387 */ /* 0x0003e80000100a00 */
[----:B------:R-:W-:Y:S04]  /*41f40*/  STL.64 [R1+0x1820], R64 ;  /* 0x0018204001007387 */ /* 0x000fe80000100a00 */
[----:B------:R-:W3:Y:S04]  /*41f50*/  LDL.LU.64 R28, [R1+0x440] ;  /* 0x00044000011c7983 */ /* 0x000ee80000300a00 */
[----:B------:R-:W3:Y:S04]  /*41f60*/  LDL.LU.64 R46, [R1+0x3f8] ;  /* 0x0003f800012e7983 */ /* 0x000ee80000300a00 */
[----:B------:R-:W-:Y:S04]  /*41f70*/  STL.64 [R1+0x1838], R62 ;  /* 0x0018383e01007387 */ /* 0x000fe80000100a00 */
[----:B------:R-:W3:Y:S04]  /*41f80*/  LDL.LU.64 R26, [R1+0x3b8] ;  /* 0x0003b800011a7983 */ /* 0x000ee80000300a00 */
[----:B------:R-:W3:Y:S01]  /*41f90*/  LDL.LU.64 R42, [R1+0x378] ;  /* 0x00037800012a7983 */ /* 0x000ee20000300a00 */
[----:B------:R-:W-:-:S03]  /*41fa0*/  IMAD.WIDE R54, R5, 0x4, R36 ;  /* 0x0000000405367825 */ /* 0x000fc600078e0224 */
[----:B------:R-:W-:Y:S01]  /*41fb0*/  STL.64 [R1+0x1858], R60 ;  /* 0x0018583c01007387 */ /* 0x000fe20000100a00 */
[----:B------:R-:W-:-:S03]  /*41fc0*/  IMAD.WIDE R52, R5, 0x4, R34 ;  /* 0x0000000405347825 */ /* 0x000fc600078e0222 */
[----:B------:R-:W3:Y:S04]  /*41fd0*/  LDL.LU.64 R36, [R1+0x338] ;  /* 0x0003380001247983 */ /* 0x000ee80000300a00 */
[----:B------:R-:W3:Y:S04]  /*41fe0*/  LDL.LU.64 R34, [R1+0x2f8] ;  /* 0x0002f80001227983 */ /* 0x000ee80000300a00 */
[----:B------:R-:W-:Y:S04]  /*41ff0*/  STL.64 [R1+0x1ac8], R58 ;  /* 0x001ac83a01007387 */ /* 0x000fe80000100a00 */
[----:B------:R-:W3:Y:S04]  /*42000*/  LDL.LU.64 R32, [R1+0x2b8] ;  /* 0x0002b80001207983 */ /* 0x000ee80000300a00 */
[----:B------:R-:W3:Y:S01]  /*42010*/  LDL.LU.64 R30, [R1+0x278] ;  /* 0x00027800011e7983 */ /* 0x000ee20000300a00 */
[----:B------:R-:W-:-:S03]  /*42020*/  IMAD.WIDE R50, R5, 0x4, R24 ;  /* 0x0000000405327825 */ /* 0x000fc600078e0218 */
[----:B------:R-:W-:Y:S04]  /*42030*/  STL.64 [R1+0x1ae0], R56 ;  /* 0x001ae03801007387 */ /* 0x000fe80000100a00 */
[----:B------:R-:W3:Y:S04]  /*42040*/  LDL.LU.64 R24, [R1+0x238] ;  /* 0x0002380001187983 */ /* 0x000ee80000300a00 */
[----:B------:R-:W3:Y:S04]  /*42050*/  LDL.LU.64 R154, [R1+0x1f8] ;  /* 0x0001f800019a7983 */ /* 0x000ee80000300a00 */
        /* <DEDUP_REMOVED lines=18> */
[----:B----4-:R-:W-:-:S03]  /*42180*/  IMAD.WIDE R38, R5, 0x4, R242 ;  /* 0x0000000405267825 */ /* 0x010fc600078e02f2 */
[----:B------:R-:W4:Y:S01]  /*42190*/  LDL.LU.64 R242, [R1+0x78] ;  /* 0x0000780001f27983 */ /* 0x000f220000300a00 */
[----:B--2---:R-:W-:-:S04]  /*421a0*/  IMAD.WIDE R48, R5, 0x4, R48 ;  /* 0x0000000405307825 */ /* 0x004fc800078e0230 */
[----:B------:R-:W-:-:S04]  /*421b0*/  IMAD.WIDE R44, R5, 0x4, R44 ;  /* 0x00000004052c7825 */ /* 0x000fc800078e022c */
[----:B---3--:R-:W-:-:S04]  /*421c0*/  IMAD.WIDE R40, R5, 0x4, R40 ;  /* 0x0000000405287825 */ /* 0x008fc800078e0228 */
[----:B------:R-:W-:-:S04]  /*421d0*/  IMAD.WIDE R28, R5, 0x4, R28 ;  /* 0x00000004051c7825 */ /* 0x000fc800078e021c */
[C---:B------:R-:W-:Y:S01]  /*421e0*/  IMAD.WIDE R46, R5.reuse, 0x4, R46 ;  /* 0x00000004052e7825 */ /* 0x040fe200078e022e */
[----:B------:R-:W-:Y:S04]  /*421f0*/  STL.64 [R1+0x1bb8], R48 ;  /* 0x001bb83001007387 */ /* 0x000fe80000100a00 */
[----:B------:R-:W-:Y:S01]  /*42200*/  STL.64 [R1+0x1d48], R44 ;  /* 0x001d482c01007387 */ /* 0x000fe20000100a00 */
[----:B------:R-:W-:-:S03]  /*42210*/  IMAD.WIDE R26, R5, 0x4, R26 ;  /* 0x00000004051a7825 */ /* 0x000fc600078e021a */
[----:B------:R2:W-:Y:S01]  /*42220*/  STL.64 [R1+0x1d40], R40 ;  /* 0x001d402801007387 */ /* 0x0005e20000100a00 */
[----:B------:R-:W-:-:S03]  /*42230*/  IMAD.WIDE R42, R5, 0x4, R42 ;  /* 0x00000004052a7825 */ /* 0x000fc600078e022a */
[----:B------:R3:W-:Y:S01]  /*42240*/  STL.64 [R1+0x1d38], R38 ;  /* 0x001d382601007387 */ /* 0x0007e20000100a00 */
[----:B------:R-:W-:-:S03]  /*42250*/  IMAD.WIDE R36, R5, 0x4, R36 ;  /* 0x0000000405247825 */ /* 0x000fc600078e0224 */
[----:B------:R3:W-:Y:S01]  /*42260*/  STL.64 [R1+0x1d30], R28 ;  /* 0x001d301c01007387 */ /* 0x0007e20000100a00 */
[----:B------:R-:W-:-:S03]  /*42270*/  IMAD.WIDE R34, R5, 0x4, R34 ;  /* 0x0000000405227825 */ /* 0x000fc600078e0222 */
[----:B------:R-:W-:Y:S01]  /*42280*/  STL.64 [R1+0x1d28], R46 ;  /* 0x001d282e01007387 */ /* 0x000fe20000100a00 */
[----:B------:R-:W-:-:S03]  /*42290*/  IMAD.WIDE R32, R5, 0x4, R32 ;  /* 0x0000000405207825 */ /* 0x000fc600078e0220 */
[----:B------:R3:W-:Y:S01]  /*422a0*/  STL.64 [R1+0x1d20], R26 ;  /* 0x001d201a01007387 */ /* 0x0007e20000100a00 */
[----:B------:R-:W-:-:S03]  /*422b0*/  IMAD.WIDE R30, R5, 0x4, R30 ;  /* 0x00000004051e7825 */ /* 0x000fc600078e021e */
[----:B------:R-:W-:Y:S01]  /*422c0*/  STL.64 [R1+0x1d18], R42 ;  /* 0x001d182a01007387 */ /* 0x000fe20000100a00 */
[----:B------:R-:W-:-:S03]  /*422d0*/  IMAD.WIDE R24, R5, 0x4, R24 ;  /* 0x0000000405187825 */ /* 0x000fc600078e0218 */
[----:B------:R3:W-:Y:S01]  /*422e0*/  STL.64 [R1+0x1d10], R36 ;  /* 0x001d102401007387 */ /* 0x0007e20000100a00 */
[----:B------:R-:W-:-:S03]  /*422f0*/  IMAD.WIDE R22, R5, 0x4, R154 ;  /* 0x0000000405167825 */ /* 0x000fc600078e029a */
[----:B------:R3:W-:Y:S01]  /*42300*/  STL.64 [R1+0x1d08], R34 ;  /* 0x001d082201007387 */ /* 0x0007e20000100a00 */
[----:B------:R-:W-:-:S03]  /*42310*/  IMAD.WIDE R20, R5, 0x4, R152 ;  /* 0x0000000405147825 */ /* 0x000fc600078e0298 */
[----:B------:R-:W-:Y:S01]  /*42320*/  STL.64 [R1+0x1d00], R32 ;  /* 0x001d002001007387 */ /* 0x000fe20000100a00 */
[----:B------:R-:W-:-:S03]  /*42330*/  IMAD.WIDE R18, R5, 0x4, R156 ;  /* 0x0000000405127825 */ /* 0x000fc600078e029c */
[----:B------:R-:W-:Y:S01]  /*42340*/  STL.64 [R1+0x1cf8], R30 ;  /* 0x001cf81e01007387 */ /* 0x000fe20000100a00 */
[----:B------:R-:W-:-:S03]  /*42350*/  IMAD.WIDE R16, R5, 0x4, R138 ;  /* 0x0000000405107825 */ /* 0x000fc600078e028a */
[----:B------:R3:W-:Y:S01]  /*42360*/  STL.64 [R1+0x1cf0], R24 ;  /* 0x001cf01801007387 */ /* 0x0007e20000100a00 */
[----:B------:R-:W-:-:S03]  /*42370*/  IMAD.WIDE R14, R5, 0x4, R236 ;  /* 0x00000004050e7825 */ /* 0x000fc600078e02ec */
[----:B------:R3:W-:Y:S01]  /*42380*/  STL.64 [R1+0x1ce8], R22 ;  /* 0x001ce81601007387 */ /* 0x0007e20000100a00 */
[----:B------:R-:W-:-:S03]  /*42390*/  IMAD.WIDE R12, R5, 0x4, R240 ;  /* 0x00000004050c7825 */ /* 0x000fc600078e02f0 */
[----:B------:R3:W-:Y:S04]  /*423a0*/  STL.64 [R1+0x1ce0], R20 ;  /* 0x001ce01401007387 */ /* 0x0007e80000100a00 */
[----:B------:R3:W-:Y:S04]  /*423b0*/  STL.64 [R1+0x1cd8], R18 ;  /* 0x001cd81201007387 */ /* 0x0007e80000100a00 */
[----:B------:R3:W-:Y:S04]  /*423c0*/  STL.64 [R1+0x1cd0], R16 ;  /* 0x001cd01001007387 */ /* 0x0007e80000100a00 */
[----:B------:R3:W-:Y:S04]  /*423d0*/  STL.64 [R1+0x1cc8], R14 ;  /* 0x001cc80e01007387 */ /* 0x0007e80000100a00 */
[----:B------:R3:W-:Y:S04]  /*423e0*/  STL.64 [R1+0x1cc0], R12 ;  /* 0x001cc00c01007387 */ /* 0x0007e80000100a00 */
[----:B------:R3:W-:Y:S04]  /*423f0*/  LDGSTS.E [R2+0x63100], desc[UR60][R48.64], P1 ;  /* 0x6310000030027fae */ /* 0x0007e8000892187c */
[----:B------:R3:W-:Y:S04]  /*42400*/  LDGSTS.E [R2+0x63500], desc[UR60][R44.64], P1 ;  /* 0x635000002c027fae */ /* 0x0007e8000892187c */
[----:B------:R-:W-:Y:S04]  /*42410*/  LDGSTS.E [R2+0x63900], desc[UR60][R40.64], P1 ;  /* 0x6390000028027fae */ /* 0x000fe8000892187c */
[----:B------:R-:W-:Y:S04]  /*42420*/  LDGSTS.E [R2+0x63d00], desc[UR60][R38.64], P1 ;  /* 0x63d0000026027fae */ /* 0x000fe8000892187c */
[----:B------:R-:W-:Y:S04]  /*42430*/  LDGSTS.E [R2+0x64100], desc[UR60][R28.64], P1 ;  /* 0x641000001c027fae */ /* 0x000fe8000892187c */
[----:B------:R-:W-:Y:S04]  /*42440*/  LDGSTS.E [R2+0x64500], desc[UR60][R46.64], P1 ;  /* 0x645000002e027fae */ /* 0x000fe8000892187c */
[----:B------:R-:W-:Y:S04]  /*42450*/  LDGSTS.E [R2+0x64900], desc[UR60][R26.64], P1 ;  /* 0x649000001a027fae */ /* 0x000fe8000892187c */
[----:B------:R3:W-:Y:S04]  /*42460*/  LDGSTS.E [R2+0x64d00], desc[UR60][R42.64], P1 ;  /* 0x64d000002a027fae */ /* 0x0007e8000892187c */
[----:B------:R3:W-:Y:S04]  /*42470*/  LDGSTS.E [R2+0x65100], desc[UR60][R36.64], P1 ;  /* 0x6510000024027fae */ /* 0x0007e8000892187c */
[----:B------:R3:W-:Y:S04]  /*42480*/  LDGSTS.E [R2+0x65500], desc[UR60][R34.64], P1 ;  /* 0x6550000022027fae */ /* 0x0007e8000892187c */
[----:B------:R-:W-:Y:S04]  /*42490*/  LDGSTS.E [R2+0x65900], desc[UR60][R32.64], P1 ;  /* 0x6590000020027fae */ /* 0x000fe8000892187c */
        /* <DEDUP_REMOVED lines=8> */
[----:B----4-:R-:W-:-:S05]  /*42520*/  IMAD.WIDE R10, R5, 0x4, R242 ;  /* 0x00000004050a7825 */ /* 0x010fca00078e02f2 */
[----:B------:R4:W-:Y:S04]  /*42530*/  STL.64 [R1+0x1cb8], R10 ;  /* 0x001cb80a01007387 */ /* 0x0009e80000100a00 */
[----:B-1----:R-:W4:Y:S04]  /*42540*/  LDL.LU.64 R66, [R1+0xf40] ;  /* 0x000f400001427983 */ /* 0x002f280000300a00 */
[----:B------:R-:W4:Y:S04]  /*42550*/  LDL.LU.64 R242, [R1+0xf08] ;  /* 0x000f080001f27983 */ /* 0x000f280000300a00 */
[----:B--2---:R-:W2:Y:S04]  /*42560*/  LDL.LU.64 R40, [R1+0xed0] ;  /* 0x000ed00001287983 */ /* 0x004ea80000300a00 */
[----:B---3--:R-:W3:Y:S04]  /*42570*/  LDL.LU.64 R38, [R1+0xe98] ;  /* 0x000e980001267983 */ /* 0x008ee80000300a00 */
        /* <DEDUP_REMOVED lines=9> */
[----:B------:R1:W-:Y:S01]  /*42610*/  LDGSTS.E [R2+0x67d00], desc[UR60][R10.64], P1 ;  /* 0x67d000000a027fae */ /* 0x0003e2000892187c */
[----:B----4-:R-:W-:-:S04]  /*42620*/  IMAD.WIDE R224, R5, 0x4, R66 ;  /* 0x0000000405e07825 */ /* 0x010fc800078e0242 */
[C---:B--2---:R-:W-:Y:S01]  /*42630*/  IMAD.WIDE R132, R5.reuse, 0x4, R40 ;  /* 0x0000000405847825 */ /* 0x044fe200078e0228 */
[----:B------:R-:W2:Y:S04]  /*42640*/  LDL.LU.64 R66, [R1+0xc68] ;  /* 0x000c680001427983 */ /* 0x000ea80000300a00 */
[----:B------:R-:W4:Y:S01]  /*42650*/  LDL.LU.64 R40, [R1+0xc30] ;  /* 0x000c300001287983 */ /* 0x000f220000300a00 */
[----:B---3--:R-:W-:-:S04]  /*42660*/  IMAD.WIDE R130, R5, 0x4, R38 ;  /* 0x0000000405827825 */ /* 0x008fc800078e0226 */
[----:B------:R-:W-:-:S04]  /*42670*/  IMAD.WIDE R128, R5, 0x4, R44 ;  /* 0x0000000405807825 */ /* 0x000fc800078e022c */
[C---:B------:R-:W-:Y:S01]  /*42680*/  IMAD.WIDE R126, R5.reuse, 0x4, R28 ;  /* 0x00000004057e7825 */ /* 0x040fe200078e021c */
[----:B------:R-:W3:Y:S04]  /*42690*/  LDL.LU.64 R44, [R1+0xbf8] ;  /* 0x000bf800012c7983 */ /* 0x000ee80000300a00 */
[----:B------:R-:W3:Y:S04]  /*426a0*/  LDL.LU.64 R28, [R1+0xbc0] ;  /* 0x000bc000011c7983 */ /* 0x000ee80000300a00 */
[----:B------:R-:W-:Y:S01]  /*426b0*/  STL.64 [R1+0x640], R132 ;  /* 0x0006408401007387 */ /* 0x000fe20000100a00 */
[----:B------:R-:W-:-:S04]  /*426c0*/  IMAD.WIDE R124, R5, 0x4, R26 ;  /* 0x00000004057c7825 */ /* 0x000fc800078e021a */
[C---:B------:R-:W-:Y:S01]  /*426d0*/  IMAD.WIDE R122, R5.reuse, 0x4, R36 ;  /* 0x00000004057a7825 */ /* 0x040fe200078e0224 */
[----:B------:R-:W3:Y:S04]  /*426e0*/  LDL.LU.64 R26, [R1+0xb88] ;  /* 0x000b8800011a7983 */ /* 0x000ee80000300a00 */
[----:B------:R-:W-:Y:S04]  /*426f0*/  STL.64 [R1+0x648], R130 ;  /* 0x0006488201007387 */ /* 0x000fe80000100a00 */
        /* <DEDUP_REMOVED lines=27> */
[----:B------:R-:W-:Y:S04]  /*428b0*/  LDGSTS.E [R3+0x42580], desc[UR60][R118.64], P1 ;  /* 0x4258000076037fae */ /* 0x000fe8000892187c */
[----:B------:R1:W-:Y:S04]  /*428c0*/  LDGSTS.E [R3+0x42980], desc[UR60][R116.64], P1 ;  /* 0x4298000074037fae */ /* 0x0003e8000892187c */
[----:B------:R1:W-:Y:S04]  /*428d0*/  LDGSTS.E [R3+0x42d80], desc[UR60][R114.64], P1 ;  /* 0x42d8000072037fae */ /* 0x0003e8000892187c */
[----:B------:R1:W-:Y:S01]  /*428e0*/  LDGSTS.E [R3+0x43180], desc[UR60][R112.64], P1 ;  /* 0x4318000070037fae */ /* 0x0003e2000892187c */
[----:B--2---:R-:W-:-:S04]  /*428f0*/  IMAD.WIDE R110, R5, 0x4, R66 ;  /* 0x00000004056e7825 */ /* 0x004fc800078e0242 */
[C---:B----4-:R-:W-:Y:S01]  /*42900*/  IMAD.WIDE R108, R5.reuse, 0x4, R40 ;  /* 0x00000004056c7825 */ /* 0x050fe200078e0228 */
[----:B------:R-:W2:Y:S04]  /*42910*/  LDL.LU.64 R66, [R1+0xa00] ;  /* 0x000a000001427983 */ /* 0x000ea80000300a00 */
[----:B------:R-:W-:Y:S04]  /*42920*/  STL.64 [R1+0x7c0], R116 ;  /* 0x0007c07401007387 */ /* 0x000fe80000100a00 */
[----:B------:R-:W4:Y:S04]  /*42930*/  LDL.LU.64 R40, [R1+0x9c8] ;  /* 0x0009c80001287983 */ /* 0x000f280000300a00 */
[----:B------:R-:W-:Y:S04]  /*42940*/  STL.64 [R1+0x800], R114 ;  /* 0x0008007201007387 */ /* 0x000fe80000100a00 */
[----:B------:R-:W-:Y:S01]  /*42950*/  STL.64 [R1+0x840], R112 ;  /* 0x0008407001007387 */ /* 0x000fe20000100a00 */
[----:B---3--:R-:W-:-:S04]  /*42960*/  IMAD.WIDE R104, R5, 0x4, R28 ;  /* 0x0000000405687825 */ /* 0x008fc800078e021c */
[C---:B------:R-:W-:Y:S01]  /*42970*/  IMAD.WIDE R106, R5.reuse, 0x4, R44 ;  /* 0x00000004056a7825 */ /* 0x040fe200078e022c */
[----:B------:R-:W3:Y:S04]  /*42980*/  LDL.LU.64 R28, [R1+0x990] ;  /* 0x00099000011c7983 */ /* 0x000ee80000300a00 */
[----:B------:R-:W-:Y:S01]  /*42990*/  STL.64 [R1+0x878], R110 ;  /* 0x0008786e01007387 */ /* 0x000fe20000100a00 */
[----:B------:R-:W-:-:S03]  /*429a0*/  IMAD.WIDE R102, R5, 0x4, R26 ;  /* 0x0000000405667825 */ /* 0x000fc600078e021a */
        /* <DEDUP_REMOVED lines=8> */
[----:B------:R-:W-:-:S03]  /*42a30*/  IMAD.WIDE R96, R5, 0x4, R24 ;  /* 0x0000000405607825 */ /* 0x000fc600078e0218 */
        /* <DEDUP_REMOVED lines=10> */
[----:B------:R1:W-:Y:S04]  /*42ae0*/  LDGSTS.E [R3+0x43580], desc[UR60][R110.64], P1 ;  /* 0x435800006e037fae */ /* 0x0003e8000892187c */
[----:B------:R-:W3:Y:S04]  /*42af0*/  LDL.LU.64 R48, [R1+0x7b8] ;  /* 0x0007b80001307983 */ /* 0x000ee80000300a00 */
        /* <DEDUP_REMOVED lines=13> */
[----:B------:R-:W-:Y:S01]  /*42bd0*/  STL.64 [R1+0x14a8], R94 ;  /* 0x0014a85e01007387 */ /* 0x000fe20000100a00 */
[----:B----4-:R-:W-:-:S03]  /*42be0*/  IMAD.WIDE R86, R5, 0x4, R40 ;  /* 0x0000000405567825 */ /* 0x010fc600078e0228 */
[----:B------:R-:W4:Y:S04]  /*42bf0*/  LDL.LU.64 R32, [R1+0x738] ;  /* 0x0007380001207983 */ /* 0x000f280000300a00 */
[----:B------:R-:W4:Y:S04]  /*42c00*/  LDL.LU.64 R40, [R1+0x6f8] ;  /* 0x0006f80001287983 */ /* 0x000f280000300a00 */
[----:B------:R-:W-:Y:S01]  /*42c10*/  STL.64 [R1+0x14d0], R92 ;  /* 0x0014d05c01007387 */ /* 0x000fe20000100a00 */
[----:B---3--:R-:W-:-:S04]  /*42c20*/  IMAD.WIDE R84, R5, 0x4, R28 ;  /* 0x0000000405547825 */ /* 0x008fc800078e021c */
        /* <DEDUP_REMOVED lines=10> */
[----:B------:R-:W-:Y:S04]  /*42cd0*/  STL.64 [R1+0x1580], R84 ;  /* 0x0015805401007387 */ /* 0x000fe80000100a00 */
[----:B------:R-:W-:Y:S01]  /*42ce0*/  STL.64 [R1+0x15b0], R82 ;  /* 0x0015b05201007387 */ /* 0x000fe20000100a00 */
[----:B------:R-:W-:-:S03]  /*42cf0*/  IMAD.WIDE R74, R5, 0x4, R24 ;  /* 0x00000004054a7825 */ /* 0x000fc600078e0218 */
[----:B------:R-:W3:Y:S04]  /*42d00*/  LDL.LU.64 R24, [R1+0x5b8] ;  /* 0x0005b80001187983 */ /* 0x000ee80000300a00 */
[----:B------:R-:W-:Y:S01]  /*42d10*/  STL.64 [R1+0x15e0], R80 ;  /* 0x0015e05001007387 */ /* 0x000fe20000100a00 */
[----:B------:R-:W-:-:S04]  /*42d20*/  IMAD.WIDE R72, R5, 0x4, R30 ;  /* 0x0000000405487825 */ /* 0x000fc800078e021e */
[C---:B------:R-:W-:Y:S01]  /*42d30*/  IMAD.WIDE R76, R5.reuse, 0x4, R38 ;  /* 0x00000004054c7825 */ /* 0x040fe200078e0226 */
[----:B------:R-:W3:Y:S04]  /*42d40*/  LDL.LU.64 R30, [R1+0x578] ;  /* 0x00057800011e7983 */ /* 0x000ee80000300a00 */
[----:B------:R-:W-:Y:S01]  /*42d50*/  STL.64 [R1+0x1610], R78 ;  /* 0x0016104e01007387 */ /* 0x000fe20000100a00 */
[----:B------:R-:W-:-:S04]  /*42d60*/  IMAD.WIDE R70, R5, 0x4, R44 ;  /* 0x0000000405467825 */ /* 0x000fc800078e022c */
[C---:B------:R-:W-:Y:S01]  /*42d70*/  IMAD.WIDE R68, R5.reuse, 0x4, R48 ;  /* 0x0000000405447825 */ /* 0x040fe200078e0230 */
[----:B------:R-:W-:Y:S04]  /*42d80*/  STL.64 [R1+0x1630], R76 ;  /* 0x0016304c01007387 */ /* 0x000fe80000100a00 */
[----:B------:R-:W3:Y:S04]  /*42d90*/  LDL.LU.64 R48, [R1+0x538] ;  /* 0x0005380001307983 */ /* 0x000ee80000300a00 */
[----:B------:R-:W-:Y:S04]  /*42da0*/  STL.64 [R1+0x1668], R74 ;  /* 0x0016684a01007387 */ /* 0x000fe80000100a00 */
[----:B------:R-:W3:Y:S04]  /*42db0*/  LDL.LU.64 R44, [R1+0x4f8] ;  /* 0x0004f800012c7983 */ /* 0x000ee80000300a00 */
[----:B------:R-:W-:Y:S04]  /*42dc0*/  STL.64 [R1+0x16a0], R72 ;  /* 0x0016a04801007387 */ /* 0x000fe80000100a00 */
[----:B------:R-:W-:Y:S04]  /*42dd0*/  STL.64 [R1+0x16d8], R70 ;  /* 0x0016d84601007387 */ /* 0x000fe80000100a00 */
        /* <DEDUP_REMOVED lines=14> */
[----:B--2---:R-:W-:-:S04]  /*42ec0*/  IMAD.WIDE R66, R5, 0x4, R66 ;  /* 0x0000000405427825 */ /* 0x004fc800078e0242 */
[----:B----4-:R-:W-:-:S04]  /*42ed0*/  IMAD.WIDE R64, R5, 0x4, R32 ;  /* 0x0000000405407825 */ /* 0x010fc800078e0220 */
[C---:B------:R-:W-:Y:S01]  /*42ee0*/  IMAD.WIDE R62, R5.reuse, 0x4, R40 ;  /* 0x00000004053e7825 */ /* 0x040fe200078e0228 */
[----:B------:R-:W-:Y:S04]  /*42ef0*/  STL.64 [R1+0x1730], R66 ;  /* 0x0017304201007387 */ /* 0x000fe80000100a00 */
[----:B------:R-:W-:Y:S01]  /*42f00*/  STL.64 [R1+0x1768], R64 ;  /* 0x0017684001007387 */ /* 0x000fe20000100a00 */
[----:B---3--:R-:W-:-:S04]  /*42f10*/  IMAD.WIDE R60, R5, 0x4, R28 ;  /* 0x00000004053c7825 */ /* 0x008fc800078e021c */
[C---:B------:R-:W-:Y:S01]  /*42f20*/  IMAD.WIDE R58, R5.reuse, 0x4, R26 ;  /* 0x00000004053a7825 */ /* 0x040fe200078e021a */
[----:B------:R-:W2:Y:S04]  /*42f30*/  LDL.LU.64 R28, [R1+0x438] ;  /* 0x00043800011c7983 */ /* 0x000ea80000300a00 */
[----:B------:R-:W3:Y:S04]  /*42f40*/  LDL.LU.64 R26, [R1+0x3f0] ;  /* 0x0003f000011a7983 */ /* 0x000ee80000300a00 */
[----:B------:R-:W-:Y:S01]  /*42f50*/  STL.64 [R1+0x17a0], R62 ;  /* 0x0017a03e01007387 */ /* 0x000fe20000100a00 */
[----:B------:R-:W-:-:S03]  /*42f60*/  IMAD.WIDE R56, R5, 0x4, R36 ;  /* 0x0000000405387825 */ /* 0x000fc600078e0224 */
[----:B------:R4:W-:Y:S04]  /*42f70*/  LDGSTS.E [R3+0x60d80], desc[UR60][R66.64], P1 ;  /* 0x60d8000042037fae */ /* 0x0009e8000892187c */
[----:B------:R-:W4:Y:S04]  /*42f80*/  LDL.LU.64 R36, [R1+0x3b0] ;  /* 0x0003b00001247983 */ /* 0x000f280000300a00 */
[----:B------:R1:W-:Y:S01]  /*42f90*/  LDGSTS.E [R3+0x61180], desc[UR60][R64.64], P1 ;  /* 0x6118000040037fae */ /* 0x0003e2000892187c */
[----:B------:R-:W-:-:S03]  /*42fa0*/  IMAD.WIDE R54, R5, 0x4, R34 ;  /* 0x0000000405367825 */ /* 0x000fc600078e0222 */
[----:B------:R1:W-:Y:S04]  /*42fb0*/  LDGSTS.E [R3+0x61580], desc[UR60][R62.64], P1 ;  /* 0x615800003e037fae */ /* 0x0003e8000892187c */
[----:B------:R-:W4:Y:S04]  /*42fc0*/  LDL.LU.64 R34, [R1+0x370] ;  /* 0x0003700001227983 */ /* 0x000f280000300a00 */
[----:B------:R-:W-:Y:S01]  /*42fd0*/  STL.64 [R1+0x17d8], R60 ;  /* 0x0017d83c01007387 */ /* 0x000fe20000100a00 */
[----:B------:R-:W-:-:S03]  /*42fe0*/  IMAD.WIDE R52, R5, 0x4, R24 ;  /* 0x0000000405347825 */ /* 0x000fc600078e0218 */
[----:B------:R1:W-:Y:S04]  /*42ff0*/  LDGSTS.E [R3+0x61980], desc[UR60][R60.64], P1 ;  /* 0x619800003c037fae */ /* 0x0003e8000892187c */
[----:B------:R-:W4:Y:S04]  /*43000*/  LDL.LU.64 R24, [R1+0x330] ;  /* 0x0003300001187983 */ /* 0x000f280000300a00 */
        /* <DEDUP_REMOVED lines=16> */
[----:B------:R-:W1:Y:S01]  /*43110*/  LDL.LU.64 R240, [R1+0x70] ;  /* 0x0000700001f07983 */ /* 0x000e620000300a00 */
[----:B------:R-:W-:-:S04]  /*43120*/  IMAD.WIDE R48, R5, 0x4, R48 ;  /* 0x0000000405307825 */ /* 0x000fc800078e0230 */
[----:B------:R-:W-:-:S04]  /*43130*/  IMAD.WIDE R44, R5, 0x4, R44 ;  /* 0x00000004052c7825 */ /* 0x000fc800078e022c */
[----:B------:R-:W-:-:S04]  /*43140*/  IMAD.WIDE R42, R5, 0x4, R42 ;  /* 0x00000004052a7825 */ /* 0x000fc800078e022a */
[C---:B------:R-:W-:Y:S01]  /*43150*/  IMAD.WIDE R38, R5.reuse, 0x4, R38 ;  /* 0x0000000405267825 */ /* 0x040fe200078e0226 */
[----:B------:R1:W-:Y:S04]  /*43160*/  LDGSTS.E [R3+0x61d80], desc[UR60][R58.64], P1 ;  /* 0x61d800003a037fae */ /* 0x0003e8000892187c */
[----:B------:R-:W-:Y:S04]  /*43170*/  STL.64 [R1+0x18c0], R48 ;  /* 0x0018c03001007387 */ /* 0x000fe80000100a00 */
[----:B------:R1:W-:Y:S04]  /*43180*/  STL.64 [R1+0x1c70], R44 ;  /* 0x001c702c01007387 */ /* 0x0003e80000100a00 */
[----:B------:R-:W-:Y:S04]  /*43190*/  STL.64 [R1+0x1c68], R42 ;  /* 0x001c682a01007387 */ /* 0x000fe80000100a00 */
[----:B------:R-:W-:Y:S04]  /*431a0*/  STL.64 [R1+0x1c60], R38 ;  /* 0x001c602601007387 */ /* 0x000fe80000100a00 */
[----:B------:R1:W-:Y:S04]  /*431b0*/  LDGSTS.E [R3+0x62180], desc[UR60][R56.64], P1 ;  /* 0x6218000038037fae */ /* 0x0003e8000892187c */
[----:B------:R1:W-:Y:S04]  /*431c0*/  LDGSTS.E [R3+0x62580], desc[UR60][R54.64], P1 ;  /* 0x6258000036037fae */ /* 0x0003e8000892187c */
[----:B------:R1:W-:Y:S04]  /*431d0*/  LDGSTS.E [R3+0x62980], desc[UR60][R52.64], P1 ;  /* 0x6298000034037fae */ /* 0x0003e8000892187c */
[----:B------:R1:W-:Y:S04]  /*431e0*/  LDGSTS.E [R3+0x62d80], desc[UR60][R50.64], P1 ;  /* 0x62d8000032037fae */ /* 0x0003e8000892187c */
[----:B------:R1:W-:Y:S04]  /*431f0*/  LDGSTS.E [R3+0x63180], desc[UR60][R48.64], P1 ;  /* 0x6318000030037fae */ /* 0x0003e8000892187c */
[----:B------:R-:W-:Y:S04]  /*43200*/  LDGSTS.E [R3+0x63580], desc[UR60][R44.64], P1 ;  /* 0x635800002c037fae */ /* 0x000fe8000892187c */
[----:B------:R-:W-:Y:S04]  /*43210*/  LDGSTS.E [R3+0x63980], desc[UR60][R42.64], P1 ;  /* 0x639800002a037fae */ /* 0x000fe8000892187c */
[----:B------:R-:W-:Y:S01]  /*43220*/  LDGSTS.E [R3+0x63d80], desc[UR60][R38.64], P1 ;  /* 0x63d8000026037fae */ /* 0x000fe2000892187c */
[----:B--2---:R-:W-:-:S04]  /*43230*/  IMAD.WIDE R28, R5, 0x4, R28 ;  /* 0x00000004051c7825 */ /* 0x004fc800078e021c */
[----:B---3--:R-:W-:-:S04]  /*43240*/  IMAD.WIDE R26, R5, 0x4, R26 ;  /* 0x00000004051a7825 */ /* 0x008fc800078e021a */
[C---:B----4-:R-:W-:Y:S01]  /*43250*/  IMAD.WIDE R36, R5.reuse, 0x4, R36 ;  /* 0x0000000405247825 */ /* 0x050fe200078e0224 */
[----:B------:R2:W-:Y:S03]  /*43260*/  STL.64 [R1+0x1c58], R28 ;  /* 0x001c581c01007387 */ /* 0x0005e60000100a00 */
[C---:B------:R-:W-:Y:S01]  /*43270*/  IMAD.WIDE R34, R5.reuse, 0x4, R34 ;  /* 0x0000000405227825 */ /* 0x040fe200078e0222 */
[----:B------:R3:W-:Y:S03]  /*43280*/  STL.64 [R1+0x1c50], R26 ;  /* 0x001c501a01007387 */ /* 0x0007e60000100a00 */
[----:B------:R-:W-:-:S04]  /*43290*/  IMAD.WIDE R24, R5, 0x4, R24 ;  /* 0x0000000405187825 */ /* 0x000fc800078e0218 */
[----:B------:R-:W-:-:S04]  /*432a0*/  IMAD.WIDE R46, R5, 0x4, R46 ;  /* 0x00000004052e7825 */ /* 0x000fc800078e022e */
[C---:B------:R-:W-:Y:S01]  /*432b0*/  IMAD.WIDE R40, R5.reuse, 0x4, R40 ;  /* 0x0000000405287825 */ /* 0x040fe200078e0228 */
        /* <DEDUP_REMOVED lines=8> */
[----:B------:R-:W-:Y:S03]  /*43340*/  STL.64 [R1+0x1c28], R40 ;  /* 0x001c282801007387 */ /* 0x000fe60000100a00 */
[C---:B------:R-:W-:Y:S01]  /*43350*/  IMAD.WIDE R18, R5.reuse, 0x4, R134 ;  /* 0x0000000405127825 */ /* 0x040fe200078e0286 */
[----:B------:R4:W-:Y:S03]  /*43360*/  STL.64 [R1+0x1c20], R32 ;  /* 0x001c202001007387 */ /* 0x0009e60000100a00 */
[C---:B------:R-:W-:Y:S01]  /*43370*/  IMAD.WIDE R16, R5.reuse, 0x4, R156 ;  /* 0x0000000405107825 */ /* 0x040fe200078e029c */
[----:B------:R4:W-:Y:S03]  /*43380*/  STL.64 [R1+0x1c18], R30 ;  /* 0x001c181e01007387 */ /* 0x0009e60000100a00 */
[C---:B------:R-:W-:Y:S01]  /*43390*/  IMAD.WIDE R14, R5.reuse, 0x4, R138 ;  /* 0x00000004050e7825 */ /* 0x040fe200078e028a */
[----:B------:R4:W-:Y:S03]  /*433a0*/  STL.64 [R1+0x1c10], R22 ;  /* 0x001c101601007387 */ /* 0x0009e60000100a00 */
[C---:B------:R-:W-:Y:S01]  /*433b0*/  IMAD.WIDE R12, R5.reuse, 0x4, R236 ;  /* 0x00000004050c7825 */ /* 0x040fe200078e02ec */
[----:B------:R4:W-:Y:S03]  /*433c0*/  STL.64 [R1+0x1c08], R20 ;  /* 0x001c081401007387 */ /* 0x0009e60000100a00 */
[C---:B-1----:R-:W-:Y:S01]  /*433d0*/  IMAD.WIDE R10, R5.reuse, 0x4, R240 ;  /* 0x00000004050a7825 */ /* 0x042fe200078e02f0 */
[----:B------:R1:W-:Y:S04]  /*433e0*/  STL.64 [R1+0x1c00], R18 ;  /* 0x001c001201007387 */ /* 0x0003e80000100a00 */
[----:B------:R1:W-:Y:S04]  /*433f0*/  STL.64 [R1+0x1bf8], R16 ;  /* 0x001bf81001007387 */ /* 0x0003e80000100a00 */
[----:B------:R1:W-:Y:S04]  /*43400*/  STL.64 [R1+0x1bf0], R14 ;  /* 0x001bf00e01007387 */ /* 0x0003e80000100a00 */
[----:B------:R1:W-:Y:S04]  /*43410*/  STL.64 [R1+0x1be8], R12 ;  /* 0x001be80c01007387 */ /* 0x0003e80000100a00 */
[----:B------:R1:W-:Y:S04]  /*43420*/  STL.64 [R1+0x1be0], R10 ;  /* 0x001be00a01007387 */ /* 0x0003e80000100a00 */
[----:B------:R-:W4:Y:S04]  /*43430*/  LDL.LU.64 R44, [R1+0xf38] ;  /* 0x000f3800012c7983 */ /* 0x000f280000300a00 */
        /* <DEDUP_REMOVED lines=12> */
[----:B--2---:R-:W2:Y:S04]  /*43500*/  LDL.LU.64 R28, [R1+0xf00] ;  /* 0x000f0000011c7983 */ /* 0x004ea80000300a00 */
[----:B------:R-:W2:Y:S04]  /*43510*/  LDL.LU.64 R64, [R1+0xec8] ;  /* 0x000ec80001407983 */ /* 0x000ea80000300a00 */
[----:B---3--:R-:W3:Y:S04]  /*43520*/  LDL.LU.64 R26, [R1+0xe90] ;  /* 0x000e9000011a7983 */ /* 0x008ee80000300a00 */
[----:B------:R-:W3:Y:S04]  /*43530*/  LDL.LU.64 R42, [R1+0xe58] ;  /* 0x000e5800012a7983 */ /* 0x000ee80000300a00 */
[----:B----4-:R-:W4:Y:S04]  /*43540*/  LDL.LU.64 R36, [R1+0xe20] ;  /* 0x000e200001247983 */ /* 0x010f280000300a00 */
        /* <DEDUP_REMOVED lines=9> */
[----:B------:R1:W-:Y:S04]  /*435e0*/  LDGSTS.E [R3+0x67180], desc[UR60][R16.64], P1 ;  /* 0x6718000010037fae */ /* 0x0003e8000892187c */
[----:B------:R1:W-:Y:S04]  /*435f0*/  LDGSTS.E [R3+0x67580], desc[UR60][R14.64], P1 ;  /* 0x675800000e037fae */ /* 0x0003e8000892187c */
[----:B------:R1:W-:Y:S04]  /*43600*/  LDGSTS.E [R3+0x67980], desc[UR60][R12.64], P1 ;  /* 0x679800000c037fae */ /* 0x0003e8000892187c */
[----:B------:R1:W-:Y:S01]  /*43610*/  LDGSTS.E [R3+0x67d80], desc[UR60][R10.64], P1 ;  /* 0x67d800000a037fae */ /* 0x0003e2000892187c */
[----:B------:R-:W-:-:S03]  /*43620*/  IMAD.WIDE R190, R5, 0x4, R44 ;  /* 0x0000000405be7825 */ /* 0x000fc600078e022c */
[----:B------:R-:W4:Y:S04]  /*43630*/  LDL.LU.64 R44, [R1+0xbf0] ;  /* 0x000bf000012c7983 */ /* 0x000f280000300a00 */
[----:B------:R-:W-:Y:S01]  /*43640*/  LDGSTS.E [R4+0x40200], desc[UR60][R190.64], P1 ;  /* 0x40200000be047fae */ /* 0x000fe2000892187c */
[----:B--2---:R-:W-:-:S04]  /*43650*/  IMAD.WIDE R198, R5, 0x4, R28 ;  /* 0x0000000405c67825 */ /* 0x004fc800078e021c */
[C---:B---3--:R-:W-:Y:S01]  /*43660*/  IMAD.WIDE R214, R5.reuse, 0x4, R26 ;  /* 0x0000000405d67825 */ /* 0x048fe200078e021a */
[----:B------:R-:W2:Y:S04]  /*43670*/  LDL.LU.64 R28, [R1+0xbb8] ;  /* 0x000bb800011c7983 */ /* 0x000ea80000300a00 */
[----:B------:R-:W3:Y:S01]  /*43680*/  LDL.LU.64 R26, [R1+0xb80] ;  /* 0x000b8000011a7983 */ /* 0x000ee20000300a00 */
[----:B----4-:R-:W-:-:S04]  /*43690*/  IMAD.WIDE R240, R5, 0x4, R36 ;  /* 0x0000000405f07825 */ /* 0x010fc800078e0224 */
[C---:B------:R-:W-:Y:S01]  /*436a0*/  IMAD.WIDE R120, R5.reuse, 0x4, R34 ;  /* 0x0000000405787825 */ /* 0x040fe200078e0222 */
[----:B------:R-:W4:Y:S04]  /*436b0*/  LDL.LU.64 R36, [R1+0xb48] ;  /* 0x000b480001247983 */ /* 0x000f280000300a00 */
[----:B------:R-:W4:Y:S01]  /*436c0*/  LDL.LU.64 R34, [R1+0xb10] ;  /* 0x000b100001227983 */ /* 0x000f220000300a00 */
[----:B------:R-:W-:-:S04]  /*436d0*/  IMAD.WIDE R116, R5, 0x4, R24 ;  /* 0x0000000405747825 */ /* 0x000fc800078e0218 */
[C---:B------:R-:W-:Y:S01]  /*436e0*/  IMAD.WIDE R122, R5.reuse, 0x4, R62 ;  /* 0x00000004057a7825 */ /* 0x040fe200078e023e */
[----:B------:R-:W4:Y:S03]  /*436f0*/  LDL.LU.64 R24, [R1+0xad8] ;  /* 0x000ad80001187983 */ /* 0x000f260000300a00 */
[----:B------:R-:W-:-:S04]  /*43700*/  IMAD.WIDE R114, R5, 0x4, R48 ;  /* 0x0000000405727825 */ /* 0x000fc800078e0230 */
[----:B------:R-:W-:-:S04]  /*43710*/  IMAD.WIDE R118, R5, 0x4, R38 ;  /* 0x0000000405767825 */ /* 0x000fc800078e0226 */
[C---:B------:R-:W-:Y:S01]  /*43720*/  IMAD.WIDE R112, R5.reuse, 0x4, R32 ;  /* 0x0000000405707825 */ /* 0x040fe200078e0220 */
[----:B------:R-:W-:Y:S04]  /*43730*/  STL.64 [R1+0x610], R122 ;  /* 0x0006107a01007387 */ /* 0x000fe80000100a00 */
[----:B------:R-:W4:Y:S04]  /*43740*/  LDL.LU.64 R48, [R1+0xaa0] ;  /* 0x000aa00001307983 */ /* 0x000f280000300a00 */
[----:B------:R-:W-:Y:S04]  /*43750*/  STL.64 [R1+0x638], R120 ;  /* 0x0006387801007387 */ /* 0x000fe80000100a00 */
        /* <DEDUP_REMOVED lines=12> */
[----:B------:R-:W-:-:S04]  /*43820*/  IMAD.WIDE R206, R5, 0x4, R64 ;  /* 0x0000000405ce7825 */ /* 0x000fc800078e0240 */
[C---:B------:R-:W-:Y:S01]  /*43830*/  IMAD.WIDE R222, R5.reuse, 0x4, R42 ;  /* 0x0000000405de7825 */ /* 0x040fe200078e022a */
        /* <DEDUP_REMOVED lines=14> */
[----:B------:R-:W-:-:S05]  /*43920*/  IMAD.WIDE R104, R5, 0x4, R44 ;  /* 0x0000000405687825 */ /* 0x000fca00078e022c */
[----:B------:R-:W-:Y:S01]  /*43930*/  LDGSTS.E [R4+0x43e00], desc[UR60][R104.64], P1 ;  /* 0x43e0000068047fae */ /* 0x000fe2000892187c */
        /* <DEDUP_REMOVED lines=23> */
[----:B------:R-:W-:-:S03]  /*43ab0*/  IMAD.WIDE R90, R5, 0x4, R32 ;  /* 0x00000004055a7825 */ /* 0x000fc600078e0220 */
[----:B------:R-:W-:Y:S04]  /*43ac0*/  STL.64 [R1+0x920], R94 ;  /* 0x0009205e01007387 */ /* 0x000fe80000100a00 */
[----:B------:R-:W4:Y:S01]  /*43ad0*/  LDL.LU.64 R32, [R1+0x770] ;  /* 0x0007700001207983 */ /* 0x000f220000300a00 */
[----:B------:R-:W-:-:S03]  /*43ae0*/  IMAD.WIDE R86, R5, 0x4, R40 ;  /* 0x0000000405567825 */ /* 0x000fc600078e0228 */
[----:B------:R-:W-:Y:S01]  /*43af0*/  STL.64 [R1+0x958], R92 ;  /* 0x0009585c01007387 */ /* 0x000fe20000100a00 */
[----:B------:R-:W-:-:S03]  /*43b00*/  IMAD.WIDE R84, R5, 0x4, R30 ;  /* 0x0000000405547825 */ /* 0x000fc600078e021e */
[----:B------:R-:W4:Y:S04]  /*43b10*/  LDL.LU.64 R40, [R1+0x730] ;  /* 0x0007300001287983 */ /* 0x000f280000300a00 */
        /* <DEDUP_REMOVED lines=23> */
[----:B------:R-:W-:Y:S04]  /*43c90*/  STL.64 [R1+0x14c8], R82 ;  /* 0x0014c85201007387 */ /* 0x000fe80000100a00 */
[----:B------:R-:W-:Y:S01]  /*43ca0*/  STL.64 [R1+0x14f0], R80 ;  /* 0x0014f05001007387 */ /* 0x000fe20000100a00 */
[----:B------:R-:W-:-:S03]  /*43cb0*/  IMAD.WIDE R72, R5, 0x4, R24 ;  /* 0x0000000405487825 */ /* 0x000fc600078e0218 */
[----:B------:R-:W4:Y:S04]  /*43cc0*/  LDL.LU.64 R24, [R1+0x5b0] ;  /* 0x0005b00001187983 */ /* 0x000f280000300a00 */
[----:B------:R-:W-:Y:S01]  /*43cd0*/  STL.64 [R1+0x1520], R78 ;  /* 0x0015204e01007387 */ /* 0x000fe20000100a00 */
[----:B------:R-:W-:-:S04]  /*43ce0*/  IMAD.WIDE R70, R5, 0x4, R48 ;  /* 0x0000000405467825 */ /* 0x000fc800078e0230 */
[C---:B------:R-:W-:Y:S01]  /*43cf0*/  IMAD.WIDE R74, R5.reuse, 0x4, R38 ;  /* 0x00000004054a7825 */ /* 0x040fe200078e0226 */
[----:B------:R-:W4:Y:S04]  /*43d00*/  LDL.LU.64 R48, [R1+0x570] ;  /* 0x0005700001307983 */ /* 0x000f280000300a00 */
[----:B------:R-:W-:Y:S01]  /*43d10*/  STL.64 [R1+0x1550], R76 ;  /* 0x0015504c01007387 */ /* 0x000fe20000100a00 */
[----:B------:R-:W-:-:S04]  /*43d20*/  IMAD.WIDE R68, R5, 0x4, R44 ;  /* 0x0000000405447825 */ /* 0x000fc800078e022c */
[C---:B------:R-:W-:Y:S01]  /*43d30*/  IMAD.WIDE R66, R5.reuse, 0x4, R66 ;  /* 0x0000000405427825 */ /* 0x040fe200078e0242 */
[----:B------:R-:W-:Y:S04]  /*43d40*/  STL.64 [R1+0x1578], R74 ;  /* 0x0015784a01007387 */ /* 0x000fe80000100a00 */
[----:B------:R-:W1:Y:S04]  /*43d50*/  LDL.LU.64 R46, [R1+0x530] ;  /* 0x00053000012e7983 */ /* 0x000e680000300a00 */
[----:B------:R-:W-:Y:S04]  /*43d60*/  STL.64 [R1+0x15a8], R72 ;  /* 0x0015a84801007387 */ /* 0x000fe80000100a00 */
[----:B------:R-:W4:Y:S01]  /*43d70*/  LDL.LU.64 R44, [R1+0x4f0] ;  /* 0x0004f000012c7983 */ /* 0x000f220000300a00 */
[----:B------:R-:W-:-:S03]  /*43d80*/  IMAD.WIDE R64, R5, 0x4, R32 ;  /* 0x0000000405407825 */ /* 0x000fc600078e0220 */
[----:B------:R-:W-:Y:S01]  /*43d90*/  STL.64 [R1+0x15d8], R70 ;  /* 0x0015d84601007387 */ /* 0x000fe20000100a00 */
[----:B------:R-:W-:-:S03]  /*43da0*/  IMAD.WIDE R62, R5, 0x4, R40 ;  /* 0x00000004053e7825 */ /* 0x000fc600078e0228 */
[----:B------:R-:W-:Y:S04]  /*43db0*/  STL.64 [R1+0x1600], R68 ;  /* 0x0016004401007387 */ /* 0x000fe80000100a00 */
[----:B------:R-:W4:Y:S04]  /*43dc0*/  LDL.LU.64 R42, [R1+0x4b0] ;  /* 0x0004b000012a7983 */ /* 0x000f280000300a00 */
[----:B------:R-:W-:Y:S01]  /*43dd0*/  STL.64 [R1+0x1640], R66 ;  /* 0x0016404201007387 */ /* 0x000fe20000100a00 */
[----:B------:R-:W-:-:S03]  /*43de0*/  IMAD.WIDE R60, R5, 0x4, R30 ;  /* 0x00000004053c7825 */ /* 0x000fc600078e021e */
[----:B------:R-:W4:Y:S04]  /*43df0*/  LDL.LU.64 R40, [R1+0x470] ;  /* 0x0004700001287983 */ /* 0x000f280000300a00 */
[----:B------:R-:W-:Y:S04]  /*43e00*/  STL.64 [R1+0x1680], R64 ;  /* 0x0016804001007387 */ /* 0x000fe80000100a00 */
[----:B------:R-:W-:Y:S04]  /*43e10*/  STL.64 [R1+0x16c0], R62 ;  /* 0x0016c03e01007387 */ /* 0x000fe80000100a00 */
[----:B------:R-:W4:Y:S04]  /*43e20*/  LDL.LU.64 R38, [R1+0x430] ;  /* 0x0004300001267983 */ /* 0x000f280000300a00 */
        /* <DEDUP_REMOVED lines=14> */
[----:B------:R2:W-:Y:S03]  /*43f10*/  LDGSTS.E [R4+0x61a00], desc[UR60][R58.64], P1 ;  /* 0x61a000003a047fae */ /* 0x0005e6000892187c */
[C---:B----4-:R-:W-:Y:S02]  /*43f20*/  IMAD.WIDE R54, R5.reuse, 0x4, R36 ;  /* 0x0000000405367825 */ /* 0x050fe400078e0224 */
[----:B------:R-:W3:Y:S04]  /*43f30*/  LDL.LU.64 R36, [R1+0x3e8] ;  /* 0x0003e80001247983 */ /* 0x000ee80000300a00 */
[----:B------:R-:W-:Y:S01]  /*43f40*/  STL.64 [R1+0x1700], R60 ;  /* 0x0017003c01007387 */ /* 0x000fe20000100a00 */
[----:B------:R-:W-:-:S04]  /*43f50*/  IMAD.WIDE R52, R5, 0x4, R34 ;  /* 0x0000000405347825 */ /* 0x000fc800078e0222 */
[C---:B------:R-:W-:Y:S01]  /*43f60*/  IMAD.WIDE R50, R5.reuse, 0x4, R24 ;  /* 0x0000000405327825 */ /* 0x040fe200078e0218 */
[----:B------:R-:W4:Y:S04]  /*43f70*/  LDL.LU.64 R34, [R1+0x3a8] ;  /* 0x0003a80001227983 */ /* 0x000f280000300a00 */
[----:B------:R-:W2:Y:S04]  /*43f80*/  LDL.LU.64 R32, [R1+0x368] ;  /* 0x0003680001207983 */ /* 0x000ea80000300a00 */
[----:B------:R-:W-:Y:S04]  /*43f90*/  STL.64 [R1+0x1740], R58 ;  /* 0x0017403a01007387 */ /* 0x000fe80000100a00 */
[----:B------:R-:W2:Y:S04]  /*43fa0*/  LDL.LU.64 R24, [R1+0x328] ;  /* 0x0003280001187983 */ /* 0x000ea80000300a00 */
[----:B------:R-:W2:Y:S04]  /*43fb0*/  LDL.LU.64 R30, [R1+0x2e8] ;  /* 0x0002e800011e7983 */ /* 0x000ea80000300a00 */
[----:B------:R-:W-:Y:S04]  /*43fc0*/  STL.64 [R1+0x1780], R56 ;  /* 0x0017803801007387 */ /* 0x000fe80000100a00 */
[----:B------:R-:W2:Y:S04]  /*43fd0*/  LDL.LU.64 R28, [R1+0x2a8] ;  /* 0x0002a800011c7983 */ /* 0x000ea80000300a00 */
[----:B------:R-:W2:Y:S04]  /*43fe0*/  LDL.LU.64 R26, [R1+0x268] ;  /* 0x00026800011a7983 */ /* 0x000ea80000300a00 */
[----:B------:R-:W-:Y:S04]  /*43ff0*/  STL.64 [R1+0x17c0], R54 ;  /* 0x0017c03601007387 */ /* 0x000fe80000100a00 */
[----:B------:R-:W2:Y:S04]  /*44000*/  LDL.LU.64 R128, [R1+0x228] ;  /* 0x0002280001807983 */ /* 0x000ea80000300a00 */
[----:B------:R-:W2:Y:S04]  /*44010*/  LDL.LU.64 R134, [R1+0x1e8] ;  /* 0x0001e80001867983 */ /* 0x000ea80000300a00 */
[----:B------:R-:W-:Y:S01]  /*44020*/  STL.64 [R1+0x1860], R52 ;  /* 0x0018603401007387 */ /* 0x000fe20000100a00 */
[----:B------:R-:W-:-:S03]  /*44030*/  IMAD.WIDE R48, R5, 0x4, R48 ;  /* 0x0000000405307825 */ /* 0x000fc600078e0230 */
[----:B------:R-:W2:Y:S04]  /*44040*/  LDL.LU.64 R156, [R1+0x1a8] ;  /* 0x0001a800019c7983 */ /* 0x000ea80000300a00 */
[----:B------:R-:W2:Y:S04]  /*44050*/  LDL.LU.64 R130, [R1+0x168] ;  /* 0x0001680001827983 */ /* 0x000ea80000300a00 */
[----:B------:R2:W-:Y:S04]  /*44060*/  STL.64 [R1+0x1880], R50 ;  /* 0x0018803201007387 */ /* 0x0005e80000100a00 */
[----:B------:R-:W2:Y:S04]  /*44070*/  LDL.LU.64 R138, [R1+0x128] ;  /* 0x00012800018a7983 */ /* 0x000ea80000300a00 */
[----:B------:R-:W2:Y:S04]  /*44080*/  LDL.LU.64 R236, [R1+0xe8] ;  /* 0x0000e80001ec7983 */ /* 0x000ea80000300a00 */
[----:B------:R-:W-:Y:S04]  /*44090*/  STL.64 [R1+0x18a0], R48 ;  /* 0x0018a03001007387 */ /* 0x000fe80000100a00 */
[----:B------:R-:W2:Y:S04]  /*440a0*/  LDL.LU.64 R124, [R1+0xa8] ;  /* 0x0000a800017c7983 */ /* 0x000ea80000300a00 */
[----:B------:R-:W2:Y:S01]  /*440b0*/  LDL.LU.64 R126, [R1+0x68] ;  /* 0x00006800017e7983 */ /* 0x000ea20000300a00 */
[----:B-1----:R-:W-:-:S04]  /*440c0*/  IMAD.WIDE R46, R5, 0x4, R46 ;  /* 0x00000004052e7825 */ /* 0x002fc800078e022e */
[----:B------:R-:W-:-:S04]  /*440d0*/  IMAD.WIDE R44, R5, 0x4, R44 ;  /* 0x00000004052c7825 */ /* 0x000fc800078e022c */
[----:B------:R-:W-:-:S04]  /*440e0*/  IMAD.WIDE R42, R5, 0x4, R42 ;  /* 0x00000004052a7825 */ /* 0x000fc800078e022a */
[----:B------:R-:W-:-:S04]  /*440f0*/  IMAD.WIDE R40, R5, 0x4, R40 ;  /* 0x0000000405287825 */ /* 0x000fc800078e0228 */
[C---:B------:R-:W-:Y:S01]  /*44100*/  IMAD.WIDE R38, R5.reuse, 0x4, R38 ;  /* 0x0000000405267825 */ /* 0x040fe200078e0226 */
[----:B------:R-:W-:Y:S04]  /*44110*/  STL.64 [R1+0x18a8], R46 ;  /* 0x0018a82e01007387 */ /* 0x000fe80000100a00 */
[----:B------:R-:W-:Y:S04]  /*44120*/  STL.64 [R1+0x1b88], R44 ;  /* 0x001b882c01007387 */ /* 0x000fe80000100a00 */
[----:B------:R-:W-:Y:S04]  /*44130*/  STL.64 [R1+0x1b80], R42 ;  /* 0x001b802a01007387 */ /* 0x000fe80000100a00 */
        /* <DEDUP_REMOVED lines=12> */
[----:B---3--:R-:W-:-:S04]  /*44200*/  IMAD.WIDE R36, R5, 0x4, R36 ;  /* 0x0000000405247825 */ /* 0x008fc800078e0224 */
[----:B----4-:R-:W-:-:S04]  /*44210*/  IMAD.WIDE R34, R5, 0x4, R34 ;  /* 0x0000000405227825 */ /* 0x010fc800078e0222 */
[----:B--2---:R-:W-:-:S04]  /*44220*/  IMAD.WIDE R32, R5, 0x4, R32 ;  /* 0x0000000405207825 */ /* 0x004fc800078e0220 */
[----:B------:R-:W-:-:S04]  /*44230*/  IMAD.WIDE R24, R5, 0x4, R24 ;  /* 0x0000000405187825 */ /* 0x000fc800078e0218 */
        /* <DEDUP_REMOVED lines=21> */
[----:B------:R1:W-:Y:S04]  /*44390*/  STL.64 [R1+0x1b18], R16 ;  /* 0x001b181001007387 */ /* 0x0003e80000100a00 */
[----:B------:R1:W-:Y:S04]  /*443a0*/  STL.64 [R1+0x1b10], R14 ;  /* 0x001b100e01007387 */ /* 0x0003e80000100a00 */
[----:B------:R1:W-:Y:S04]  /*443b0*/  STL.64 [R1+0x1b08], R12 ;  /* 0x001b080c01007387 */ /* 0x0003e80000100a00 */
[----:B------:R1:W-:Y:S04]  /*443c0*/  STL.64 [R1+0x1b00], R10 ;  /* 0x001b000a01007387 */ /* 0x0003e80000100a00 */
[----:B------:R1:W-:Y:S04]  /*443d0*/  STL.64 [R1+0x1af8], R2 ;  /* 0x001af80201007387 */ /* 0x0003e80000100a00 */
[----:B------:R1:W-:Y:S04]  /*443e0*/  LDGSTS.E [R4+0x64600], desc[UR60][R36.64], P1 ;  /* 0x6460000024047fae */ /* 0x0003e8000892187c */
[----:B------:R-:W4:Y:S04]  /*443f0*/  LDL.LU.64 R50, [R1+0xf30] ;  /* 0x000f300001327983 */ /* 0x000f280000300a00 */
[----:B------:R1:W-:Y:S04]  /*44400*/  LDGSTS.E [R4+0x64a00], desc[UR60][R34.64], P1 ;  /* 0x64a0000022047fae */ /* 0x0003e8000892187c */
[----:B------:R1:W-:Y:S04]  /*44410*/  LDGSTS.E [R4+0x64e00], desc[UR60][R32.64], P1 ;  /* 0x64e0000020047fae */ /* 0x0003e8000892187c */
        /* <DEDUP_REMOVED lines=21> */
[----:B-1----:R-:W4:Y:S04]  /*44570*/  LDL.LU.64 R30, [R1+0xc20] ;  /* 0x000c2000011e7983 */ /* 0x002f280000300a00 */
[----:B------:R-:W4:Y:S04]  /*44580*/  LDL.LU.64 R44, [R1+0xbe8] ;  /* 0x000be800012c7983 */ /* 0x000f280000300a00 */
[----:B------:R-:W4:Y:S04]  /*44590*/  LDL.LU.64 R28, [R1+0xbb0] ;  /* 0x000bb000011c7983 */ /* 0x000f280000300a00 */
[----:B------:R-:W4:Y:S04]  /*445a0*/  LDL.LU.64 R26, [R1+0xb78] ;  /* 0x000b7800011a7983 */ /* 0x000f280000300a00 */
[----:B------:R1:W-:Y:S04]  /*445b0*/  LDGSTS.E [R4+0x67200], desc[UR60][R14.64], P1 ;  /* 0x672000000e047fae */ /* 0x0003e8000892187c */
[----:B------:R1:W-:Y:S04]  /*445c0*/  LDGSTS.E [R4+0x67600], desc[UR60][R12.64], P1 ;  /* 0x676000000c047fae */ /* 0x0003e8000892187c */
[----:B------:R1:W-:Y:S04]  /*445d0*/  LDGSTS.E [R4+0x67a00], desc[UR60][R10.64], P1 ;  /* 0x67a000000a047fae */ /* 0x0003e8000892187c */
[----:B------:R1:W-:Y:S01]  /*445e0*/  LDGSTS.E [R4+0x67e00], desc[UR60][R2.64], P1 ;  /* 0x67e0000002047fae */ /* 0x0003e2000892187c */
[----:B--2---:R-:W-:-:S04]  /*445f0*/  IMAD.WIDE R170, R5, 0x4, R36 ;  /* 0x0000000405aa7825 */ /* 0x004fc800078e0224 */
[C---:B---3--:R-:W-:Y:S01]  /*44600*/  IMAD.WIDE R182, R5.reuse, 0x4, R34 ;  /* 0x0000000405b67825 */ /* 0x048fe200078e0222 */
[----:B------:R-:W2:Y:S04]  /*44610*/  LDL.LU.64 R36, [R1+0xb40] ;  /* 0x000b400001247983 */ /* 0x000ea80000300a00 */
[----:B------:R-:W3:Y:S01]  /*44620*/  LDL.LU.64 R34, [R1+0xb08] ;  /* 0x000b080001227983 */ /* 0x000ee20000300a00 */
[----:B----4-:R-:W-:-:S03]  /*44630*/  IMAD.WIDE R196, R5, 0x4, R24 ;  /* 0x0000000405c47825 */ /* 0x010fc600078e0218 */
[----:B------:R-:W4:Y:S01]  /*44640*/  LDL.LU.64 R24, [R1+0xad0] ;  /* 0x000ad00001187983 */ /* 0x000f220000300a00 */
[----:B------:R-:W-:-:S03]  /*44650*/  IMAD.WIDE R220, R5, 0x4, R48 ;  /* 0x0000000405dc7825 */ /* 0x000fc600078e0230 */
[----:B------:R-:W4:Y:S01]  /*44660*/  LDL.LU.64 R48, [R1+0xa98] ;  /* 0x000a980001307983 */ /* 0x000f220000300a00 */
[----:B------:R-:W-:-:S04]  /*44670*/  IMAD.WIDE R114, R5, 0x4, R32 ;  /* 0x0000000405727825 */ /* 0x000fc800078e0220 */
[C---:B------:R-:W-:Y:S01]  /*44680*/  IMAD.WIDE R110, R5.reuse, 0x4, R66 ;  /* 0x00000004056e7825 */ /* 0x040fe200078e0242 */
[----:B------:R-:W4:Y:S03]  /*44690*/  LDL.LU.64 R32, [R1+0xa60] ;  /* 0x000a600001207983 */ /* 0x000f260000300a00 */
[C---:B------:R-:W-:Y:S01]  /*446a0*/  IMAD.WIDE R112, R5.reuse, 0x4, R38 ;  /* 0x0000000405707825 */ /* 0x040fe200078e0226 */
[----:B------:R-:W4:Y:S03]  /*446b0*/  LDL.LU.64 R66, [R1+0xa28] ;  /* 0x000a280001427983 */ /* 0x000f260000300a00 */
        /* <DEDUP_REMOVED lines=9> */
[----:B------:R-:W4:Y:S04]  /*44750*/  LDL.LU.64 R28, [R1+0x980] ;  /* 0x00098000011c7983 */ /* 0x000f280000300a00 */
[----:B------:R-:W-:Y:S01]  /*44760*/  STL.64 [R1+0x6b0], R108 ;  /* 0x0006b06c01007387 */ /* 0x000fe20000100a00 */
[----:B------:R-:W-:-:S03]  /*44770*/  IMAD.WIDE R100, R5, 0x4, R26 ;  /* 0x0000000405647825 */ /* 0x000fc600078e021a */
[----:B------:R-:W4:Y:S04]  /*44780*/  LDL.LU.64 R26, [R1+0x948] ;  /* 0x00094800011a7983 */ /* 0x000f280000300a00 */
[----:B------:R-:W-:Y:S01]  /*44790*/  STL.64 [R1+0x6d0], R106 ;  /* 0x0006d06a01007387 */ /* 0x000fe20000100a00 */
[----:B--2---:R-:W-:-:S04]  /*447a0*/  IMAD.WIDE R98, R5, 0x4, R36 ;  /* 0x0000000405627825 */ /* 0x004fc800078e0224 */
[C---:B---3--:R-:W-:Y:S01]  /*447b0*/  IMAD.WIDE R96, R5.reuse, 0x4, R34 ;  /* 0x0000000405607825 */ /* 0x048fe200078e0222 */
[----:B------:R-:W2:Y:S04]  /*447c0*/  LDL.LU.64 R36, [R1+0x910] ;  /* 0x0009100001247983 */ /* 0x000ea80000300a00 */
[----:B------:R-:W-:Y:S04]  /*447d0*/  STL.64 [R1+0x6f0], R104 ;  /* 0x0006f06801007387 */ /* 0x000fe80000100a00 */
[----:B------:R-:W3:Y:S04]  /*447e0*/  LDL.LU.64 R34, [R1+0x8d8] ;  /* 0x0008d80001227983 */ /* 0x000ee80000300a00 */
[----:B------:R-:W-:Y:S01]  /*447f0*/  STL.64 [R1+0x730], R102 ;  /* 0x0007306601007387 */ /* 0x000fe20000100a00 */
[----:B----4-:R-:W-:-:S03]  /*44800*/  IMAD.WIDE R94, R5, 0x4, R24 ;  /* 0x00000004055e7825 */ /* 0x010fc600078e0218 */
[----:B------:R-:W4:Y:S04]  /*44810*/  LDL.LU.64 R38, [R1+0x898] ;  /* 0x0008980001267983 */ /* 0x000f280000300a00 */
[----:B------:R-:W4:Y:S04]  /*44820*/  LDL.LU.64 R24, [R1+0x860] ;  /* 0x0008600001187983 */ /* 0x000f280000300a00 */
[----:B------:R-:W-:Y:S01]  /*44830*/  STL.64 [R1+0x770], R100 ;  /* 0x0007706401007387 */ /* 0x000fe20000100a00 */
[----:B------:R-:W-:-:S03]  /*44840*/  IMAD.WIDE R92, R5, 0x4, R48 ;  /* 0x00000004055c7825 */ /* 0x000fc600078e0230 */
        /* <DEDUP_REMOVED lines=8> */
[----:B------:R-:W4:Y:S01]  /*448d0*/  LDL.LU.64 R32, [R1+0x768] ;  /* 0x0007680001207983 */ /* 0x000f220000300a00 */
[----:B------:R-:W-:-:S03]  /*448e0*/  IMAD.WIDE R86, R5, 0x4, R40 ;  /* 0x0000000405567825 */ /* 0x000fc600078e0228 */
        /* <DEDUP_REMOVED lines=12> */
[----:B--2---:R-:W-:-:S04]  /*449b0*/  IMAD.WIDE R78, R5, 0x4, R36 ;  /* 0x00000004054e7825 */ /* 0x004fc800078e0224 */
[C---:B---3--:R-:W-:Y:S01]  /*449c0*/  IMAD.WIDE R76, R5.reuse, 0x4, R34 ;  /* 0x00000004054c7825 */ /* 0x048fe200078e0222 */
[----:B------:R-:W2:Y:S04]  /*449d0*/  LDL.LU.64 R36, [R1+0x628] ;  /* 0x0006280001247983 */ /* 0x000ea80000300a00 */
[----:B------:R-:W-:Y:S04]  /*449e0*/  STL.64 [R1+0x950], R84 ;  /* 0x0009505401007387 */ /* 0x000fe80000100a00 */
[----:B------:R-:W3:Y:S04]  /*449f0*/  LDL.LU.64 R34, [R1+0x5e8] ;  /* 0x0005e80001227983 */ /* 0x000ee80000300a00 */
[----:B------:R-:W-:Y:S04]  /*44a00*/  STL.64 [R1+0x980], R82 ;  /* 0x0009805201007387 */ /* 0x000fe80000100a00 */
[----:B------:R-:W-:Y:S01]  /*44a10*/  STL.64 [R1+0x948], R80 ;  /* 0x0009485001007387 */ /* 0x000fe20000100a00 */
[----:B----4-:R-:W-:-:S03]  /*44a20*/  IMAD.WIDE R72, R5, 0x4, R24 ;  /* 0x0000000405487825 */ /* 0x010fc600078e0218 */
[----:B------:R-:W4:Y:S04]  /*44a30*/  LDL.LU.64 R24, [R1+0x5a8] ;  /* 0x0005a80001187983 */ /* 0x000f280000300a00 */
[----:B------:R-:W-:Y:S01]  /*44a40*/  STL.64 [R1+0x988], R78 ;  /* 0x0009884e01007387 */ /* 0x000fe20000100a00 */
[----:B------:R-:W-:-:S03]  /*44a50*/  IMAD.WIDE R70, R5, 0x4, R48 ;  /* 0x0000000405467825 */ /* 0x000fc600078e0230 */
[----:B------:R-:W4:Y:S01]  /*44a60*/  LDL.LU.64 R48, [R1+0x568] ;  /* 0x0005680001307983 */ /* 0x000f220000300a00 */
[----:B------:R-:W-:-:S03]  /*44a70*/  IMAD.WIDE R74, R5, 0x4, R38 ;  /* 0x00000004054a7825 */ /* 0x000fc600078e0226 */
[----:B------:R-:W-:Y:S01]  /*44a80*/  STL.64 [R1+0x1508], R76 ;  /* 0x0015084c01007387 */ /* 0x000fe20000100a00 */
[----:B------:R-:W-:-:S04]  /*44a90*/  IMAD.WIDE R188, R5, 0x4, R46 ;  /* 0x0000000405bc7825 */ /* 0x000fc800078e022e */
[C---:B------:R-:W-:Y:S01]  /*44aa0*/  IMAD.WIDE R68, R5.reuse, 0x4, R44 ;  /* 0x0000000405447825 */ /* 0x040fe200078e022c */
[----:B------:R-:W-:Y:S04]  /*44ab0*/  STL.64 [R1+0x1548], R74 ;  /* 0x0015484a01007387 */ /* 0x000fe80000100a00 */
[----:B------:R-:W4:Y:S01]  /*44ac0*/  LDL.LU.64 R46, [R1+0x528] ;  /* 0x00052800012e7983 */ /* 0x000f220000300a00 */
[----:B------:R-:W-:-:S03]  /*44ad0*/  IMAD.WIDE R66, R5, 0x4, R66 ;  /* 0x0000000405427825 */ /* 0x000fc600078e0242 */
[----:B------:R-:W-:Y:S01]  /*44ae0*/  STL.64 [R1+0x1588], R72 ;  /* 0x0015884801007387 */ /* 0x000fe20000100a00 */
[----:B------:R-:W-:-:S03]  /*44af0*/  IMAD.WIDE R204, R5, 0x4, R64 ;  /* 0x0000000405cc7825 */ /* 0x000fc600078e0240 */
[----:B------:R-:W4:Y:S01]  /*44b00*/  LDL.LU.64 R44, [R1+0x4e8] ;  /* 0x0004e800012c7983 */ /* 0x000f220000300a00 */
[----:B------:R-:W-:-:S04]  /*44b10*/  IMAD.WIDE R236, R5, 0x4, R62 ;  /* 0x0000000405ec7825 */ /* 0x000fc800078e023e */
[C---:B------:R-:W-:Y:S01]  /*44b20*/  IMAD.WIDE R64, R5.reuse, 0x4, R32 ;  /* 0x0000000405407825 */ /* 0x040fe200078e0220 */
[----:B------:R-:W-:Y:S03]  /*44b30*/  STL.64 [R1+0x15c8], R70 ;  /* 0x0015c84601007387 */ /* 0x000fe60000100a00 */
[----:B------:R-:W-:-:S04]  /*44b40*/  IMAD.WIDE R212, R5, 0x4, R42 ;  /* 0x0000000405d47825 */ /* 0x000fc800078e022a */
[C---:B------:R-:W-:Y:S01]  /*44b50*/  IMAD.WIDE R62, R5.reuse, 0x4, R40 ;  /* 0x00000004053e7825 */ /* 0x040fe200078e0228 */
[----:B------:R-:W-:Y:S04]  /*44b60*/  STL.64 [R1+0x1608], R68 ;  /* 0x0016084401007387 */ /* 0x000fe80000100a00 */
[----:B------:R-:W4:Y:S04]  /*44b70*/  LDL.LU.64 R42, [R1+0x4a8] ;  /* 0x0004a800012a7983 */ /* 0x000f280000300a00 */
[----:B------:R-:W-:Y:S01]  /*44b80*/  STL.64 [R1+0x1648], R66 ;  /* 0x0016484201007387 */ /* 0x000fe20000100a00 */
[----:B------:R-:W-:-:S03]  /*44b90*/  IMAD.WIDE R60, R5, 0x4, R30 ;  /* 0x00000004053c7825 */ /* 0x000fc600078e021e */
[----:B------:R-:W4:Y:S04]  /*44ba0*/  LDL.LU.64 R40, [R1+0x468] ;  /* 0x0004680001287983 */ /* 0x000f280000300a00 */
[----:B------:R-:W-:Y:S04]  /*44bb0*/  STL.64 [R1+0x1688], R64 ;  /* 0x0016884001007387 */ /* 0x000fe80000100a00 */
[----:B------:R-:W-:Y:S01]  /*44bc0*/  STL.64 [R1+0x16c8], R62 ;  /* 0x0016c83e01007387 */ /* 0x000fe20000100a00 */
[----:B------:R-:W-:-:S03]  /*44bd0*/  IMAD.WIDE R58, R5, 0x4, R28 ;  /* 0x00000004053a7825 */ /* 0x000fc600078e021c */
[----:B------:R-:W4:Y:S01]  /*44be0*/  LDL.LU.64 R38, [R1+0x428] ;  /* 0x0004280001267983 */ /* 0x000f220000300a00 */
[----:B------:R-:W-:-:S04]  /*44bf0*/  IMAD.WIDE R56, R5, 0x4, R26 ;  /* 0x0000000405387825 */ /* 0x000fc800078e021a */
[----:B------:R-:W-:-:S05]  /*44c00*/  IMAD.WIDE R164, R5, 0x4, R50 ;  /* 0x0000000405a47825 */ /* 0x000fca00078e0232 */
        /* <DEDUP_REMOVED lines=39> */
[----:B------:R-:W-:Y:S01]  /*44e80*/  LDGSTS.E [R8+0x61e80], desc[UR60][R56.64], P1 ;  /* 0x61e8000038087fae */ /* 0x000fe2000892187c */
[----:B--2---:R-:W-:-:S04]  /*44e90*/  IMAD.WIDE R54, R5, 0x4, R36 ;  /* 0x0000000405367825 */ /* 0x004fc800078e0224 */
[C---:B---3--:R-:W-:Y:S01]  /*44ea0*/  IMAD.WIDE R52, R5.reuse, 0x4, R34 ;  /* 0x0000000405347825 */ /* 0x048fe200078e0222 */
[----:B------:R-:W2:Y:S04]  /*44eb0*/  LDL.LU.64 R36, [R1+0x3e0] ;  /* 0x0003e00001247983 */ /* 0x000ea80000300a00 */
[----:B------:R-:W-:Y:S04]  /*44ec0*/  STL.64 [R1+0x1708], R60 ;  /* 0x0017083c01007387 */ /* 0x000fe80000100a00 */
[----:B------:R-:W3:Y:S04]  /*44ed0*/  LDL.LU.64 R34, [R1+0x3a0] ;  /* 0x0003a00001227983 */ /* 0x000ee80000300a00 */
[----:B------:R-:W3:Y:S04]  /*44ee0*/  LDL.LU.64 R32, [R1+0x360] ;  /* 0x0003600001207983 */ /* 0x000ee80000300a00 */
[----:B------:R-:W-:Y:S04]  /*44ef0*/  STL.64 [R1+0x1748], R58 ;  /* 0x0017483a01007387 */ /* 0x000fe80000100a00 */
[----:B------:R-:W3:Y:S04]  /*44f00*/  LDL.LU.64 R26, [R1+0x320] ;  /* 0x00032000011a7983 */ /* 0x000ee80000300a00 */
[----:B------:R-:W3:Y:S04]  /*44f10*/  LDL.LU.64 R30, [R1+0x2e0] ;  /* 0x0002e000011e7983 */ /* 0x000ee80000300a00 */
[----:B------:R-:W-:Y:S01]  /*44f20*/  STL.64 [R1+0x1788], R56 ;  /* 0x0017883801007387 */ /* 0x000fe20000100a00 */
[----:B----4-:R-:W-:-:S03]  /*44f30*/  IMAD.WIDE R50, R5, 0x4, R24 ;  /* 0x0000000405327825 */ /* 0x010fc600078e0218 */
[----:B------:R-:W4:Y:S04]  /*44f40*/  LDL.LU.64 R28, [R1+0x2a0] ;  /* 0x0002a000011c7983 */ /* 0x000f280000300a00 */
[----:B------:R-:W4:Y:S04]  /*44f50*/  LDL.LU.64 R24, [R1+0x260] ;  /* 0x0002600001187983 */ /* 0x000f280000300a00 */
[----:B------:R1:W-:Y:S04]  /*44f60*/  STL.64 [R1+0x17c8], R54 ;  /* 0x0017c83601007387 */ /* 0x0003e80000100a00 */
[----:B------:R-:W4:Y:S04]  /*44f70*/  LDL.LU.64 R130, [R1+0x220] ;  /* 0x0002200001827983 */ /* 0x000f280000300a00 */
[----:B------:R-:W4:Y:S04]  /*44f80*/  LDL.LU.64 R120, [R1+0x1e0] ;  /* 0x0001e00001787983 */ /* 0x000f280000300a00 */
[----:B------:R-:W-:Y:S01]  /*44f90*/  STL.64 [R1+0x1868], R52 ;  /* 0x0018683401007387 */ /* 0x000fe20000100a00 */
[----:B------:R-:W-:-:S03]  /*44fa0*/  IMAD.WIDE R48, R5, 0x4, R48 ;  /* 0x0000000405307825 */ /* 0x000fc600078e0230 */
[----:B------:R-:W4:Y:S04]  /*44fb0*/  LDL.LU.64 R118, [R1+0x1a0] ;  /* 0x0001a00001767983 */ /* 0x000f280000300a00 */
[----:B------:R-:W4:Y:S04]  /*44fc0*/  LDL.LU.64 R116, [R1+0x160] ;  /* 0x0001600001747983 */ /* 0x000f280000300a00 */
[----:B------:R-:W-:Y:S04]  /*44fd0*/  STL.64 [R1+0x1888], R50 ;  /* 0x0018883201007387 */ /* 0x000fe80000100a00 */
[----:B------:R-:W1:Y:S04]  /*44fe0*/  LDL.LU.64 R138, [R1+0x120] ;  /* 0x00012000018a7983 */ /* 0x000e680000300a00 */
[----:B------:R-:W4:Y:S04]  /*44ff0*/  LDL.LU.64 R124, [R1+0xe0] ;  /* 0x0000e000017c7983 */ /* 0x000f280000300a00 */
[----:B------:R-:W-:Y:S04]  /*45000*/  STL.64 [R1+0x18b0], R48 ;  /* 0x0018b03001007387 */ /* 0x000fe80000100a00 */
[----:B------:R-:W4:Y:S04]  /*45010*/  LDL.LU.64 R122, [R1+0xa0] ;  /* 0x0000a000017a7983 */ /* 0x000f280000300a00 */
[----:B------:R-:W4:Y:S01]  /*45020*/  LDL.LU.64 R126, [R1+0x60] ;  /* 0x00006000017e7983 */ /* 0x000f220000300a00 */
[----:B------:R-:W-:-:S04]  /*45030*/  IMAD.WIDE R46, R5, 0x4, R46 ;  /* 0x00000004052e7825 */ /* 0x000fc800078e022e */
[----:B------:R-:W-:-:S04]  /*45040*/  IMAD.WIDE R44, R5, 0x4, R44 ;  /* 0x00000004052c7825 */ /* 0x000fc800078e022c */
[----:B------:R-:W-:-:S04]  /*45050*/  IMAD.WIDE R42, R5, 0x4, R42 ;  /* 0x00000004052a7825 */ /* 0x000fc800078e022a */
[C---:B------:R-:W-:Y:S01]  /*45060*/  IMAD.WIDE R40, R5.reuse, 0x4, R40 ;  /* 0x0000000405287825 */ /* 0x040fe200078e0228 */
[----:B------:R-:W-:Y:S04]  /*45070*/  LDGSTS.E [R8+0x62280], desc[UR60][R54.64], P1 ;  /* 0x6228000036087fae */ /* 0x000fe8000892187c */
[----:B------:R-:W-:Y:S04]  /*45080*/  STL.64 [R1+0x1938], R46 ;  /* 0x0019382e01007387 */ /* 0x000fe80000100a00 */
[----:B------:R-:W-:Y:S01]  /*45090*/  STL.64 [R1+0x1a20], R44 ;  /* 0x001a202c01007387 */ /* 0x000fe20000100a00 */
[----:B------:R-:W-:-:S03]  /*450a0*/  IMAD.WIDE R38, R5, 0x4, R38 ;  /* 0x0000000405267825 */ /* 0x000fc600078e0226 */
[----:B------:R-:W-:Y:S04]  /*450b0*/  STL.64 [R1+0x1a28], R42 ;  /* 0x001a282a01007387 */ /* 0x000fe80000100a00 */
[----:B------:R-:W-:Y:S04]  /*450c0*/  STL.64 [R1+0x1a30], R40 ;  /* 0x001a302801007387 */ /* 0x000fe80000100a00 */
        /* <DEDUP_REMOVED lines=10> */
[----:B---3--:R-:W-:-:S04]  /*45170*/  IMAD.WIDE R34, R5, 0x4, R34 ;  /* 0x0000000405227825 */ /* 0x008fc800078e0222 */
[----:B------:R-:W-:-:S04]  /*45180*/  IMAD.WIDE R32, R5, 0x4, R32 ;  /* 0x0000000405207825 */ /* 0x000fc800078e0220 */
[----:B------:R-:W-:-:S04]  /*45190*/  IMAD.WIDE R26, R5, 0x4, R26 ;  /* 0x00000004051a7825 */ /* 0x000fc800078e021a */
[C---:B------:R-:W-:Y:S01]  /*451a0*/  IMAD.WIDE R30, R5.reuse, 0x4, R30 ;  /* 0x00000004051e7825 */ /* 0x040fe200078e021e */
[----:B------:R-:W-:Y:S04]  /*451b0*/  STL.64 [R1+0x1ab8], R36 ;  /* 0x001ab82401007387 */ /* 0x000fe80000100a00 */
[----:B------:R-:W-:Y:S01]  /*451c0*/  STL.64 [R1+0x1ab0], R34 ;  /* 0x001ab02201007387 */ /* 0x000fe20000100a00 */
[----:B----4-:R-:W-:-:S04]  /*451d0*/  IMAD.WIDE R28, R5, 0x4, R28 ;  /* 0x00000004051c7825 */ /* 0x010fc800078e021c */
[C---:B------:R-:W-:Y:S01]  /*451e0*/  IMAD.WIDE R24, R5.reuse, 0x4, R24 ;  /* 0x0000000405187825 */ /* 0x040fe200078e0218 */
[----:B------:R-:W-:Y:S04]  /*451f0*/  STL.64 [R1+0x1aa8], R32 ;  /* 0x001aa82001007387 */ /* 0x000fe80000100a00 */
[----:B------:R2:W-:Y:S01]  /*45200*/  STL.64 [R1+0x1aa0], R26 ;  /* 0x001aa01a01007387 */ /* 0x0005e20000100a00 */
[----:B------:R-:W-:-:S04]  /*45210*/  IMAD.WIDE R22, R5, 0x4, R130 ;  /* 0x0000000405167825 */ /* 0x000fc800078e0282 */
[C---:B------:R-:W-:Y:S01]  /*45220*/  IMAD.WIDE R20, R5.reuse, 0x4, R120 ;  /* 0x0000000405147825 */ /* 0x040fe200078e0278 */
[----:B------:R-:W-:Y:S04]  /*45230*/  STL.64 [R1+0x1a98], R30 ;  /* 0x001a981e01007387 */ /* 0x000fe80000100a00 */
[----:B------:R-:W-:Y:S01]  /*45240*/  STL.64 [R1+0x1a90], R28 ;  /* 0x001a901c01007387 */ /* 0x000fe20000100a00 */
[----:B------:R-:W-:-:S04]  /*45250*/  IMAD.WIDE R18, R5, 0x4, R118 ;  /* 0x0000000405127825 */ /* 0x000fc800078e0276 */
[C---:B------:R-:W-:Y:S01]  /*45260*/  IMAD.WIDE R16, R5.reuse, 0x4, R116 ;  /* 0x0000000405107825 */ /* 0x040fe200078e0274 */
[----:B------:R3:W-:Y:S03]  /*45270*/  STL.64 [R1+0x1a88], R24 ;  /* 0x001a881801007387 */ /* 0x0007e60000100a00 */
[C---:B-1----:R-:W-:Y:S01]  /*45280*/  IMAD.WIDE R14, R5.reuse, 0x4, R138 ;  /* 0x00000004050e7825 */ /* 0x042fe200078e028a */
[----:B------:R1:W-:Y:S03]  /*45290*/  STL.64 [R1+0x1a80], R22 ;  /* 0x001a801601007387 */ /* 0x0003e60000100a00 */
[C---:B------:R-:W-:Y:S01]  /*452a0*/  IMAD.WIDE R12, R5.reuse, 0x4, R124 ;  /* 0x00000004050c7825 */ /* 0x040fe200078e027c */
[----:B------:R-:W-:Y:S03]  /*452b0*/  STL.64 [R1+0x1a78], R20 ;  /* 0x001a781401007387 */ /* 0x000fe60000100a00 */
[C---:B------:R-:W-:Y:S01]  /*452c0*/  IMAD.WIDE R10, R5.reuse, 0x4, R122 ;  /* 0x00000004050a7825 */ /* 0x040fe200078e027a */
[----:B------:R4:W-:Y:S03]  /*452d0*/  STL.64 [R1+0x1a70], R18 ;  /* 0x001a701201007387 */ /* 0x0009e60000100a00 */
[C---:B------:R-:W-:Y:S01]  /*452e0*/  IMAD.WIDE R2, R5.reuse, 0x4, R126 ;  /* 0x0000000405027825 */ /* 0x040fe200078e027e */
[----:B------:R4:W-:Y:S04]  /*452f0*/  STL.64 [R1+0x1a68], R16 ;  /* 0x001a681001007387 */ /* 0x0009e80000100a00 */
[----:B------:R4:W-:Y:S04]  /*45300*/  STL.64 [R1+0x1a60], R14 ;  /* 0x001a600e01007387 */ /* 0x0009e80000100a00 */
[----:B------:R4:W-:Y:S04]  /*45310*/  STL.64 [R1+0x1a58], R12 ;  /* 0x001a580c01007387 */ /* 0x0009e80000100a00 */
[----:B------:R-:W-:Y:S04]  /*45320*/  LDGSTS.E [R8+0x64680], desc[UR60][R36.64], P1 ;  /* 0x6468000024087fae */ /* 0x000fe8000892187c */
[----:B------:R4:W-:Y:S04]  /*45330*/  STL.64 [R1+0x1a50], R10 ;  /* 0x001a500a01007387 */ /* 0x0009e80000100a00 */
[----:B------:R-:W-:Y:S04]  /*45340*/  LDGSTS.E [R8+0x64a80], desc[UR60][R34.64], P1 ;  /* 0x64a8000022087fae */ /* 0x000fe8000892187c */
[----:B------:R4:W-:Y:S04]  /*45350*/  STL.64 [R1+0x1a48], R2 ;  /* 0x001a480201007387 */ /* 0x0009e80000100a00 */
[----:B------:R-:W-:Y:S04]  /*45360*/  LDGSTS.E [R8+0x64e80], desc[UR60][R32.64], P1 ;  /* 0x64e8000020087fae */ /* 0x000fe8000892187c */
[----:B------:R-:W-:Y:S04]  /*45370*/  LDGSTS.E [R8+0x65280], desc[UR60][R26.64], P1 ;  /* 0x652800001a087fae */ /* 0x000fe8000892187c */
[----:B------:R-:W4:Y:S04]  /*45380*/  LDL.LU.64 R54, [R1+0xf28] ;  /* 0x000f280001367983 */ /* 0x000f280000300a00 */
[----:B------:R-:W-:Y:S04]  /*45390*/  LDGSTS.E [R8+0x65680], desc[UR60][R30.64], P1 ;  /* 0x656800001e087fae */ /* 0x000fe8000892187c */
[----:B------:R-:W-:Y:S04]  /*453a0*/  LDGSTS.E [R8+0x65a80], desc[UR60][R28.64], P1 ;  /* 0x65a800001c087fae */ /* 0x000fe8000892187c */
[----:B------:R-:W-:Y:S04]  /*453b0*/  LDGSTS.E [R8+0x65e80], desc[UR60][R24.64], P1 ;  /* 0x65e8000018087fae */ /* 0x000fe8000892187c */
[----:B------:R1:W-:Y:S04]  /*453c0*/  LDGSTS.E [R8+0x66280], desc[UR60][R22.64], P1 ;  /* 0x6628000016087fae */ /* 0x0003e8000892187c */
[----:B------:R-:W-:Y:S04]  /*453d0*/  LDGSTS.E [R8+0x66680], desc[UR60][R20.64], P1 ;  /* 0x6668000014087fae */ /* 0x000fe8000892187c */
[----:B------:R4:W-:Y:S04]  /*453e0*/  LDGSTS.E [R8+0x66a80], desc[UR60][R18.64], P1 ;  /* 0x66a8000012087fae */ /* 0x0009e8000892187c */
[----:B------:R4:W-:Y:S04]  /*453f0*/  LDGSTS.E [R8+0x66e80], desc[UR60][R16.64], P1 ;  /* 0x66e8000010087fae */ /* 0x0009e8000892187c */
[----:B------:R4:W-:Y:S04]  /*45400*/  LDGSTS.E [R8+0x67280], desc[UR60][R14.64], P1 ;  /* 0x672800000e087fae */ /* 0x0009e8000892187c */
[----:B--2---:R-:W1:Y:S04]  /*45410*/  LDL.LU.64 R26, [R1+0xef0] ;  /* 0x000ef000011a7983 */ /* 0x004e680000300a00 */
[----:B------:R-:W2:Y:S04]  /*45420*/  LDL.LU.64 R52, [R1+0xeb8] ;  /* 0x000eb80001347983 */ /* 0x000ea80000300a00 */
[----:B------:R-:W4:Y:S04]  /*45430*/  LDL.LU.64 R50, [R1+0xe80] ;  /* 0x000e800001327983 */ /* 0x000f280000300a00 */
[----:B------:R-:W2:Y:S04]  /*45440*/  LDL.LU.64 R34, [R1+0xe48] ;  /* 0x000e480001227983 */ /* 0x000ea80000300a00 */
[----:B------:R-:W4:Y:S04]  /*45450*/  LDL.LU.64 R78, [R1+0xe10] ;  /* 0x000e1000014e7983 */ /* 0x000f280000300a00 */
[----:B------:R-:W4:Y:S04]  /*45460*/  LDL.LU.64 R32, [R1+0xdd8] ;  /* 0x000dd80001207983 */ /* 0x000f280000300a00 */
[----:B------:R-:W4:Y:S04]  /*45470*/  LDL.LU.64 R46, [R1+0xda0] ;  /* 0x000da000012e7983 */ /* 0x000f280000300a00 */
        /* <DEDUP_REMOVED lines=14> */
[----:B------:R3:W-:Y:S01]  /*45560*/  LDGSTS.E [R8+0x67e80], desc[UR60][R2.64], P1 ;  /* 0x67e8000002087fae */ /* 0x0007e2000892187c */
[----:B-1----:R-:W-:-:S04]  /*45570*/  IMAD.WIDE R22, R5, 0x4, R26 ;  /* 0x0000000405167825 */ /* 0x002fc800078e021a */
[C---:B--2---:R-:W-:Y:S01]  /*45580*/  IMAD.WIDE R162, R5.reuse, 0x4, R34 ;  /* 0x0000000405a27825 */ /* 0x044fe200078e0222 */
[----:B------:R-:W2:Y:S04]  /*45590*/  LDL.LU.64 R26, [R1+0xac8] ;  /* 0x000ac800011a7983 */ /* 0x000ea80000300a00 */
[----:B------:R-:W2:Y:S01]  /*455a0*/  LDL.LU.64 R34, [R1+0xa90] ;  /* 0x000a900001227983 */ /* 0x000ea20000300a00 */
[----:B----4-:R-:W-:-:S04]  /*455b0*/  IMAD.WIDE R174, R5, 0x4, R32 ;  /* 0x0000000405ae7825 */ /* 0x010fc800078e0220 */
[C---:B---3--:R-:W-:Y:S01]  /*455c0*/  IMAD.WIDE R186, R5.reuse, 0x4, R24 ;  /* 0x0000000405ba7825 */ /* 0x048fe200078e0218 */
[----:B------:R-:W3:Y:S04]  /*455d0*/  LDL.LU.64 R32, [R1+0xa58] ;  /* 0x000a580001207983 */ /* 0x000ee80000300a00 */
[----:B------:R-:W4:Y:S01]  /*455e0*/  LDL.LU.64 R24, [R1+0xa20] ;  /* 0x000a200001187983 */ /* 0x000f220000300a00 */
[----:B------:R-:W-:-:S03]  /*455f0*/  IMAD.WIDE R202, R5, 0x4, R48 ;  /* 0x0000000405ca7825 */ /* 0x000fc600078e0230 */
[----:B------:R-:W3:Y:S01]  /*45600*/  LDL.LU.64 R48, [R1+0x9e8] ;  /* 0x0009e80001307983 */ /* 0x000ee20000300a00 */
[----:B------:R-:W-:-:S03]  /*45610*/  IMAD.WIDE R218, R5, 0x4, R66 ;  /* 0x0000000405da7825 */ /* 0x000fc600078e0242 */
[----:B------:R-:W3:Y:S01]  /*45620*/  LDL.LU.64 R66, [R1+0x9b0] ;  /* 0x0009b00001427983 */ /* 0x000ee20000300a00 */
[----:B------:R-:W-:-:S04]  /*45630*/  IMAD.WIDE R110, R5, 0x4, R38 ;  /* 0x00000004056e7825 */ /* 0x000fc800078e0226 */
[----:B------:R-:W-:-:S04]  /*45640*/  IMAD.WIDE R108, R5, 0x4, R40 ;  /* 0x00000004056c7825 */ /* 0x000fc800078e0228 */
[C---:B------:R-:W-:Y:S01]  /*45650*/  IMAD.WIDE R104, R5.reuse, 0x4, R30 ;  /* 0x0000000405687825 */ /* 0x040fe200078e021e */
[----:B------:R-:W3:Y:S03]  /*45660*/  LDL.LU.64 R40, [R1+0x978] ;  /* 0x0009780001287983 */ /* 0x000ee60000300a00 */
[C---:B------:R-:W-:Y:S01]  /*45670*/  IMAD.WIDE R106, R5.reuse, 0x4, R44 ;  /* 0x00000004056a7825 */ /* 0x040fe200078e022c */
        /* <DEDUP_REMOVED lines=8> */
[----:B------:R-:W3:Y:S01]  /*45700*/  LDL.LU.64 R38, [R1+0x890] ;  /* 0x0008900001267983 */ /* 0x000ee20000300a00 */
[----:B--2---:R-:W-:-:S04]  /*45710*/  IMAD.WIDE R98, R5, 0x4, R26 ;  /* 0x0000000405627825 */ /* 0x004fc800078e021a */
[C---:B------:R-:W-:Y:S01]  /*45720*/  IMAD.WIDE R96, R5.reuse, 0x4, R34 ;  /* 0x0000000405607825 */ /* 0x040fe200078e0222 */
[----:B------:R-:W2:Y:S04]  /*45730*/  LDL.LU.64 R26, [R1+0x858] ;  /* 0x00085800011a7983 */ /* 0x000ea80000300a00 */
[----:B------:R-:W-:Y:S04]  /*45740*/  STL.64 [R1+0x690], R104 ;  /* 0x0006906801007387 */ /* 0x000fe80000100a00 */
[----:B------:R-:W2:Y:S04]  /*45750*/  LDL.LU.64 R34, [R1+0x820] ;  /* 0x0008200001227983 */ /* 0x000ea80000300a00 */
[----:B------:R-:W-:Y:S04]  /*45760*/  STL.64 [R1+0x6a8], R102 ;  /* 0x0006a86601007387 */ /* 0x000fe80000100a00 */
[----:B------:R-:W2:Y:S04]  /*45770*/  LDL.LU.64 R44, [R1+0x7e0] ;  /* 0x0007e000012c7983 */ /* 0x000ea80000300a00 */
[----:B------:R-:W-:Y:S01]  /*45780*/  STL.64 [R1+0x6e8], R100 ;  /* 0x0006e86401007387 */ /* 0x000fe20000100a00 */
[----:B----4-:R-:W-:-:S03]  /*45790*/  IMAD.WIDE R92, R5, 0x4, R24 ;  /* 0x00000004055c7825 */ /* 0x010fc600078e0218 */
[----:B------:R-:W4:Y:S04]  /*457a0*/  LDL.LU.64 R24, [R1+0x7a0] ;  /* 0x0007a00001187983 */ /* 0x000f280000300a00 */
[----:B------:R-:W-:Y:S01]  /*457b0*/  STL.64 [R1+0x728], R98 ;  /* 0x0007286201007387 */ /* 0x000fe20000100a00 */
[----:B---3--:R-:W-:-:S04]  /*457c0*/  IMAD.WIDE R90, R5, 0x4, R48 ;  /* 0x00000004055a7825 */ /* 0x008fc800078e0230 */
[C---:B------:R-:W-:Y:S01]  /*457d0*/  IMAD.WIDE R94, R5.reuse, 0x4, R32 ;  /* 0x00000004055e7825 */ /* 0x040fe200078e0220 */
        /* <DEDUP_REMOVED lines=19> */
[----:B------:R-:W-:Y:S01]  /*45910*/  STL.64 [R1+0x8d8], R84 ;  /* 0x0008d85401007387 */ /* 0x000fe20000100a00 */
[----:B------:R-:W-:-:S04]  /*45920*/  IMAD.WIDE R78, R5, 0x4, R38 ;  /* 0x00000004054e7825 */ /* 0x000fc800078e0226 */
[----:B--2---:R-:W-:-:S04]  /*45930*/  IMAD.WIDE R76, R5, 0x4, R26 ;  /* 0x00000004054c7825 */ /* 0x004fc800078e021a */
[C---:B------:R-:W-:Y:S01]  /*45940*/  IMAD.WIDE R74, R5.reuse, 0x4, R34 ;  /* 0x00000004054a7825 */ /* 0x040fe200078e0222 */
[----:B------:R-:W2:Y:S04]  /*45950*/  LDL.LU.64 R26, [R1+0x5a0] ;  /* 0x0005a000011a7983 */ /* 0x000ea80000300a00 */
[----:B------:R-:W-:Y:S04]  /*45960*/  STL.64 [R1+0x908], R82 ;  /* 0x0009085201007387 */ /* 0x000fe80000100a00 */
[----:B------:R-:W2:Y:S04]  /*45970*/  LDL.LU.64 R34, [R1+0x560] ;  /* 0x0005600001227983 */ /* 0x000ea80000300a00 */
[----:B------:R-:W-:Y:S04]  /*45980*/  STL.64 [R1+0x8d0], R80 ;  /* 0x0008d05001007387 */ /* 0x000fe80000100a00 */
[----:B------:R-:W-:Y:S01]  /*45990*/  STL.64 [R1+0x890], R78 ;  /* 0x0008904e01007387 */ /* 0x000fe20000100a00 */
[----:B----4-:R-:W-:-:S03]  /*459a0*/  IMAD.WIDE R70, R5, 0x4, R24 ;  /* 0x0000000405467825 */ /* 0x010fc600078e0218 */
[----:B------:R-:W4:Y:S01]  /*459b0*/  LDL.LU.64 R24, [R1+0x520] ;  /* 0x0005200001187983 */ /* 0x000f220000300a00 */
[----:B------:R-:W-:-:S03]  /*459c0*/  IMAD.WIDE R72, R5, 0x4, R44 ;  /* 0x0000000405487825 */ /* 0x000fc600078e022c */
[----:B------:R-:W-:Y:S01]  /*459d0*/  STL.64 [R1+0x910], R76 ;  /* 0x0009104c01007387 */ /* 0x000fe20000100a00 */
[----:B---3--:R-:W-:-:S03]  /*459e0*/  IMAD.WIDE R68, R5, 0x4, R48 ;  /* 0x0000000405447825 */ /* 0x008fc600078e0230 */
[----:B------:R-:W3:Y:S04]  /*459f0*/  LDL.LU.64 R48, [R1+0x4e0] ;  /* 0x0004e00001307983 */ /* 0x000ee80000300a00 */
[----:B------:R-:W-:Y:S01]  /*45a00*/  STL.64 [R1+0x940], R74 ;  /* 0x0009404a01007387 */ /* 0x000fe20000100a00 */
[----:B------:R-:W-:-:S04]  /*45a10*/  IMAD.WIDE R180, R5, 0x4, R46 ;  /* 0x0000000405b47825 */ /* 0x000fc800078e022e */
[C---:B------:R-:W-:Y:S01]  /*45a20*/  IMAD.WIDE R66, R5.reuse, 0x4, R66 ;  /* 0x0000000405427825 */ /* 0x040fe200078e0242 */
[----:B------:R-:W-:Y:S04]  /*45a30*/  STL.64 [R1+0x978], R72 ;  /* 0x0009784801007387 */ /* 0x000fe80000100a00 */
[----:B------:R-:W3:Y:S01]  /*45a40*/  LDL.LU.64 R46, [R1+0x4a0] ;  /* 0x0004a000012e7983 */ /* 0x000ee20000300a00 */
[----:B------:R-:W-:-:S03]  /*45a50*/  IMAD.WIDE R194, R5, 0x4, R64 ;  /* 0x0000000405c27825 */ /* 0x000fc600078e0240 */
[----:B------:R-:W-:Y:S01]  /*45a60*/  STL.64 [R1+0x1650], R70 ;  /* 0x0016504601007387 */ /* 0x000fe20000100a00 */
[----:B------:R-:W-:-:S03]  /*45a70*/  IMAD.WIDE R64, R5, 0x4, R32 ;  /* 0x0000000405407825 */ /* 0x000fc600078e0220 */
[----:B------:R-:W3:Y:S04]  /*45a80*/  LDL.LU.64 R44, [R1+0x460] ;  /* 0x00046000012c7983 */ /* 0x000ee80000300a00 */
[----:B------:R-:W-:Y:S01]  /*45a90*/  STL.64 [R1+0x1690], R68 ;  /* 0x0016904401007387 */ /* 0x000fe20000100a00 */
[----:B------:R-:W-:-:S04]  /*45aa0*/  IMAD.WIDE R210, R5, 0x4, R42 ;  /* 0x0000000405d27825 */ /* 0x000fc800078e022a */
[C---:B------:R-:W-:Y:S01]  /*45ab0*/  IMAD.WIDE R228, R5.reuse, 0x4, R62 ;  /* 0x0000000405e47825 */ /* 0x040fe200078e023e */
[----:B------:R-:W-:Y:S03]  /*45ac0*/  STL.64 [R1+0x16d0], R66 ;  /* 0x0016d04201007387 */ /* 0x000fe60000100a00 */
[C---:B------:R-:W-:Y:S01]  /*45ad0*/  IMAD.WIDE R62, R5.reuse, 0x4, R40 ;  /* 0x00000004053e7825 */ /* 0x040fe200078e0228 */
[----:B------:R-:W3:Y:S04]  /*45ae0*/  LDL.LU.64 R42, [R1+0x420] ;  /* 0x00042000012a7983 */ /* 0x000ee80000300a00 */
[----:B------:R-:W3:Y:S04]  /*45af0*/  LDL.LU.64 R40, [R1+0x3d8] ;  /* 0x0003d80001287983 */ /* 0x000ee80000300a00 */
[----:B------:R-:W-:Y:S01]  /*45b00*/  STL.64 [R1+0x1710], R64 ;  /* 0x0017104001007387 */ /* 0x000fe20000100a00 */
[----:B------:R-:W-:-:S04]  /*45b10*/  IMAD.WIDE R60, R5, 0x4, R30 ;  /* 0x00000004053c7825 */ /* 0x000fc800078e021e */
[C---:B------:R-:W-:Y:S01]  /*45b20*/  IMAD.WIDE R56, R5.reuse, 0x4, R36 ;  /* 0x0000000405387825 */ /* 0x040fe200078e0224 */
[----:B------:R-:W3:Y:S04]  /*45b30*/  LDL.LU.64 R38, [R1+0x398] ;  /* 0x0003980001267983 */ /* 0x000ee80000300a00 */
[----:B------:R-:W3:Y:S04]  /*45b40*/  LDL.LU.64 R36, [R1+0x358] ;  /* 0x0003580001247983 */ /* 0x000ee80000300a00 */
[----:B------:R-:W-:Y:S01]  /*45b50*/  STL.64 [R1+0x1750], R62 ;  /* 0x0017503e01007387 */ /* 0x000fe20000100a00 */
[----:B------:R-:W-:-:S03]  /*45b60*/  IMAD.WIDE R58, R5, 0x4, R28 ;  /* 0x00000004053a7825 */ /* 0x000fc600078e021c */
[----:B------:R-:W3:Y:S01]  /*45b70*/  LDL.LU.64 R30, [R1+0x318] ;  /* 0x00031800011e7983 */ /* 0x000ee20000300a00 */
[----:B------:R-:W-:-:S03]  /*45b80*/  IMAD.WIDE R154, R5, 0x4, R52 ;  /* 0x00000004059a7825 */ /* 0x000fc600078e0234 */
[----:B------:R-:W3:Y:S04]  /*45b90*/  LDL.LU.64 R28, [R1+0x2d8] ;  /* 0x0002d800011c7983 */ /* 0x000ee80000300a00 */
        /* <DEDUP_REMOVED lines=45> */
[----:B--2---:R-:W-:-:S03]  /*45e70*/  IMAD.WIDE R52, R5, 0x4, R34 ;  /* 0x0000000405347825 */ /* 0x004fc600078e0222 */
[----:B------:R-:W2:Y:S04]  /*45e80*/  LDL.LU.64 R34, [R1+0x298] ;  /* 0x0002980001227983 */ /* 0x000ea80000300a00 */
[----:B------:R-:W2:Y:S01]  /*45e90*/  LDL.LU.64 R32, [R1+0x258] ;  /* 0x0002580001207983 */ /* 0x000ea20000300a00 */
[----:B------:R-:W-:-:S03]  /*45ea0*/  IMAD.WIDE R54, R5, 0x4, R26 ;  /* 0x0000000405367825 */ /* 0x000fc600078e021a */
[----:B------:R-:W-:Y:S01]  /*45eb0*/  STL.64 [R1+0x17d0], R58 ;  /* 0x0017d03a01007387 */ /* 0x000fe20000100a00 */
[----:B----4-:R-:W-:-:S03]  /*45ec0*/  IMAD.WIDE R50, R5, 0x4, R24 ;  /* 0x0000000405327825 */ /* 0x010fc600078e0218 */
        /* <DEDUP_REMOVED lines=10> */
[----:B------:R-:W4:Y:S01]  /*45f70*/  LDL.LU.64 R126, [R1+0x28] ;  /* 0x00002800017e7983 */ /* 0x000f220000300a00 */
[----:B---3--:R-:W-:-:S04]  /*45f80*/  IMAD.WIDE R48, R5, 0x4, R48 ;  /* 0x0000000405307825 */ /* 0x008fc800078e0230 */
[----:B------:R-:W-:-:S04]  /*45f90*/  IMAD.WIDE R46, R5, 0x4, R46 ;  /* 0x00000004052e7825 */ /* 0x000fc800078e022e */
[----:B------:R-:W-:-:S04]  /*45fa0*/  IMAD.WIDE R44, R5, 0x4, R44 ;  /* 0x00000004052c7825 */ /* 0x000fc800078e022c */
[C---:B------:R-:W-:Y:S01]  /*45fb0*/  IMAD.WIDE R42, R5.reuse, 0x4, R42 ;  /* 0x00000004052a7825 */ /* 0x040fe200078e022a */
[----:B------:R-:W-:Y:S03]  /*45fc0*/  STL.64 [R1+0x1980], R50 ;  /* 0x0019803201007387 */ /* 0x000fe60000100a00 */
[C---:B------:R-:W-:Y:S01]  /*45fd0*/  IMAD.WIDE R40, R5.reuse, 0x4, R40 ;  /* 0x0000000405287825 */ /* 0x040fe200078e0228 */
[----:B------:R-:W-:Y:S04]  /*45fe0*/  STL.64 [R1+0x1988], R48 ;  /* 0x0019883001007387 */ /* 0x000fe80000100a00 */
[----:B------:R-:W-:Y:S01]  /*45ff0*/  STL.64 [R1+0x1990], R46 ;  /* 0x0019902e01007387 */ /* 0x000fe20000100a00 */
[----:B------:R-:W-:-:S04]  /*46000*/  IMAD.WIDE R38, R5, 0x4, R38 ;  /* 0x0000000405267825 */ /* 0x000fc800078e0226 */
[C---:B------:R-:W-:Y:S01]  /*46010*/  IMAD.WIDE R36, R5.reuse, 0x4, R36 ;  /* 0x0000000405247825 */ /* 0x040fe200078e0224 */
[----:B------:R-:W-:Y:S04]  /*46020*/  STL.64 [R1+0x1998], R44 ;  /* 0x0019982c01007387 */ /* 0x000fe80000100a00 */
[----:B------:R-:W-:Y:S01]  /*46030*/  STL.64 [R1+0x19a0], R42 ;  /* 0x0019a02a01007387 */ /* 0x000fe20000100a00 */
[----:B------:R-:W-:-:S03]  /*46040*/  IMAD.WIDE R30, R5, 0x4, R30 ;  /* 0x00000004051e7825 */ /* 0x000fc600078e021e */
[----:B------:R-:W-:Y:S01]  /*46050*/  STL.64 [R1+0x19a8], R40 ;  /* 0x0019a82801007387 */ /* 0x000fe20000100a00 */
[----:B------:R-:W-:-:S03]  /*46060*/  IMAD.WIDE R28, R5, 0x4, R28 ;  /* 0x00000004051c7825 */ /* 0x000fc600078e021c */
[----:B------:R-:W-:Y:S04]  /*46070*/  STL.64 [R1+0x19b0], R38 ;  /* 0x0019b02601007387 */ /* 0x000fe80000100a00 */
[----:B------:R-:W-:Y:S04]  /*46080*/  STL.64 [R1+0x19b8], R36 ;  /* 0x0019b82401007387 */ /* 0x000fe80000100a00 */
[----:B------:R1:W-:Y:S04]  /*46090*/  STL.64 [R1+0x19c0], R30 ;  /* 0x0019c01e01007387 */ /* 0x0003e80000100a00 */
[----:B------:R-:W-:Y:S04]  /*460a0*/  LDGSTS.E [R244+0x62b00], desc[UR60][R54.64], P1 ;  /* 0x62b0000036f47fae */ /* 0x000fe8000892187c */
[----:B------:R3:W-:Y:S04]  /*460b0*/  STL.64 [R1+0x19c8], R28 ;  /* 0x0019c81c01007387 */ /* 0x0007e80000100a00 */
        /* <DEDUP_REMOVED lines=12> */
[----:B------:R-:W-:-:S04]  /*46180*/  IMAD.WIDE R32, R5, 0x4, R32 ;  /* 0x0000000405207825 */ /* 0x000fc800078e0220 */
[----:B----4-:R-:W-:-:S04]  /*46190*/  IMAD.WIDE R26, R5, 0x4, R26 ;  /* 0x00000004051a7825 */ /* 0x010fc800078e021a */
[----:B------:R-:W-:-:S04]  /*461a0*/  IMAD.WIDE R24, R5, 0x4, R24 ;  /* 0x0000000405187825 */ /* 0x000fc800078e0218 */
        /* <DEDUP_REMOVED lines=9> */
[----:B------:R-:W-:Y:S03]  /*46240*/  STL.64 [R1+0x1a08], R20 ;  /* 0x001a081401007387 */ /* 0x000fe60000100a00 */
[C---:B------:R-:W-:Y:S01]  /*46250*/  IMAD.WIDE R2, R5.reuse, 0x4, R126 ;  /* 0x0000000405027825 */ /* 0x040fe200078e027e */
[----:B------:R-:W-:Y:S04]  /*46260*/  STL.64 [R1+0x1a00], R16 ;  /* 0x001a001001007387 */ /* 0x000fe80000100a00 */
[----:B------:R-:W-:Y:S04]  /*46270*/  STL.64 [R1+0x19f8], R14 ;  /* 0x0019f80e01007387 */ /* 0x000fe80000100a00 */
[----:B------:R-:W-:Y:S04]  /*46280*/  STL.64 [R1+0x19f0], R12 ;  /* 0x0019f00c01007387 */ /* 0x000fe80000100a00 */
[----:B------:R-:W-:Y:S04]  /*46290*/  STL.64 [R1+0x19e8], R10 ;  /* 0x0019e80a01007387 */ /* 0x000fe80000100a00 */
[----:B------:R4:W-:Y:S04]  /*462a0*/  STL.64 [R1+0x19e0], R2 ;  /* 0x0019e00201007387 */ /* 0x0009e80000100a00 */
[----:B-1----:R-:W4:Y:S04]  /*462b0*/  LDL.LU.64 R30, [R1+0xf20] ;  /* 0x000f2000011e7983 */ /* 0x002f280000300a00 */
[----:B---3--:R-:W3:Y:S04]  /*462c0*/  LDL.LU.64 R28, [R1+0xee8] ;  /* 0x000ee800011c7983 */ /* 0x008ee80000300a00 */
[----:B------:R-:W3:Y:S04]  /*462d0*/  LDL.LU.64 R56, [R1+0xeb0] ;  /* 0x000eb00001387983 */ /* 0x000ee80000300a00 */
[----:B------:R-:W3:Y:S04]  /*462e0*/  LDL.LU.64 R54, [R1+0xe78] ;  /* 0x000e780001367983 */ /* 0x000ee80000300a00 */
[----:B------:R-:W3:Y:S04]  /*462f0*/  LDL.LU.64 R36, [R1+0xe40] ;  /* 0x000e400001247983 */ /* 0x000ee80000300a00 */
[----:B------:R-:W-:Y:S04]  /*46300*/  LDGSTS.E [R244+0x65b00], desc[UR60][R34.64], P1 ;  /* 0x65b0000022f47fae */ /* 0x000fe8000892187c */
        /* <DEDUP_REMOVED lines=9> */
[----:B--2---:R-:W2:Y:S04]  /*463a0*/  LDL.LU.64 R34, [R1+0xdd0] ;  /* 0x000dd00001227983 */ /* 0x004ea80000300a00 */
[----:B------:R-:W2:Y:S04]  /*463b0*/  LDL.LU.64 R50, [R1+0xd98] ;  /* 0x000d980001327983 */ /* 0x000ea80000300a00 */
[----:B------:R1:W-:Y:S04]  /*463c0*/  LDGSTS.E [R244+0x67f00], desc[UR60][R2.64], P1 ;  /* 0x67f0000002f47fae */ /* 0x0003e8000892187c */
        /* <DEDUP_REMOVED lines=12> */
[----:B-1----:R-:W-:-:S03]  /*46490*/  IMAD.WIDE R2, R5, 0x4, R30 ;  /* 0x0000000405027825 */ /* 0x002fc600078e021e */
[----:B------:R-:W4:Y:S01]  /*464a0*/  LDL.LU.64 R30, [R1+0xac0] ;  /* 0x000ac000011e7983 */ /* 0x000f220000300a00 */
[----:B---3--:R-:W-:-:S03]  /*464b0*/  IMAD.WIDE R10, R5, 0x4, R28 ;  /* 0x00000004050a7825 */ /* 0x008fc600078e021c */
[----:B------:R-:W3:Y:S04]  /*464c0*/  LDL.LU.64 R32, [R1+0xa88] ;  /* 0x000a880001207983 */ /* 0x000ee80000300a00 */
[----:B------:R-:W3:Y:S01]  /*464d0*/  LDL.LU.64 R28, [R1+0xa50] ;  /* 0x000a5000011c7983 */ /* 0x000ee20000300a00 */
[----:B------:R-:W-:-:S04]  /*464e0*/  IMAD.WIDE R16, R5, 0x4, R36 ;  /* 0x0000000405107825 */ /* 0x000fc800078e0224 */
[C---:B------:R-:W-:Y:S01]  /*464f0*/  IMAD.WIDE R12, R5.reuse, 0x4, R56 ;  /* 0x00000004050c7825 */ /* 0x040fe200078e0238 */
[----:B------:R-:W3:Y:S03]  /*46500*/  LDL.LU.64 R36, [R1+0xa18] ;  /* 0x000a180001247983 */ /* 0x000ee60000300a00 */
[----:B------:R-:W-:-:S04]  /*46510*/  IMAD.WIDE R14, R5, 0x4, R54 ;  /* 0x00000004050e7825 */ /* 0x000fc800078e0236 */
[C---:B------:R-:W-:Y:S01]  /*46520*/  IMAD.WIDE R20, R5.reuse, 0x4, R52 ;  /* 0x0000000405147825 */ /* 0x040fe200078e0234 */
[----:B------:R-:W-:Y:S04]  /*46530*/  LDGSTS.E [R245+0x40380], desc[UR60][R2.64], P1 ;  /* 0x4038000002f57fae */ /* 0x000fe8000892187c */
[----:B------:R-:W-:Y:S01]  /*46540*/  LDGSTS.E [R245+0x40780], desc[UR60][R10.64], P1 ;  /* 0x407800000af57fae */ /* 0x000fe2000892187c */
[----:B--2---:R-:W-:-:S04]  /*46550*/  IMAD.WIDE R152, R5, 0x4, R34 ;  /* 0x0000000405987825 */ /* 0x004fc800078e0222 */
[C---:B------:R-:W-:Y:S01]  /*46560*/  IMAD.WIDE R156, R5.reuse, 0x4, R50 ;  /* 0x00000004059c7825 */ /* 0x040fe200078e0232 */
[----:B------:R-:W2:Y:S04]  /*46570*/  LDL.LU.64 R34, [R1+0x9e0] ;  /* 0x0009e00001227983 */ /* 0x000ea80000300a00 */
[----:B------:R-:W-:Y:S04]  /*46580*/  LDGSTS.E [R245+0x40b80], desc[UR60][R12.64], P1 ;  /* 0x40b800000cf57fae */ /* 0x000fe8000892187c */
[----:B------:R-:W-:Y:S01]  /*46590*/  LDGSTS.E [R245+0x40f80], desc[UR60][R14.64], P1 ;  /* 0x40f800000ef57fae */ /* 0x000fe2000892187c */
[----:B----4-:R-:W-:-:S04]  /*465a0*/  IMAD.WIDE R160, R5, 0x4, R26 ;  /* 0x0000000405a07825 */ /* 0x010fc800078e021a */
[C---:B------:R-:W-:Y:S01]  /*465b0*/  IMAD.WIDE R166, R5.reuse, 0x4, R78 ;  /* 0x0000000405a67825 */ /* 0x040fe200078e024e */
[----:B------:R-:W4:Y:S03]  /*465c0*/  LDL.LU.64 R26, [R1+0x9a8] ;  /* 0x0009a800011a7983 */ /* 0x000f260000300a00 */
[C---:B------:R-:W-:Y:S02]  /*465d0*/  IMAD.WIDE R172, R5.reuse, 0x4, R24 ;  /* 0x0000000405ac7825 */ /* 0x040fe400078e0218 */
[----:B------:R-:W4:Y:S02]  /*465e0*/  LDL.LU.64 R24, [R1+0x970] ;  /* 0x0009700001187983 */ /* 0x000f240000300a00 */
[----:B------:R-:W-:-:S04]  /*465f0*/  IMAD.WIDE R184, R5, 0x4, R66 ;  /* 0x0000000405b87825 */ /* 0x000fc800078e0242 */
[C---:B------:R-:W-:Y:S01]  /*46600*/  IMAD.WIDE R200, R5.reuse, 0x4, R40 ;  /* 0x0000000405c87825 */ /* 0x040fe200078e0228 */
[----:B------:R-:W4:Y:S04]  /*46610*/  LDL.LU.64 R66, [R1+0x938] ;  /* 0x0009380001427983 */ /* 0x000f280000300a00 */
[----:B------:R-:W4:Y:S01]  /*46620*/  LDL.LU.64 R40, [R1+0x900] ;  /* 0x0009000001287983 */ /* 0x000f220000300a00 */
[----:B------:R-:W-:-:S04]  /*46630*/  IMAD.WIDE R216, R5, 0x4, R38 ;  /* 0x0000000405d87825 */ /* 0x000fc800078e0226 */
        /* <DEDUP_REMOVED lines=25> */
[----:B------:R-:W-:-:S04]  /*467d0*/  IMAD.WIDE R110, R5, 0x4, R30 ;  /* 0x00000004056e7825 */ /* 0x000fc800078e021e */
[C---:B---3--:R-:W-:Y:S01]  /*467e0*/  IMAD.WIDE R108, R5.reuse, 0x4, R32 ;  /* 0x00000004056c7825 */ /* 0x048fe200078e0220 */
[----:B------:R-:W3:Y:S03]  /*467f0*/  LDL.LU.64 R30, [R1+0x818] ;  /* 0x00081800011e7983 */ /* 0x000ee60000300a00 */
[C---:B------:R-:W-:Y:S01]  /*46800*/  IMAD.WIDE R106, R5.reuse, 0x4, R28 ;  /* 0x00000004056a7825 */ /* 0x040fe200078e021c */
[----:B------:R-:W3:Y:S04]  /*46810*/  LDL.LU.64 R32, [R1+0x7d8] ;  /* 0x0007d80001207983 */ /* 0x000ee80000300a00 */
[----:B------:R-:W3:Y:S04]  /*46820*/  LDL.LU.64 R28, [R1+0x798] ;  /* 0x00079800011c7983 */ /* 0x000ee80000300a00 */
[----:B------:R-:W-:Y:S01]  /*46830*/  STL.64 [R1+0x620], R112 ;  /* 0x0006207001007387 */ /* 0x000fe20000100a00 */
[----:B------:R-:W-:-:S03]  /*46840*/  IMAD.WIDE R104, R5, 0x4, R36 ;  /* 0x0000000405687825 */ /* 0x000fc600078e0224 */
[----:B------:R-:W3:Y:S04]  /*46850*/  LDL.LU.64 R36, [R1+0x758] ;  /* 0x0007580001247983 */ /* 0x000ee80000300a00 */
[----:B------:R-:W-:Y:S04]  /*46860*/  STL.64 [R1+0x650], R110 ;  /* 0x0006506e01007387 */ /* 0x000fe80000100a00 */
[----:B------:R-:W-:Y:S04]  /*46870*/  LDGSTS.E [R245+0x45380], desc[UR60][R110.64], P1 ;  /* 0x453800006ef57fae */ /* 0x000fe8000892187c */
[----:B------:R-:W-:Y:S01]  /*46880*/  LDGSTS.E [R245+0x45780], desc[UR60][R108.64], P1 ;  /* 0x457800006cf57fae */ /* 0x000fe2000892187c */
[----:B--2---:R-:W-:-:S03]  /*46890*/  IMAD.WIDE R102, R5, 0x4, R34 ;  /* 0x0000000405667825 */ /* 0x004fc600078e0222 */
[----:B------:R-:W-:Y:S04]  /*468a0*/  LDGSTS.E [R245+0x45b80], desc[UR60][R106.64], P1 ;  /* 0x45b800006af57fae */ /* 0x000fe8000892187c */
[----:B------:R-:W2:Y:S04]  /*468b0*/  LDL.LU.64 R34, [R1+0x718] ;  /* 0x0007180001227983 */ /* 0x000ea80000300a00 */
[----:B------:R-:W-:Y:S01]  /*468c0*/  STL.64 [R1+0x660], R108 ;  /* 0x0006606c01007387 */ /* 0x000fe20000100a00 */
[----:B----4-:R-:W-:-:S03]  /*468d0*/  IMAD.WIDE R100, R5, 0x4, R26 ;  /* 0x0000000405647825 */ /* 0x010fc600078e021a */
[----:B------:R-:W-:Y:S04]  /*468e0*/  LDGSTS.E [R245+0x45f80], desc[UR60][R104.64], P1 ;  /* 0x45f8000068f57fae */ /* 0x000fe8000892187c */
        /* <DEDUP_REMOVED lines=12> */
[----:B------:R-:W-:Y:S01]  /*469b0*/  STL.64 [R1+0x7a0], R98 ;  /* 0x0007a06201007387 */ /* 0x000fe20000100a00 */
[----:B------:R-:W-:-:S03]  /*469c0*/  IMAD.WIDE R92, R5, 0x4, R38 ;  /* 0x00000004055c7825 */ /* 0x000fc600078e0226 */
[----:B------:R-:W4:Y:S04]  /*469d0*/  LDL.LU.64 R48, [R1+0x618] ;  /* 0x0006180001307983 */ /* 0x000f280000300a00 */
[----:B------:R-:W-:Y:S01]  /*469e0*/  STL.64 [R1+0x7e0], R96 ;  /* 0x0007e06001007387 */ /* 0x000fe20000100a00 */
[----:B------:R-:W-:-:S03]  /*469f0*/  IMAD.WIDE R88, R5, 0x4, R44 ;  /* 0x0000000405587825 */ /* 0x000fc600078e022c */
        /* <DEDUP_REMOVED lines=9> */
[----:B---3--:R-:W-:-:S03]  /*46a90*/  IMAD.WIDE R86, R5, 0x4, R30 ;  /* 0x0000000405567825 */ /* 0x008fc600078e021e */
[----:B------:R-:W3:Y:S04]  /*46aa0*/  LDL.LU.64 R30, [R1+0x5d8] ;  /* 0x0005d800011e7983 */ /* 0x000ee80000300a00 */
[----:B------:R-:W-:Y:S04]  /*46ab0*/  STL.64 [R1+0x858], R92 ;  /* 0x0008585c01007387 */ /* 0x000fe80000100a00 */
[----:B------:R-:W-:Y:S01]  /*46ac0*/  STL.64 [R1+0x888], R90 ;  /* 0x0008885a01007387 */ /* 0x000fe20000100a00 */
[----:B------:R-:W-:-:S04]  /*46ad0*/  IMAD.WIDE R82, R5, 0x4, R28 ;  /* 0x0000000405527825 */ /* 0x000fc800078e021c */
[C---:B------:R-:W-:Y:S01]  /*46ae0*/  IMAD.WIDE R80, R5.reuse, 0x4, R36 ;  /* 0x0000000405507825 */ /* 0x040fe200078e0224 */
[----:B------:R-:W3:Y:S04]  /*46af0*/  LDL.LU.64 R28, [R1+0x598] ;  /* 0x00059800011c7983 */ /* 0x000ee80000300a00 */
[----:B------:R-:W-:Y:S01]  /*46b00*/  STL.64 [R1+0x850], R88 ;  /* 0x0008505801007387 */ /* 0x000fe20000100a00 */
[----:B------:R-:W-:-:S03]  /*46b10*/  IMAD.WIDE R84, R5, 0x4, R32 ;  /* 0x0000000405547825 */ /* 0x000fc600078e0220 */
[----:B------:R-:W3:Y:S04]  /*46b20*/  LDL.LU.64 R36, [R1+0x558] ;  /* 0x0005580001247983 */ /* 0x000ee80000300a00 */
[----:B------:R-:W-:Y:S01]  /*46b30*/  STL.64 [R1+0x818], R86 ;  /* 0x0008185601007387 */ /* 0x000fe20000100a00 */
[----:B--2---:R-:W-:-:S03]  /*46b40*/  IMAD.WIDE R78, R5, 0x4, R34 ;  /* 0x00000004054e7825 */ /* 0x004fc600078e0222 */
[----:B------:R-:W2:Y:S04]  /*46b50*/  LDL.LU.64 R34, [R1+0x518] ;  /* 0x0005180001227983 */ /* 0x000ea80000300a00 */
[----:B------:R-:W-:Y:S01]  /*46b60*/  STL.64 [R1+0x7d8], R84 ;  /* 0x0007d85401007387 */ /* 0x000fe20000100a00 */
[----:B----4-:R-:W-:-:S03]  /*46b70*/  IMAD.WIDE R76, R5, 0x4, R26 ;  /* 0x00000004054c7825 */ /* 0x010fc600078e021a */
[----:B------:R-:W-:Y:S04]  /*46b80*/  LDGSTS.E [R245+0x60380], desc[UR60][R86.64], P1 ;  /* 0x6038000056f57fae */ /* 0x000fe8000892187c */
[----:B------:R-:W4:Y:S04]  /*46b90*/  LDL.LU.64 R26, [R1+0x4d8] ;  /* 0x0004d800011a7983 */ /* 0x000f280000300a00 */
[----:B------:R-:W-:Y:S04]  /*46ba0*/  STL.64 [R1+0x798], R82 ;  /* 0x0007985201007387 */ /* 0x000fe80000100a00 */
[----:B------:R-:W-:Y:S04]  /*46bb0*/  STL.64 [R1+0x758], R80 ;  /* 0x0007585001007387 */ /* 0x000fe80000100a00 */
[----:B------:R-:W4:Y:S04]  /*46bc0*/  LDL.LU.64 R56, [R1+0x498] ;  /* 0x0004980001387983 */ /* 0x000f280000300a00 */
[----:B------:R-:W4:Y:S04]  /*46bd0*/  LDL.LU.64 R54, [R1+0x458] ;  /* 0x0004580001367983 */ /* 0x000f280000300a00 */
[----:B------:R-:W-:Y:S04]  /*46be0*/  STL.64 [R1+0x718], R78 ;  /* 0x0007184e01007387 */ /* 0x000fe80000100a00 */
[----:B------:R-:W4:Y:S01]  /*46bf0*/  LDL.LU.64 R52, [R1+0x418] ;  /* 0x0004180001347983 */ /* 0x000f220000300a00 */
[----:B------:R-:W-:-:S03]  /*46c00*/  IMAD.WIDE R24, R5, 0x4, R24 ;  /* 0x0000000405187825 */ /* 0x000fc600078e0218 */
[----:B------:R-:W4:Y:S01]  /*46c10*/  LDL.LU.64 R50, [R1+0x3d0] ;  /* 0x0003d00001327983 */ /* 0x000f220000300a00 */
[----:B------:R-:W-:-:S03]  /*46c20*/  IMAD.WIDE R74, R5, 0x4, R66 ;  /* 0x00000004054a7825 */ /* 0x000fc600078e0242 */
[----:B------:R-:W-:Y:S01]  /*46c30*/  STL.64 [R1+0x6d8], R76 ;  /* 0x0006d84c01007387 */ /* 0x000fe20000100a00 */
[----:B------:R-:W-:-:S03]  /*46c40*/  IMAD.WIDE R70, R5, 0x4, R48 ;  /* 0x0000000405467825 */ /* 0x000fc600078e0230 */
[----:B------:R-:W4:Y:S04]  /*46c50*/  LDL.LU.64 R46, [R1+0x390] ;  /* 0x00039000012e7983 */ /* 0x000f280000300a00 */
[----:B------:R-:W4:Y:S01]  /*46c60*/  LDL.LU.64 R48, [R1+0x350] ;  /* 0x0003500001307983 */ /* 0x000f220000300a00 */
[----:B------:R-:W-:-:S03]  /*46c70*/  IMAD.WIDE R72, R5, 0x4, R40 ;  /* 0x0000000405487825 */ /* 0x000fc600078e0228 */
[----:B------:R-:W4:Y:S04]  /*46c80*/  LDL.LU.64 R42, [R1+0x310] ;  /* 0x00031000012a7983 */ /* 0x000f280000300a00 */
[----:B------:R-:W-:Y:S04]  /*46c90*/  STL.64 [R1+0x1978], R24 ;  /* 0x0019781801007387 */ /* 0x000fe80000100a00 */
[----:B------:R-:W-:Y:S04]  /*46ca0*/  STL.64 [R1+0x698], R74 ;  /* 0x0006984a01007387 */ /* 0x000fe80000100a00 */
[----:B------:R-:W4:Y:S04]  /*46cb0*/  LDL.LU.64 R44, [R1+0x2d0] ;  /* 0x0002d000012c7983 */ /* 0x000f280000300a00 */
[----:B------:R-:W4:Y:S04]  /*46cc0*/  LDL.LU.64 R38, [R1+0x290] ;  /* 0x0002900001267983 */ /* 0x000f280000300a00 */
[----:B------:R-:W-:Y:S04]  /*46cd0*/  STL.64 [R1+0x658], R72 ;  /* 0x0006584801007387 */ /* 0x000fe80000100a00 */
[----:B------:R-:W4:Y:S04]  /*46ce0*/  LDL.LU.64 R40, [R1+0x250] ;  /* 0x0002500001287983 */ /* 0x000f280000300a00 */
[----:B------:R-:W4:Y:S04]  /*46cf0*/  LDL.LU.64 R32, [R1+0x210] ;  /* 0x0002100001207983 */ /* 0x000f280000300a00 */
        /* <DEDUP_REMOVED lines=9> */
[----:B---3--:R-:W-:-:S04]  /*46d90*/  IMAD.WIDE R68, R5, 0x4, R30 ;  /* 0x0000000405447825 */ /* 0x008fc800078e021e */
[----:B------:R-:W-:-:S04]  /*46da0*/  IMAD.WIDE R64, R5, 0x4, R36 ;  /* 0x0000000405407825 */ /* 0x000fc800078e0224 */
[C---:B--2---:R-:W-:Y:S01]  /*46db0*/  IMAD.WIDE R62, R5.reuse, 0x4, R34 ;  /* 0x00000004053e7825 */ /* 0x044fe200078e0222 */
[----:B------:R-:W2:Y:S04]  /*46dc0*/  LDL.LU.64 R36, [R1+0x1d0] ;  /* 0x0001d00001247983 */ /* 0x000ea80000300a00 */
[----:B------:R-:W3:Y:S04]  /*46dd0*/  LDL.LU.64 R34, [R1+0x190] ;  /* 0x0001900001227983 */ /* 0x000ee80000300a00 */
[----:B------:R-:W3:Y:S01]  /*46de0*/  LDL.LU.64 R30, [R1+0x150] ;  /* 0x00015000011e7983 */ /* 0x000ee20000300a00 */
[----:B------:R-:W-:-:S03]  /*46df0*/  IMAD.WIDE R66, R5, 0x4, R28 ;  /* 0x0000000405427825 */ /* 0x000fc600078e021c */
[----:B------:R-:W-:Y:S01]  /*46e00*/  STL.64 [R1+0x8c8], R68 ;  /* 0x0008c84401007387 */ /* 0x000fe20000100a00 */
[----:B----4-:R-:W-:-:S03]  /*46e10*/  IMAD.WIDE R60, R5, 0x4, R26 ;  /* 0x00000004053c7825 */ /* 0x010fc600078e021a */
[----:B------:R-:W4:Y:S04]  /*46e20*/  LDL.LU.64 R28, [R1+0x110] ;  /* 0x00011000011c7983 */ /* 0x000f280000300a00 */
[----:B------:R-:W4:Y:S01]  /*46e30*/  LDL.LU.64 R26, [R1+0xd0] ;  /* 0x0000d000011a7983 */ /* 0x000f220000300a00 */
[----:B------:R-:W-:-:S03]  /*46e40*/  IMAD.WIDE R58, R5, 0x4, R56 ;  /* 0x00000004053a7825 */ /* 0x000fc600078e0238 */
[----:B------:R-:W-:Y:S01]  /*46e50*/  STL.64 [R1+0x900], R66 ;  /* 0x0009004201007387 */ /* 0x000fe20000100a00 */
        /* <DEDUP_REMOVED lines=19> */
[----:B------:R-:W-:Y:S04]  /*46f90*/  STL.64 [R1+0x1918], R46 ;  /* 0x0019182e01007387 */ /* 0x000fe80000100a00 */
[----:B------:R-:W-:Y:S04]  /*46fa0*/  STL.64 [R1+0x1920], R44 ;  /* 0x0019202c01007387 */ /* 0x000fe80000100a00 */
        /* <DEDUP_REMOVED lines=21> */
[C---:B------:R-:W-:Y:S01]  /*47100*/  IMAD.WIDE R32, R5.reuse, 0x4, R30 ;  /* 0x0000000405207825 */ /* 0x040fe200078e021e */
[----:B------:R-:W-:Y:S03]  /*47110*/  STL.64 [R1+0x1968], R36 ;  /* 0x0019682401007387 */ /* 0x000fe60000100a00 */
[----:B----4-:R-:W-:-:S04]  /*47120*/  IMAD.WIDE R30, R5, 0x4, R28 ;  /* 0x00000004051e7825 */ /* 0x010fc800078e021c */
[C---:B------:R-:W-:Y:S01]  /*47130*/  IMAD.WIDE R28, R5.reuse, 0x4, R26 ;  /* 0x00000004051c7825 */ /* 0x040fe200078e021a */
[----:B------:R-:W-:Y:S03]  /*47140*/  STL.64 [R1+0x1960], R34 ;  /* 0x0019602201007387 */ /* 0x000fe60000100a00 */
[----:B------:R-:W-:Y:S01]  /*47150*/  IMAD.WIDE R26, R5, 0x4, R6 ;  /* 0x00000004051a7825 */ /* 0x000fe200078e0206 */
[----:B------:R-:W-:Y:S04]  /*47160*/  LDGSTS.E [R245+0x66780], desc[UR60][R36.64], P1 ;  /* 0x6678000024f57fae */ /* 0x000fe8000892187c */
[----:B------:R-:W5:Y:S04]  /*47170*/  LDL.LU.64 R6, [R1+0x2680] ;  /* 0x0026800001067983 */ /* 0x000f680000300a00 */
[----:B------:R1:W-:Y:S04]  /*47180*/  STL.64 [R1+0x1958], R32 ;  /* 0x0019582001007387 */ /* 0x0003e80000100a00 */
[----:B------:R2:W-:Y:S04]  /*47190*/  STL.64 [R1+0x1950], R30 ;  /* 0x0019501e01007387 */ /* 0x0005e80000100a00 */
[----:B------:R3:W-:Y:S04]  /*471a0*/  STL.64 [R1+0x1948], R28 ;  /* 0x0019481c01007387 */ /* 0x0007e80000100a00 */
[----:B------:R4:W-:Y:S04]  /*471b0*/  STL.64 [R1+0x1940], R26 ;  /* 0x0019401a01007387 */ /* 0x0009e80000100a00 */
[----:B------:R1:W-:Y:S04]  /*471c0*/  STL [R1+0x408], RZ ;  /* 0x000408ff01007387 */ /* 0x0003e80000100800 */
        /* <DEDUP_REMOVED lines=253> */
[----:B------:R1:W-:Y:S04]  /*481a0*/  STL [R1], RZ ;  /* 0x000000ff01007387 */ /* 0x0003e80000100800 */
        /* <DEDUP_REMOVED lines=100> */
[----:B------:R-:W-:Y:S04]  /*487f0*/  LDGSTS.E [R245+0x66b80], desc[UR60][R34.64], P1 ;  /* 0x66b8000022f57fae */ /* 0x000fe8000892187c */
[----:B------:R1:W-:Y:S04]  /*48800*/  STL [R1+0x194], RZ ;  /* 0x000194ff01007387 */ /* 0x0003e80000100800 */
[----:B------:R1:W-:Y:S04]  /*48810*/  LDGSTS.E [R245+0x66f80], desc[UR60][R32.64], P1 ;  /* 0x66f8000020f57fae */ /* 0x0003e8000892187c */
[----:B------:R1:W-:Y:S04]  /*48820*/  STL [R1+0x198], RZ ;  /* 0x000198ff01007387 */ /* 0x0003e80000100800 */
[----:B------:R1:W-:Y:S04]  /*48830*/  STL [R1+0x19c], RZ ;  /* 0x00019cff01007387 */ /* 0x0003e80000100800 */
[----:B------:R1:W-:Y:S04]  /*48840*/  STL [R1+0x1a0], RZ ;  /* 0x0001a0ff01007387 */ /* 0x0003e80000100800 */
[----:B------:R1:W-:Y:S04]  /*48850*/  STL [R1+0x1a4], RZ ;  /* 0x0001a4ff01007387 */ /* 0x0003e80000100800 */
[----:B------:R1:W-:Y:S04]  /*48860*/  STL [R1+0x1a8], RZ ;  /* 0x0001a8ff01007387 */ /* 0x0003e80000100800 */
[----:B------:R2:W-:Y:S04]  /*48870*/  STL [R1+0x1ac], RZ ;  /* 0x0001acff01007387 */ /* 0x0005e80000100800 */
[----:B------:R2:W-:Y:S01]  /*48880*/  STL [R1+0x1b0], RZ ;  /* 0x0001b0ff01007387 */ /* 0x0005e20000100800 */
[----:B-1----:R-:W1:Y:S03]  /*48890*/  LDC R33, c[0x0][0x230] ;  /* 0x00008c00ff217b82 */ /* 0x002e660000000800 */
        /* <DEDUP_REMOVED lines=19> */
[----:B------:R2:W-:Y:S04]  /*489d0*/  LDGSTS.E [R245+0x67380], desc[UR60][R30.64], P1 ;  /* 0x673800001ef57fae */ /* 0x0005e8000892187c */
[----:B------:R3:W-:Y:S01]  /*489e0*/  LDGSTS.E [R245+0x67780], desc[UR60][R28.64], P1 ;  /* 0x677800001cf57fae */ /* 0x0007e2000892187c */
[----:B-1----:R-:W-:-:S03]  /*489f0*/  VIADD R0, R33, 0x7f ;  /* 0x0000007f21007836 */ /* 0x002fc60000000000 */
[----:B------:R4:W-:Y:S04]  /*48a00*/  LDGSTS.E [R245+0x67b80], desc[UR60][R26.64], P1 ;  /* 0x67b800001af57fae */ /* 0x0009e8000892187c */
[----:B------:R1:W-:Y:S04]  /*48a10*/  LDGSTS.E [R245+0x67f80], desc[UR60][R24.64], P1 ;  /* 0x67f8000018f57fae */ /* 0x0003e8000892187c */
[----:B------:R-:W0:Y:S01]  /*48a20*/  LDGDEPBAR ;  /* 0x00000000000079af */ /* 0x000e220000000000 */
[----:B------:R-:W-:Y:S02]  /*48a30*/  ISETP.GE.AND P0, PT, R0, 0x80, PT ;  /* 0x000000800000780c */ /* 0x000fe40003f06270 */
[----:B------:R-:W-:-:S02]  /*48a40*/  CS2R R32, SRZ ;  /* 0x0000000000207805 */ /* 0x000fc4000001ff00 */
[----:B------:R-:W-:Y:S02]  /*48a50*/  CS2R R34, SRZ ;  /* 0x0000000000227805 */ /* 0x000fe4000001ff00 */
[----:B------:R-:W-:Y:S02]  /*48a60*/  CS2R R36, SRZ ;  /* 0x0000000000247805 */ /* 0x000fe4000001ff00 */
[----:B------:R-:W-:Y:S02]  /*48a70*/  CS2R R38, SRZ ;  /* 0x0000000000267805 */ /* 0x000fe4000001ff00 */
[----:B--2---:R-:W-:Y:S02]  /*48a80*/  CS2R R30, SRZ ;  /* 0x00000000001e7805 */ /* 0x004fe4000001ff00 */
[----:B---3--:R-:W-:Y:S02]  /*48a90*/  CS2R R28, SRZ ;  /* 0x00000000001c7805 */ /* 0x008fe4000001ff00 */
[----:B------:R-:W-:-:S02]  /*48aa0*/  CS2R R40, SRZ ;  /* 0x0000000000287805 */ /* 0x000fc4000001ff00 */
[----:B----4-:R-:W-:Y:S02]  /*48ab0*/  CS2R R26, SRZ ;  /* 0x00000000001a7805 */ /* 0x010fe4000001ff00 */
[----:B-1----:R-:W-:Y:S02]  /*48ac0*/  CS2R R24, SRZ ;  /* 0x0000000000187805 */ /* 0x002fe4000001ff00 */
[----:B------:R-:W-:Y:S02]  /*48ad0*/  CS2R R42, SRZ ;  /* 0x00000000002a7805 */ /* 0x000fe4000001ff00 */
[----:B------:R-:W-:Y:S02]  /*48ae0*/  CS2R R44, SRZ ;  /* 0x00000000002c7805 */ /* 0x000fe4000001ff00 */
[----:B------:R-:W-:Y:S02]  /*48af0*/  CS2R R46, SRZ ;  /* 0x00000000002e7805 */ /* 0x000fe4000001ff00 */
[----:B------:R-:W-:-:S02]  /*48b00*/  CS2R R48, SRZ ;  /* 0x0000000000307805 */ /* 0x000fc4000001ff00 */
[----:B------:R-:W-:Y:S02]  /*48b10*/  CS2R R50, SRZ ;  /* 0x0000000000327805 */ /* 0x000fe4000001ff00 */
[----:B------:R-:W-:Y:S02]  /*48b20*/  CS2R R52, SRZ ;  /* 0x0000000000347805 */ /* 0x000fe4000001ff00 */
        /* <DEDUP_REMOVED lines=48> */
[----:B------:R-:W-:Y:S01]  /*48e30*/  CS2R R150, SRZ ;  /* 0x0000000000967805 */ /* 0x000fe2000001ff00 */
[----:B------:R-:W-:Y:S06]  /*48e40*/  @!P0 BRA `(.L_x_0) ;  /* 0x0000025c008c8947 */ /* 0x000fec0003800000 */
[----:B------:R-:W2:Y:S04]  /*48e50*/  LDL.LU.64 R134, [R1+0x1130] ;  /* 0x0011300001867983 */ /* 0x000ea80000300a00 */
[----:B------:R-:W3:Y:S04]  /*48e60*/  LDL.LU.64 R136, [R1+0x1140] ;  /* 0x0011400001887983 */ /* 0x000ee80000300a00 */
[----:B------:R-:W4:Y:S04]  /*48e70*/  LDL.LU.64 R144, [R1+0x1148] ;  /* 0x0011480001907983 */ /* 0x000f280000300a00 */
[----:B------:R-:W4:Y:S04]  /*48e80*/  LDL.LU.64 R244, [R1+0x1150] ;  /* 0x0011500001f47983 */ /* 0x000f280000300a00 */
[----:B------:R-:W4:Y:S04]  /*48e90*/  LDL.LU.64 R138, [R1+0x10f8] ;  /* 0x0010f800018a7983 */ /* 0x000f280000300a00 */
[----:B------:R-:W4:Y:S04]  /*48ea0*/  LDL.LU.64 R140, [R1+0x1100] ;  /* 0x00110000018c7983 */ /* 0x000f280000300a00 */
[----:B------:R-:W4:Y:S04]  /*48eb0*/  LDL.LU.64 R142, [R1+0x1108] ;  /* 0x00110800018e7983 */ /* 0x000f280000300a00 */
[----:B------:R-:W4:Y:S04]  /*48ec0*/  LDL.LU.64 R146, [R1+0x1110] ;  /* 0x0011100001927983 */ /* 0x000f280000300a00 */
[----:B------:R-:W4:Y:S04]  /*48ed0*/  LDL.LU.64 R148, [R1+0x10d8] ;  /* 0x0010d80001947983 */ /* 0x000f280000300a00 */
[----:B--2---:R-:W-:Y:S04]  /*48ee0*/  STL [R1+0x9a0], R134 ;  /* 0x0009a08601007387 */ /* 0x004fe80000100800 */
[----:B------:R-:W2:Y:S01]  /*48ef0*/  LDL.LU.64 R150, [R1+0x10e0] ;  /* 0x0010e00001967983 */ /* 0x000ea20000300a00 */
[----:B------:R-:W-:-:S03]  /*48f00*/  IMAD.MOV.U32 R4, RZ, RZ, R135 ;  /* 0x000000ffff047224 */ /* 0x000fc600078e0087 */
[----:B---3--:R-:W-:Y:S04]  /*48f10*/  STL [R1+0x9a8], R136 ;  /* 0x0009a88801007387 */ /* 0x008fe80000100800 */
[----:B------:R1:W-:Y:S04]  /*48f20*/  STL [R1+0x99c], R4 ;  /* 0x00099c0401007387 */ /* 0x0003e80000100800 */
[----:B------:R-:W3:Y:S04]  /*48f30*/  LDL.LU.64 R126, [R1+0x10e8] ;  /* 0x0010e800017e7983 */ /* 0x000ee80000300a00 */
[----:B------:R-:W3:Y:S01]  /*48f40*/  LDL.LU.64 R128, [R1+0x10f0] ;  /* 0x0010f00001807983 */ /* 0x000ee20000300a00 */
[----:B-1----:R-:W-:-:S05]  /*48f50*/  IMAD.MOV.U32 R4, RZ, RZ, R137 ;  /* 0x000000ffff047224 */ /* 0x002fca00078e0089 */
[----:B------:R1:W-:Y:S04]  /*48f60*/  STL [R1+0x9a4], R4 ;  /* 0x0009a40401007387 */ /* 0x0003e80000100800 */
[----:B----4-:R4:W-:Y:S04]  /*48f70*/  STL [R1+0x9b0], R144 ;  /* 0x0009b09001007387 */ /* 0x0109e80000100800 */
[----:B------:R-:W3:Y:S01]  /*48f80*/  LDL.LU.64 R130, [R1+0x10b8] ;  /* 0x0010b80001827983 */ /* 0x000ee20000300a00 */
[----:B-1----:R-:W-:-:S03]  /*48f90*/  MOV R4, R145 ;  /* 0x0000009100047202 */ /* 0x002fc60000000f00 */
[----:B----4-:R-:W4:Y:S04]  /*48fa0*/  LDL.LU.64 R144, [R1+0x10c0] ;  /* 0x0010c00001907983 */ /* 0x010f280000300a00 */
[----:B------:R1:W-:Y:S04]  /*48fb0*/  STL [R1+0x9ac], R4 ;  /* 0x0009ac0401007387 */ /* 0x0003e80000100800 */
[----:B------:R1:W-:Y:S02]  /*48fc0*/  STL [R1+0x9b8], R244 ;  /* 0x0009b8f401007387 */ /* 0x0003e40000100800 */
[----:B-1----:R-:W-:-:S02]  /*48fd0*/  IMAD.MOV.U32 R4, RZ, RZ, R245 ;  /* 0x000000ffff047224 */ /* 0x002fc400078e00f5 */
[----:B------:R-:W4:Y:S04]  /*48fe0*/  LDL.LU.64 R244, [R1+0x10c8] ;  /* 0x0010c80001f47983 */ /* 0x000f280000300a00 */
[----:B------:R1:W-:Y:S04]  /*48ff0*/  STL [R1+0x9b4], R4 ;  /* 0x0009b40401007387 */ /* 0x0003e80000100800 */
[----:B------:R-:W-:Y:S04]  /*49000*/  STL [R1+0x9c0], R138 ;  /* 0x0009c08a01007387 */ /* 0x000fe80000100800 */
[----:B------:R-:W4:Y:S01]  /*49010*/  LDL.LU.64 R132, [R1+0x10d0] ;  /* 0x0010d00001847983 */ /* 0x000f220000300a00 */
[----:B-1----:R-:W-:-:S05]  /*49020*/  IMAD.MOV.U32 R4, RZ, RZ, R139 ;  /* 0x000000ffff047224 */ /* 0x002fca00078e008b */
[----:B------:R1:W-:Y:S04]  /*49030*/  STL [R1+0x9bc], R4 ;  /* 0x0009bc0401007387 */ /* 0x0003e80000100800 */
[----:B------:R-:W-:Y:S04]  /*49040*/  STL [R1+0x9c8], R140 ;  /* 0x0009c88c01007387 */ /* 0x000fe80000100800 */
[----:B------:R-:W4:Y:S01]  /*49050*/  LDL.LU.64 R134, [R1+0x1098] ;  /* 0x0010980001867983 */ /* 0x000f220000300a00 */
[----:B-1----:R-:W-:-:S03]  /*49060*/  IMAD.MOV.U32 R4, RZ, RZ, R141 ;  /* 0x000000ffff047224 */ /* 0x002fc600078e008d */
[----:B------:R-:W4:Y:S04]  /*49070*/  LDL.LU.64 R136, [R1+0x10a0] ;  /* 0x0010a00001887983 */ /* 0x000f280000300a00 */
[----:B------:R1:W-:Y:S04]  /*49080*/  STL [R1+0x9c4], R4 ;  /* 0x0009c40401007387 */ /* 0x0003e80000100800 */
[----:B------:R1:W-:Y:S04]  /*49090*/  STL [R1+0x9d0], R142 ;  /* 0x0009d08e01007387 */ /* 0x0003e80000100800 */
        /* <DEDUP_REMOVED lines=9> */
[----:B------:R1:W-:Y:S02]  /*49130*/  STL [R1+0x9e0], R148 ;  /* 0x0009e09401007387 */ /* 0x0003e40000100800 */
[----:B-1----:R-:W-:-:S02]  /*49140*/  IMAD.MOV.U32 R4, RZ, RZ, R149 ;  /* 0x000000ffff047224 */ /* 0x002fc400078e0095 */
[----:B------:R-:W4:Y:S04]  /*49150*/  LDL.LU.64 R148, [R1+0x1088] ;  /* 0x0010880001947983 */ /* 0x000f280000300a00 */
[----:B------:R1:W-:Y:S04]  /*49160*/  STL [R1+0x9dc], R4 ;  /* 0x0009dc0401007387 */ /* 0x0003e80000100800 */
[----:B--2---:R2:W-:Y:S01]  /*49170*/  STL [R1+0x9e8], R150 ;  /* 0x0009e89601007387 */ /* 0x0045e20000100800 */
[----:B-1----:R-:W-:-:S03]  /*49180*/  IMAD.MOV.U32 R4, RZ, RZ, R151 ;  /* 0x000000ffff047224 */ /* 0x002fc600078e0097 */
[----:B--2---:R-:W2:Y:S04]  /*49190*/  LDL.LU.64 R150, [R1+0x1090] ;  /* 0x0010900001967983 */ /* 0x004ea80000300a00 */
[----:B------:R1:W-:Y:S04]  /*491a0*/  STL [R1+0x9e4], R4 ;  /* 0x0009e40401007387 */ /* 0x0003e80000100800 */
[----:B---3--:R-:W-:Y:S01]  /*491b0*/  STL [R1+0x9f0], R126 ;  /* 0x0009f07e01007387 */ /* 0x008fe20000100800 */
[----:B-1----:R-:W-:-:S03]  /*491c0*/  MOV R4, R127 ;  /* 0x0000007f00047202 */ /* 0x002fc60000000f00 */
[----:B------:R-:W-:Y:S04]  /*491d0*/  STL [R1+0x9f8], R128 ;  /* 0x0009f88001007387 */ /* 0x000fe80000100800 */
[----:B------:R1:W-:Y:S04]  /*491e0*/  STL [R1+0x9ec], R4 ;  /* 0x0009ec0401007387 */ /* 0x0003e80000100800 */
[----:B------:R-:W-:Y:S01]  /*491f0*/  STL [R1+0xa00], R130 ;  /* 0x000a008201007387 */ /* 0x000fe20000100800 */
[----:B-1----:R-:W-:-:S05]  /*49200*/  IMAD.MOV.U32 R4, RZ, RZ, R129 ;  /* 0x000000ffff047224 */ /* 0x002fca00078e0081 */
[----:B------:R1:W-:Y:S04]  /*49210*/  STL [R1+0x9f4], R4 ;  /* 0x0009f40401007387 */ /* 0x0003e80000100800 */
[----:B----4-:R-:W-:Y:S01]  /*49220*/  STL [R1+0xa08], R144 ;  /* 0x000a089001007387 */ /* 0x010fe20000100800 */
[----:B-1----:R-:W-:-:S05]  /*49230*/  IMAD.MOV.U32 R4, RZ, RZ, R131 ;  /* 0x000000ffff047224 */ /* 0x002fca00078e0083 */
[----:B------:R1:W-:Y:S02]  /*49240*/  STL [R1+0x9fc], R4 ;  /* 0x0009fc0401007387 */ /* 0x0003e40000100800 */
[----:B-1----:R-:W-:Y:S02]  /*49250*/  IMAD.MOV.U32 R4, RZ, RZ, R145 ;  /* 0x000000ffff047224 */ /* 0x002fe400078e0091 */
[----:B------:R-:W3:Y:S04]  /*49260*/  LDL.LU.64 R144, [R1+0x1068] ;  /* 0x0010680001907983 */ /* 0x000ee80000300a00 */
[----:B------:R1:W-:Y:S04]  /*49270*/  STL [R1+0xa04], R4 ;  /* 0x000a040401007387 */ /* 0x0003e80000100800 */
[----:B------:R4:W-:Y:S01]  /*49280*/  STL [R1+0xa10], R244 ;  /* 0x000a10f401007387 */ /* 0x0009e20000100800 */
[----:B-1----:R-:W-:-:S03]  /*49290*/  IMAD.MOV.U32 R4, RZ, RZ, R245 ;  /* 0x000000ffff047224 */ /* 0x002fc600078e00f5 */
[----:B----4-:R-:W4:Y:S04]  /*492a0*/  LDL.LU.64 R244, [R1+0x1070] ;  /* 0x0010700001f47983 */ /* 0x010f280000300a00 */
[----:B------:R1:W-:Y:S04]  /*492b0*/  STL [R1+0xa0c], R4 ;  /* 0x000a0c0401007387 */ /* 0x0003e80000100800 */
[----:B------:R-:W-:Y:S01]  /*492c0*/  STL [R1+0xa18], R132 ;  /* 0x000a188401007387 */ /* 0x000fe20000100800 */
[----:B-1----:R-:W-:-:S03]  /*492d0*/  IMAD.MOV.U32 R4, RZ, RZ, R133 ;  /* 0x000000ffff047224 */ /* 0x002fc600078e0085 */
[----:B------:R-:W-:Y:S04]  /*492e0*/  STL [R1+0xa20], R134 ;  /* 0x000a208601007387 */ /* 0x000fe80000100800 */
[----:B------:R1:W-:Y:S04]  /*492f0*/  STL [R1+0xa14], R4 ;  /* 0x000a140401007387 */ /* 0x0003e80000100800 */
[----:B------:R-:W-:Y:S01]  /*49300*/  STL [R1+0xa28], R136 ;  /* 0x000a288801007387 */ /* 0x000fe20000100800 */
[----:B-1----:R-:W-:-:S05]  /*49310*/  IMAD.MOV.U32 R4, RZ, RZ, R135 ;  /* 0x000000ffff047224 */ /* 0x002fca00078e0087 */
[----:B------:R1:W-:Y:S04]  /*49320*/  STL [R1+0xa1c], R4 ;  /* 0x000a1c0401007387 */ /* 0x0003e80000100800 */
[----:B------:R-:W-:Y:S01]  /*49330*/  STL [R1+0xa30], R138 ;  /* 0x000a308a01007387 */ /* 0x000fe20000100800 */
[----:B-1----:R-:W-:-:S05]  /*49340*/  IMAD.MOV.U32 R4, RZ, RZ, R137 ;  /* 0x000000ffff047224 */ /* 0x002fca00078e0089 */
[----:B------:R1:W-:Y:S04]  /*49350*/  STL [R1+0xa24], R4 ;  /* 0x000a240401007387 */ /* 0x0003e80000100800 */
[----:B------:R-:W-:Y:S01]  /*49360*/  STL [R1+0xa38], R140 ;  /* 0x000a388c01007387 */ /* 0x000fe20000100800 */
[----:B-1----:R-:W-:-:S05]  /*49370*/  MOV R4, R139 ;  /* 0x0000008b00047202 */ /* 0x002fca0000000f00 */
[----:B------:R1:W-:Y:S04]  /*49380*/  STL [R1+0xa2c], R4 ;  /* 0x000a2c0401007387 */ /* 0x0003e80000100800 */
[----:B------:R-:W-:Y:S01]  /*49390*/  STL [R1+0xa40], R142 ;  /* 0x000a408e01007387 */ /* 0x000fe20000100800 */
[----:B-1----:R-:W-:-:S05]  /*493a0*/  IMAD.MOV.U32 R4, RZ, RZ, R141 ;  /* 0x000000ffff047224 */ /* 0x002fca00078e008d */
[----:B------:R1:W-:Y:S04]  /*493b0*/  STL [R1+0xa34], R4 ;  /* 0x000a340401007387 */ /* 0x0003e80000100800 */
[----:B------:R-:W-:Y:S01]  /*493c0*/  STL [R1+0xa48], R146 ;  /* 0x000a489201007387 */ /* 0x000fe20000100800 */
[----:B-1----:R-:W-:-:S05]  /*493d0*/  IMAD.MOV.U32 R4, RZ, RZ, R143 ;  /* 0x000000ffff047224 */ /* 0x002fca00078e008f */
[----:B------:R1:W-:Y:S04]  /*493e0*/  STL [R1+0xa3c], R4 ;  /* 0x000a3c0401007387 */ /* 0x0003e80000100800 */
[----:B------:R-:W4:Y:S01]  /*493f0*/  LDL.LU.64 R132, [R1+0x1230] ;  /* 0x0012300001847983 */ /* 0x000f220000300a00 */
[----:B-1----:R-:W-:-:S05]  /*49400*/  IMAD.MOV.U32 R4, RZ, RZ, R147 ;  /* 0x000000ffff047224 */ /* 0x002fca00078e0093 */
[----:B------:R1:W-:Y:S04]  /*49410*/  STL [R1+0xa44], R4 ;  /* 0x000a440401007387 */ /* 0x0003e80000100800 */
[----:B------:R-:W-:Y:S04]  /*49420*/  STL [R1+0xa50], R148 ;  /* 0x000a509401007387 */ /* 0x000fe80000100800 */
[----:B------:R-:W4:Y:S01]  /*49430*/  LDL.LU.64 R146, [R1+0x1240] ;  /* 0x0012400001927983 */ /* 0x000f220000300a00 */
[----:B-1----:R-:W-:-:S05]  /*49440*/  IMAD.MOV.U32 R4, RZ, RZ, R149 ;  /* 0x000000ffff047224 */ /* 0x002fca00078e0095 */
[----:B------:R2:W-:Y:S02]  /*49450*/  STL [R1+0xa4c], R4 ;  /* 0x000a4c0401007387 */ /* 0x0005e40000100800 */
[----:B--2---:R-:W-:Y:S02]  /*49460*/  IMAD.MOV.U32 R4, RZ, RZ, R151 ;  /* 0x000000ffff047224 */ /* 0x004fe400078e0097 */
[----:B------:R1:W-:Y:S04]  /*49470*/  STL [R1+0xa58], R150 ;  /* 0x000a589601007387 */ /* 0x0003e80000100800 */
[----:B------:R-:W2:Y:S04]  /*49480*/  LDL.LU.64 R148, [R1+0x1248] ;  /* 0x0012480001947983 */ /* 0x000ea80000300a00 */
[----:B------:R3:W-:Y:S04]  /*49490*/  STL [R1+0xa54], R4 ;  /* 0x000a540401007387 */ /* 0x0007e80000100800 */
[----:B------:R-:W-:Y:S04]  /*494a0*/  STL [R1+0xa60], R248 ;  /* 0x000a60f801007387 */ /* 0x000fe80000100800 */
[----:B------:R-:W-:Y:S04]  /*494b0*/  STL [R1+0xa5c], R249 ;  /* 0x000a5cf901007387 */ /* 0x000fe80000100800 */
[----:B------:R-:W2:Y:S04]  /*494c0*/  LDL.LU.64 R142, [R1+0x1250] ;  /* 0x00125000018e7983 */ /* 0x000ea80000300a00 */
[----:B------:R-:W-:Y:S04]  /*494d0*/  STL [R1+0xa68], R250 ;  /* 0x000a68fa01007387 */ /* 0x000fe80000100800 */
[----:B------:R-:W-:Y:S04]  /*494e0*/  STL [R1+0xa64], R251 ;  /* 0x000a64fb01007387 */ /* 0x000fe80000100800 */
[----:B-1----:R-:W2:Y:S04]  /*494f0*/  LDL.LU.64 R150, [R1+0x11f8] ;  /* 0x0011f80001967983 */ /* 0x002ea80000300a00 */
[----:B---3--:R-:W-:Y:S01]  /*49500*/  STL [R1+0xa70], R144 ;  /* 0x000a709001007387 */ /* 0x008fe20000100800 */
[----:B------:R-:W-:-:S03]  /*49510*/  IMAD.MOV.U32 R4, RZ, RZ, R145 ;  /* 0x000000ffff047224 */ /* 0x000fc600078e0091 */
[----:B------:R-:W3:Y:S04]  /*49520*/  LDL.LU.64 R134, [R1+0x1200] ;  /* 0x0012000001867983 */ /* 0x000ee80000300a00 */
[----:B------:R1:W-:Y:S04]  /*49530*/  STL [R1+0xa6c], R4 ;  /* 0x000a6c0401007387 */ /* 0x0003e80000100800 */
[----:B----4-:R4:W-:Y:S01]  /*49540*/  STL [R1+0xa78], R244 ;  /* 0x000a78f401007387 */ /* 0x0109e20000100800 */
[----:B-1----:R-:W-:-:S03]  /*49550*/  IMAD.MOV.U32 R4, RZ, RZ, R245 ;  /* 0x000000ffff047224 */ /* 0x002fc600078e00f5 */
[----:B----4-:R-:W4:Y:S04]  /*49560*/  LDL.LU.64 R244, [R1+0x1208] ;  /* 0x0012080001f47983 */ /* 0x010f280000300a00 */
[----:B------:R1:W-:Y:S04]  /*49570*/  STL [R1+0xa74], R4 ;  /* 0x000a740401007387 */ /* 0x0003e80000100800 */
[----:B------:R-:W-:Y:S04]  /*49580*/  STL [R1+0xa80], R230 ;  /* 0x000a80e601007387 */ /* 0x000fe80000100800 */
[----:B------:R-:W-:Y:S04]  /*49590*/  STL [R1+0xa7c], R231 ;  /* 0x000a7ce701007387 */ /* 0x000fe80000100800 */
[----:B------:R-:W4:Y:S04]  /*495a0*/  LDL.LU.64 R136, [R1+0x1210] ;  /* 0x0012100001887983 */ /* 0x000f280000300a00 */
        /* <DEDUP_REMOVED lines=9> */
[----:B------:R1:W-:Y:S02]  /*49640*/  STL [R1+0xaa0], R132 ;  /* 0x000aa08401007387 */ /* 0x0003e40000100800 */
[----:B-1----:R-:W-:-:S02]  /*49650*/  MOV R4, R133 ;  /* 0x0000008500047202 */ /* 0x002fc40000000f00 */
        /* <DEDUP_REMOVED lines=10> */
[----:B------:R1:W-:Y:S02]  /*49700*/  STL [R1+0xab8], R142 ;  /* 0x000ab88e01007387 */ /* 0x0003e40000100800 */
[----:B-1----:R-:W-:-:S02]  /*49710*/  IMAD.MOV.U32 R4, RZ, RZ, R143 ;  /* 0x000000ffff047224 */ /* 0x002fc400078e008f */
[----:B------:R-:W2:Y:S04]  /*49720*/  LDL.LU.64 R142, [R1+0x11c8] ;  /* 0x0011c800018e7983 */ /* 0x000ea80000300a00 */
[----:B------:R1:W-:Y:S04]  /*49730*/  STL [R1+0xab4], R4 ;  /* 0x000ab40401007387 */ /* 0x0003e80000100800 */
[----:B------:R1:W-:Y:S02]  /*49740*/  STL [R1+0xac0], R150 ;  /* 0x000ac09601007387 */ /* 0x0003e40000100800 */
[----:B-1----:R-:W-:-:S02]  /*49750*/  IMAD.MOV.U32 R4, RZ, RZ, R151 ;  /* 0x000000ffff047224 */ /* 0x002fc400078e0097 */
[----:B------:R-:W2:Y:S04]  /*49760*/  LDL.LU.64 R150, [R1+0x11d0] ;  /* 0x0011d00001967983 */ /* 0x000ea80000300a00 */
[----:B------:R1:W-:Y:S04]  /*49770*/  STL [R1+0xabc], R4 ;  /* 0x000abc0401007387 */ /* 0x0003e80000100800 */
[----:B---3--:R3:W-:Y:S01]  /*49780*/  STL [R1+0xac8], R134 ;  /* 0x000ac88601007387 */ /* 0x0087e20000100800 */
[----:B-1----:R-:W-:-:S03]  /*49790*/  IMAD.MOV.U32 R4, RZ, RZ, R135 ;  /* 0x000000ffff047224 */ /* 0x002fc600078e0087 */
[----:B---3--:R-:W3:Y:S04]  /*497a0*/  LDL.LU.64 R134, [R1+0x1198] ;  /* 0x0011980001867983 */ /* 0x008ee80000300a00 */
[----:B------:R1:W-:Y:S04]  /*497b0*/  STL [R1+0xac4], R4 ;  /* 0x000ac40401007387 */ /* 0x0003e80000100800 */
[----:B----4-:R4:W-:Y:S01]  /*497c0*/  STL [R1+0xad0], R244 ;  /* 0x000ad0f401007387 */ /* 0x0109e20000100800 */
[----:B-1----:R-:W-:-:S03]  /*497d0*/  IMAD.MOV.U32 R4, RZ, RZ, R245 ;  /* 0x000000ffff047224 */ /* 0x002fc600078e00f5 */
[----:B----4-:R-:W4:Y:S04]  /*497e0*/  LDL.LU.64 R244, [R1+0x11a0] ;  /* 0x0011a00001f47983 */ /* 0x010f280000300a00 */
[----:B------:R1:W-:Y:S04]  /*497f0*/  STL [R1+0xacc], R4 ;  /* 0x000acc0401007387 */ /* 0x0003e80000100800 */
[----:B------:R1:W-:Y:S02]  /*49800*/  STL [R1+0xad8], R136 ;  /* 0x000ad88801007387 */ /* 0x0003e40000100800 */
[----:B-1----:R-:W-:-:S02]  /*49810*/  IMAD.MOV.U32 R4, RZ, RZ, R137 ;  /* 0x000000ffff047224 */ /* 0x002fc400078e0089 */
[----:B------:R-:W4:Y:S04]  /*49820*/  LDL.LU.64 R136, [R1+0x11a8] ;  /* 0x0011a80001887983 */ /* 0x000f280000300a00 */
[----:B------:R1:W-:Y:S04]  /*49830*/  STL [R1+0xad4], R4 ;  /* 0x000ad40401007387 */ /* 0x0003e80000100800 */
        /* <DEDUP_REMOVED lines=33> */
[----:B-1----:R-:W-:-:S03]  /*49a50*/  MOV R4, R135 ;  /* 0x0000008700047202 */ /* 0x002fc60000000f00 */
        /* <DEDUP_REMOVED lines=31> */
[----:B-1----:R-:W-:-:S03]  /*49c50*/  MOV R4, R149 ;  /* 0x0000009500047202 */ /* 0x002fc60000000f00 */
        /* <DEDUP_REMOVED lines=34> */
[----:B------:R-:W-:Y:S04]  /*49e80*/  STL [R1+0xba8], R132 ;  /* 0x000ba88401007387 */ /* 0x000fe80000100800 */
[----:B------:R-:W4:Y:S01]  /*49e90*/  LDL.LU.64 R130, [R1+0x12b8] ;  /* 0x0012b80001827983 */ /* 0x000f220000300a00 */
[----:B-1----:R-:W-:-:S05]  /*49ea0*/  IMAD.MOV.U32 R4, RZ, RZ, R133 ;  /* 0x000000ffff047224 */ /* 0x002fca00078e0085 */
[----:B------:R1:W-:Y:S04]  /*49eb0*/  STL [R1+0xba4], R4 ;  /* 0x000ba40401007387 */ /* 0x0003e80000100800 */
[----:B------:R1:W-:Y:S02]  /*49ec0*/  STL [R1+0xbb0], R146 ;  /* 0x000bb09201007387 */ /* 0x0003e40000100800 */
[----:B-1----:R-:W-:Y:S02]  /*49ed0*/  IMAD.MOV.U32 R4, RZ, RZ, R147 ;  /* 0x000000ffff047224 */ /* 0x002fe400078e0093 */
        /* <DEDUP_REMOVED lines=14> */
[----:B---3--:R-:W-:Y:S04]  /*49fc0*/  STL [R1+0xbd0], R134 ;  /* 0x000bd08601007387 */ /* 0x008fe80000100800 */
[----:B------:R-:W3:Y:S01]  /*49fd0*/  LDL.LU.64 R132, [R1+0x12a0] ;  /* 0x0012a00001847983 */ /* 0x000ee20000300a00 */
[----:B-1----:R-:W-:-:S05]  /*49fe0*/  IMAD.MOV.U32 R4, RZ, RZ, R135 ;  /* 0x000000ffff047224 */ /* 0x002fca00078e0087 */
[----:B------:R1:W-:Y:S04]  /*49ff0*/  STL [R1+0xbcc], R4 ;  /* 0x000bcc0401007387 */ /* 0x0003e80000100800 */
[----:B----4-:R4:W-:Y:S01]  /*4a000*/  STL [R1+0xbd8], R244 ;  /* 0x000bd8f401007387 */ /* 0x0109e20000100800 */
[----:B-1----:R-:W-:-:S03]  /*4a010*/  IMAD.MOV.U32 R4, RZ, RZ, R245 ;  /* 0x000000ffff047224 */ /* 0x002fc600078e00f5 */
[----:B----4-:R-:W4:Y:S04]  /*4a020*/  LDL.LU.64 R244, [R1+0x12a8] ;  /* 0x0012a80001f47983 */ /* 0x010f280000300a00 */
[----:B------:R1:W-:Y:S04]  /*4a030*/  STL [R1+0xbd4], R4 ;  /* 0x000bd40401007387 */ /* 0x0003e80000100800 */
[----:B------:R1:W-:Y:S04]  /*4a040*/  STL [R1+0xbe0], R136 ;  /* 0x000be08801007387 */ /* 0x0003e80000100800 */
[----:B------:R-:W4:Y:S01]  /*4a050*/  LDL.LU.64 R134, [R1+0x12b0] ;  /* 0x0012b00001867983 */ /* 0x000f220000300a00 */
[----:B-1----:R-:W-:-:S05]  /*4a060*/  MOV R4, R137 ;  /* 0x0000008900047202 */ /* 0x002fca0000000f00 */
[----:B------:R1:W-:Y:S04]  /*4a070*/  STL [R1+0xbdc], R4 ;  /* 0x000bdc0401007387 */ /* 0x0003e80000100800 */
[----:B------:R-:W-:Y:S04]  /*4a080*/  STL [R1+0xbe8], R138 ;  /* 0x000be88a01007387 */ /* 0x000fe80000100800 */
[----:B------:R-:W4:Y:S01]  /*4a090*/  LDL.LU.64 R136, [R1+0x1278] ;  /* 0x0012780001887983 */ /* 0x000f220000300a00 */
[----:B-1----:R-:W-:-:S05]  /*4a0a0*/  IMAD.MOV.U32 R4, RZ, RZ, R139 ;  /* 0x000000ffff047224 */ /* 0x002fca00078e008b */
[----:B------:R1:W-:Y:S02]  /*4a0b0*/  STL [R1+0xbe4], R4 ;  /* 0x000be40401007387 */ /* 0x0003e40000100800 */
[----:B-1----:R-:W-:Y:S02]  /*4a0c0*/  IMAD.MOV.U32 R4, RZ, RZ, R145 ;  /* 0x000000ffff047224 */ /* 0x002fe400078e0091 */
[----:B------:R-:W-:Y:S04]  /*4a0d0*/  STL [R1+0xbf0], R144 ;  /* 0x000bf09001007387 */ /* 0x000fe80000100800 */
[----:B------:R-:W4:Y:S04]  /*4a0e0*/  LDL.LU.64 R138, [R1+0x1280] ;  /* 0x00128000018a7983 */ /* 0x000f280000300a00 */
[----:B------:R1:W-:Y:S04]  /*4a0f0*/  STL [R1+0xbec], R4 ;  /* 0x000bec0401007387 */ /* 0x0003e80000100800 */
[----:B------:R1:W-:Y:S02]  /*4a100*/  STL [R1+0xbf8], R140 ;  /* 0x000bf88c01007387 */ /* 0x0003e40000100800 */
[----:B-1----:R-:W-:-:S02]  /*4a110*/  IMAD.MOV.U32 R4, RZ, RZ, R141 ;  /* 0x000000ffff047224 */ /* 0x002fc400078e008d */
[----:B------:R-:W4:Y:S04]  /*4a120*/  LDL.LU.64 R144, [R1+0x1288] ;  /* 0x0012880001907983 */ /* 0x000f280000300a00 */
[----:B------:R-:W-:Y:S04]  /*4a130*/  STL [R1+0xc00], R130 ;  /* 0x000c008201007387 */ /* 0x000fe80000100800 */
[----:B------:R1:W-:Y:S04]  /*4a140*/  STL [R1+0xbf4], R4 ;  /* 0x000bf40401007387 */ /* 0x0003e80000100800 */
[----:B------:R-:W4:Y:S01]  /*4a150*/  LDL.LU.64 R140, [R1+0x1290] ;  /* 0x00129000018c7983 */ /* 0x000f220000300a00 */
[----:B-1----:R-:W-:-:S03]  /*4a160*/  IMAD.MOV.U32 R4, RZ, RZ, R131 ;  /* 0x000000ffff047224 */ /* 0x002fc600078e0083 */
[----:B------:R-:W-:Y:S04]  /*4a170*/  STL [R1+0xc08], R146 ;  /* 0x000c089201007387 */ /* 0x000fe80000100800 */
        /* <DEDUP_REMOVED lines=13> */
[----:B-1----:R-:W-:-:S02]  /*4a250*/  MOV R4, R151 ;  /* 0x0000009700047202 */ /* 0x002fc40000000f00 */
        /* <DEDUP_REMOVED lines=20> */
[----:B------:R-:W-:Y:S04]  /*4a3a0*/  STL [R1+0xc50], R144 ;  /* 0x000c509001007387 */ /* 0x000fe80000100800 */
[----:B------:R1:W-:Y:S04]  /*4a3b0*/  STL [R1+0xc44], R4 ;  /* 0x000c440401007387 */ /* 0x0003e80000100800 */
[----:B------:R-:W4:Y:S01]  /*4a3c0*/  LDL.LU.64 R138, [R1+0x1420] ;  /* 0x00142000018a7983 */ /* 0x000f220000300a00 */
[----:B-1----:R-:W-:-:S03]  /*4a3d0*/  IMAD.MOV.U32 R4, RZ, RZ, R145 ;  /* 0x000000ffff047224 */ /* 0x002fc600078e0091 */
[----:B------:R-:W-:Y:S04]  /*4a3e0*/  STL [R1+0xc58], R140 ;  /* 0x000c588c01007387 */ /* 0x000fe80000100800 */
[----:B------:R1:W-:Y:S04]  /*4a3f0*/  STL [R1+0xc4c], R4 ;  /* 0x000c4c0401007387 */ /* 0x0003e80000100800 */
[----:B------:R-:W4:Y:S04]  /*4a400*/  LDL.LU.64 R144, [R1+0x1428] ;  /* 0x0014280001907983 */ /* 0x000f280000300a00 */
[----:B------:R-:W4:Y:S01]  /*4a410*/  LDL.LU.64 R130, [R1+0x1430] ;  /* 0x0014300001827983 */ /* 0x000f220000300a00 */
[----:B-1----:R-:W-:-:S05]  /*4a420*/  IMAD.MOV.U32 R4, RZ, RZ, R141 ;  /* 0x000000ffff047224 */ /* 0x002fca00078e008d */
[----:B------:R1:W-:Y:S04]  /*4a430*/  STL [R1+0xc54], R4 ;  /* 0x000c540401007387 */ /* 0x0003e80000100800 */
[----:B------:R1:W-:Y:S02]  /*4a440*/  STL [R1+0xc60], R146 ;  /* 0x000c609201007387 */ /* 0x0003e40000100800 */
[----:B-1----:R-:W-:Y:S02]  /*4a450*/  MOV R4, R147 ;  /* 0x0000009300047202 */ /* 0x002fe40000000f00 */
[----:B------:R-:W4:Y:S04]  /*4a460*/  LDL.LU.64 R146, [R1+0x1438] ;  /* 0x0014380001927983 */ /* 0x000f280000300a00 */
[----:B------:R2:W-:Y:S02]  /*4a470*/  STL [R1+0xc5c], R4 ;  /* 0x000c5c0401007387 */ /* 0x0005e40000100800 */
[----:B--2---:R-:W-:-:S02]  /*4a480*/  IMAD.MOV.U32 R4, RZ, RZ, R149 ;  /* 0x000000ffff047224 */ /* 0x004fc400078e0095 */
[----:B------:R1:W-:Y:S04]  /*4a490*/  STL [R1+0xc68], R148 ;  /* 0x000c689401007387 */ /* 0x0003e80000100800 */
[----:B-1----:R-:W2:Y:S04]  /*4a4a0*/  LDL.LU.64 R148, [R1+0x1400] ;  /* 0x0014000001947983 */ /* 0x002ea80000300a00 */
[----:B------:R1:W-:Y:S04]  /*4a4b0*/  STL [R1+0xc64], R4 ;  /* 0x000c640401007387 */ /* 0x0003e80000100800 */
[----:B------:R1:W-:Y:S04]  /*4a4c0*/  STL [R1+0xc70], R142 ;  /* 0x000c708e01007387 */ /* 0x0003e80000100800 */
[----:B------:R-:W2:Y:S01]  /*4a4d0*/  LDL.LU.64 R140, [R1+0x1408] ;  /* 0x00140800018c7983 */ /* 0x000ea20000300a00 */
[----:B-1----:R-:W-:-:S03]  /*4a4e0*/  IMAD.MOV.U32 R4, RZ, RZ, R143 ;  /* 0x000000ffff047224 */ /* 0x002fc600078e008f */
[----:B------:R-:W-:Y:S04]  /*4a4f0*/  STL [R1+0xc78], R150 ;  /* 0x000c789601007387 */ /* 0x000fe80000100800 */
[----:B------:R1:W-:Y:S04]  /*4a500*/  STL [R1+0xc6c], R4 ;  /* 0x000c6c0401007387 */ /* 0x0003e80000100800 */
[----:B------:R-:W2:Y:S01]  /*4a510*/  LDL.LU.64 R142, [R1+0x1410] ;  /* 0x00141000018e7983 */ /* 0x000ea20000300a00 */
[----:B-1----:R-:W-:-:S03]  /*4a520*/  IMAD.MOV.U32 R4, RZ, RZ, R151 ;  /* 0x000000ffff047224 */ /* 0x002fc600078e0097 */
[----:B---3--:R-:W-:Y:S04]  /*4a530*/  STL [R1+0xc80], R132 ;  /* 0x000c808401007387 */ /* 0x008fe80000100800 */
[----:B------:R1:W-:Y:S04]  /*4a540*/  STL [R1+0xc74], R4 ;  /* 0x000c740401007387 */ /* 0x0003e80000100800 */
[----:B------:R-:W3:Y:S01]  /*4a550*/  LDL.LU.64 R150, [R1+0x1418] ;  /* 0x0014180001967983 */ /* 0x000ee20000300a00 */
[----:B-1----:R-:W-:-:S03]  /*4a560*/  IMAD.MOV.U32 R4, RZ, RZ, R133 ;  /* 0x000000ffff047224 */ /* 0x002fc600078e0085 */
[----:B----4-:R-:W-:Y:S04]  /*4a570*/  STL [R1+0xc88], R244 ;  /* 0x000c88f401007387 */ /* 0x010fe80000100800 */
[----:B------:R1:W-:Y:S04]  /*4a580*/  STL [R1+0xc7c], R4 ;  /* 0x000c7c0401007387 */ /* 0x0003e80000100800 */
[----:B------:R-:W4:Y:S01]  /*4a590*/  LDL.LU.64 R132, [R1+0x13d8] ;  /* 0x0013d80001847983 */ /* 0x000f220000300a00 */
[----:B-1----:R-:W-:-:S03]  /*4a5a0*/  IMAD.MOV.U32 R4, RZ, RZ, R245 ;  /* 0x000000ffff047224 */ /* 0x002fc600078e00f5 */
[----:B------:R-:W-:Y:S04]  /*4a5b0*/  STL [R1+0xc90], R134 ;  /* 0x000c908601007387 */ /* 0x000fe80000100800 */
[----:B------:R1:W-:Y:S04]  /*4a5c0*/  STL [R1+0xc84], R4 ;  /* 0x000c840401007387 */ /* 0x0003e80000100800 */
[----:B------:R-:W4:Y:S01]  /*4a5d0*/  LDL.LU.64 R244, [R1+0x13e0] ;  /* 0x0013e00001f47983 */ /* 0x000f220000300a00 */
[----:B-1----:R-:W-:-:S03]  /*4a5e0*/  IMAD.MOV.U32 R4, RZ, RZ, R135 ;  /* 0x000000ffff047224 */ /* 0x002fc600078e0087 */
[----:B------:R-:W-:Y:S04]  /*4a5f0*/  STL [R1+0xc98], R136 ;  /* 0x000c988801007387 */ /* 0x000fe80000100800 */
[----:B------:R1:W-:Y:S04]  /*4a600*/  STL [R1+0xc8c], R4 ;  /* 0x000c8c0401007387 */ /* 0x0003e80000100800 */
[----:B------:R-:W4:Y:S01]  /*4a610*/  LDL.LU.64 R134, [R1+0x13e8] ;  /* 0x0013e80001867983 */ /* 0x000f220000300a00 */
[----:B-1----:R-:W-:-:S03]  /*4a620*/  IMAD.MOV.U32 R4, RZ, RZ, R137 ;  /* 0x000000ffff047224 */ /* 0x002fc600078e0089 */
        /* <DEDUP_REMOVED lines=16> */
[----:B------:R2:W-:Y:S02]  /*4a730*/  STL [R1+0xcb4], R4 ;  /* 0x000cb40401007387 */ /* 0x0005e40000100800 */
[----:B--2---:R-:W-:-:S02]  /*4a740*/  IMAD.MOV.U32 R4, RZ, RZ, R149 ;  /* 0x000000ffff047224 */ /* 0x004fc400078e0095 */
[----:B------:R1:W-:Y:S04]  /*4a750*/  STL [R1+0xcc0], R148 ;  /* 0x000cc09401007387 */ /* 0x0003e80000100800 */
[----:B------:R-:W-:Y:S04]  /*4a760*/  STL [R1+0xcc8], R140 ;  /* 0x000cc88c01007387 */ /* 0x000fe80000100800 */
[----:B------:R2:W-:Y:S04]  /*4a770*/  STL [R1+0xcbc], R4 ;  /* 0x000cbc0401007387 */ /* 0x0005e80000100800 */
[----:B-1----:R-:W4:Y:S01]  /*4a780*/  LDL.LU.64 R148, [R1+0x13d0] ;  /* 0x0013d00001947983 */ /* 0x002f220000300a00 */
[----:B--2---:R-:W-:-:S03]  /*4a790*/  IMAD.MOV.U32 R4, RZ, RZ, R141 ;  /* 0x000000ffff047224 */ /* 0x004fc600078e008d */
        /* <DEDUP_REMOVED lines=11> */
[----:B-1----:R-:W-:-:S03]  /*4a850*/  MOV R4, R133 ;  /* 0x0000008500047202 */ /* 0x002fc60000000f00 */
[----:B------:R-:W-:Y:S04]  /*4a860*/  STL [R1+0xce8], R244 ;  /* 0x000ce8f401007387 */ /* 0x000fe80000100800 */
[----:B------:R1:W-:Y:S02]  /*4a870*/  STL [R1+0xcdc], R4 ;  /* 0x000cdc0401007387 */ /* 0x0003e40000100800 */
[----:B-1----:R-:W-:Y:S02]  /*4a880*/  IMAD.MOV.U32 R4, RZ, RZ, R245 ;  /* 0x000000ffff047224 */ /* 0x002fe400078e00f5 */
[----:B------:R-:W4:Y:S04]  /*4a890*/  LDL.LU.64 R244, [R1+0x13b0] ;  /* 0x0013b00001f47983 */ /* 0x000f280000300a00 */
[----:B------:R1:W-:Y:S04]  /*4a8a0*/  STL [R1+0xce4], R4 ;  /* 0x000ce40401007387 */ /* 0x0003e80000100800 */
[----:B------:R-:W-:Y:S01]  /*4a8b0*/  STL [R1+0xcf0], R134 ;  /* 0x000cf08601007387 */ /* 0x000fe20000100800 */
[----:B-1----:R-:W-:-:S03]  /*4a8c0*/  IMAD.MOV.U32 R4, RZ, RZ, R135 ;  /* 0x000000ffff047224 */ /* 0x002fc600078e0087 */
        /* <DEDUP_REMOVED lines=15> */
[----:B------:R-:W-:Y:S04]  /*4a9c0*/  STL [R1+0xd10], R146 ;  /* 0x000d109201007387 */ /* 0x000fe80000100800 */
[----:B------:R-:W4:Y:S01]  /*4a9d0*/  LDL.LU.64 R134, [R1+0x1360] ;  /* 0x0013600001867983 */ /* 0x000f220000300a00 */
[----:B-1----:R-:W-:-:S03]  /*4a9e0*/  IMAD.MOV.U32 R4, RZ, RZ, R147 ;  /* 0x000000ffff047224 */ /* 0x002fc600078e0093 */
[----:B------:R-:W4:Y:S04]  /*4a9f0*/  LDL.LU.64 R144, [R1+0x1368] ;  /* 0x0013680001907983 */ /* 0x000f280000300a00 */
[----:B------:R1:W-:Y:S04]  /*4aa00*/  STL [R1+0xd0c], R4 ;  /* 0x000d0c0401007387 */ /* 0x0003e80000100800 */
[----:B------:R2:W-:Y:S01]  /*4aa10*/  STL [R1+0xd18], R148 ;  /* 0x000d189401007387 */ /* 0x0005e20000100800 */
[----:B-1----:R-:W-:-:S03]  /*4aa20*/  IMAD.MOV.U32 R4, RZ, RZ, R149 ;  /* 0x000000ffff047224 */ /* 0x002fc600078e0095 */
[----:B------:R-:W4:Y:S04]  /*4aa30*/  LDL.LU.64 R146, [R1+0x1370] ;  /* 0x0013700001927983 */ /* 0x000f280000300a00 */
[----:B--2---:R-:W-:Y:S04]  /*4aa40*/  STL [R1+0xd20], R140 ;  /* 0x000d208c01007387 */ /* 0x004fe80000100800 */
[----:B------:R1:W-:Y:S04]  /*4aa50*/  STL [R1+0xd14], R4 ;  /* 0x000d140401007387 */ /* 0x0003e80000100800 */
[----:B------:R-:W2:Y:S01]  /*4aa60*/  LDL.LU.64 R148, [R1+0x1318] ;  /* 0x0013180001947983 */ /* 0x000ea20000300a00 */
[----:B-1----:R-:W-:-:S03]  /*4aa70*/  MOV R4, R141 ;  /* 0x0000008d00047202 */ /* 0x002fc60000000f00 */
[----:B---3--:R-:W-:Y:S04]  /*4aa80*/  STL [R1+0xd28], R142 ;  /* 0x000d288e01007387 */ /* 0x008fe80000100800 */
[----:B------:R1:W-:Y:S04]  /*4aa90*/  STL [R1+0xd1c], R4 ;  /* 0x000d1c0401007387 */ /* 0x0003e80000100800 */
[----:B------:R-:W3:Y:S01]  /*4aaa0*/  LDL.LU.64 R136, [R1+0x1320] ;  /* 0x0013200001887983 */ /* 0x000ee20000300a00 */
[----:B-1----:R-:W-:-:S05]  /*4aab0*/  IMAD.MOV.U32 R4, RZ, RZ, R143 ;  /* 0x000000ffff047224 */ /* 0x002fca00078e008f */
[----:B------:R1:W-:Y:S04]  /*4aac0*/  STL [R1+0xd24], R4 ;  /* 0x000d240401007387 */ /* 0x0003e80000100800 */
[----:B----4-:R-:W-:Y:S04]  /*4aad0*/  STL [R1+0xd30], R150 ;  /* 0x000d309601007387 */ /* 0x010fe80000100800 */
        /* <DEDUP_REMOVED lines=9> */
[----:B------:R-:W-:Y:S04]  /*4ab70*/  STL [R1+0xd40], R124 ;  /* 0x000d407c01007387 */ /* 0x000fe80000100800 */
[----:B------:R-:W4:Y:S01]  /*4ab80*/  LDL.LU.64 R244, [R1+0x688] ;  /* 0x0006880001f47983 */ /* 0x000f220000300a00 */
        /* <DEDUP_REMOVED lines=10> */
[----:B-1----:R-:W-:-:S05]  /*4ac30*/  IMAD.MOV.U32 R4, RZ, RZ, R131 ;  /* 0x000000ffff047224 */ /* 0x002fca00078e0083 */
[----:B------:R1:W-:Y:S02]  /*4ac40*/  STL [R1+0xd54], R4 ;  /* 0x000d540401007387 */ /* 0x0003e40000100800 */
[----:B-1----:R-:W-:Y:S02]  /*4ac50*/  MOV R4, R133 ;  /* 0x0000008500047202 */ /* 0x002fe40000000f00 */
[----:B------:R-:W-:Y:S04]  /*4ac60*/  STL [R1+0xd68], R134 ;  /* 0x000d688601007387 */ /* 0x000fe80000100800 */
[----:B------:R1:W-:Y:S04]  /*4ac70*/  STL [R1+0xd5c], R4 ;  /* 0x000d5c0401007387 */ /* 0x0003e80000100800 */
[----:B------:R-:W-:Y:S01]  /*4ac80*/  STL [R1+0xd70], R144 ;  /* 0x000d709001007387 */ /* 0x000fe20000100800 */
[----:B-1----:R-:W-:-:S05]  /*4ac90*/  IMAD.MOV.U32 R4, RZ, RZ, R135 ;  /* 0x000000ffff047224 */ /* 0x002fca00078e0087 */
[----:B------:R1:W-:Y:S02]  /*4aca0*/  STL [R1+0xd64], R4 ;  /* 0x000d640401007387 */ /* 0x0003e40000100800 */
[----:B-1----:R-:W-:Y:S02]  /*4acb0*/  IMAD.MOV.U32 R4, RZ, RZ, R145 ;  /* 0x000000ffff047224 */ /* 0x002fe400078e0091 */
[----:B------:R-:W-:Y:S04]  /*4acc0*/  STL [R1+0xd78], R146 ;  /* 0x000d789201007387 */ /* 0x000fe80000100800 */
[----:B------:R1:W-:Y:S04]  /*4acd0*/  STL [R1+0xd6c], R4 ;  /* 0x000d6c0401007387 */ /* 0x0003e80000100800 */
[----:B------:R-:W4:Y:S01]  /*4ace0*/  LDL.LU.64 R144, [R1+0xf60] ;  /* 0x000f600001907983 */ /* 0x000f220000300a00 */
[----:B-1----:R-:W-:-:S05]  /*4acf0*/  IMAD.MOV.U32 R4, RZ, RZ, R147 ;  /* 0x000000ffff047224 */ /* 0x002fca00078e0093 */
[----:B------:R1:W-:Y:S04]  /*4ad00*/  STL [R1+0xd74], R4 ;  /* 0x000d740401007387 */ /* 0x0003e80000100800 */
[----:B--2---:R2:W-:Y:S04]  /*4ad10*/  STL [R1+0xd80], R148 ;  /* 0x000d809401007387 */ /* 0x0045e80000100800 */
[----:B------:R-:W4:Y:S01]  /*4ad20*/  LDL.LU.64 R146, [R1+0x7d0] ;  /* 0x0007d00001927983 */ /* 0x000f220000300a00 */
[----:B-1----:R-:W-:-:S03]  /*4ad30*/  IMAD.MOV.U32 R4, RZ, RZ, R149 ;  /* 0x000000ffff047224 */ /* 0x002fc600078e0095 */
[----:B--2---:R-:W2:Y:S04]  /*4ad40*/  LDL.LU.64 R148, [R1+0x6c8] ;  /* 0x0006c80001947983 */ /* 0x004ea80000300a00 */
[----:B------:R1:W-:Y:S04]  /*4ad50*/  STL [R1+0xd7c], R4 ;  /* 0x000d7c0401007387 */ /* 0x0003e80000100800 */
[----:B---3--:R-:W-:Y:S01]  /*4ad60*/  STL [R1+0xd88], R136 ;  /* 0x000d888801007387 */ /* 0x008fe20000100800 */
[----:B-1----:R-:W-:-:S03]  /*4ad70*/  IMAD.MOV.U32 R4, RZ, RZ, R137 ;  /* 0x000000ffff047224 */ /* 0x002fc600078e0089 */
[----:B----4-:R-:W-:Y:S04]  /*4ad80*/  STL [R1+0xd90], R138 ;  /* 0x000d908a01007387 */ /* 0x010fe80000100800 */
[----:B------:R1:W-:Y:S04]  /*4ad90*/  STL [R1+0xd84], R4 ;  /* 0x000d840401007387 */ /* 0x0003e80000100800 */
[----:B------:R-:W-:Y:S01]  /*4ada0*/  STL [R1+0xd98], R140 ;  /* 0x000d988c01007387 */ /* 0x000fe20000100800 */
[----:B-1----:R-:W-:-:S05]  /*4adb0*/  IMAD.MOV.U32 R4, RZ, RZ, R139 ;  /* 0x000000ffff047224 */ /* 0x002fca00078e008b */
[----:B------:R1:W-:Y:S02]  /*4adc0*/  STL [R1+0xd8c], R4 ;  /* 0x000d8c0401007387 */ /* 0x0003e40000100800 */
[----:B-1----:R-:W-:Y:S02]  /*4add0*/  IMAD.MOV.U32 R4, RZ, RZ, R141 ;  /* 0x000000ffff047224 */ /* 0x002fe400078e008d */
[----:B------:R-:W-:Y:S04]  /*4ade0*/  STL [R1+0xda0], R142 ;  /* 0x000da08e01007387 */ /* 0x000fe80000100800 */
        /* <DEDUP_REMOVED lines=10> */
[----:B------:R-:W-:Y:S04]  /*4ae90*/  STL [R1+0xdb4], R225 ;  /* 0x000db4e101007387 */ /* 0x000fe80000100800 */
[----:B------:R-:W-:Y:S01]  /*4aea0*/  STL [R1+0xdc0], R190 ;  /* 0x000dc0be01007387 */ /* 0x000fe20000100800 */
[----:B-1----:R-:W1:Y:S03]  /*4aeb0*/  LDC R4, c[0x0][0x238] ;  /* 0x00008e00ff047b82 */ /* 0x002e660000000800 */
[----:B------:R-:W3:Y:S04]  /*4aec0*/  LDL.LU.64 R138, [R1+0xf68] ;  /* 0x000f6800018a7983 */ /* 0x000ee80000300a00 */
[----:B------:R-:W-:Y:S04]  /*4aed0*/  STL [R1+0xdbc], R191 ;  /* 0x000dbcbf01007387 */ /* 0x000fe80000100800 */
[----:B------:R-:W4:Y:S04]  /*4aee0*/  LDL.LU.64 R140, [R1+0x810] ;  /* 0x00081000018c7983 */ /* 0x000f280000300a00 */
[----:B------:R-:W-:Y:S04]  /*4aef0*/  STL [R1+0xdc8], R164 ;  /* 0x000dc8a401007387 */ /* 0x000fe80000100800 */
[----:B------:R-:W4:Y:S04]  /*4af00*/  LDL.LU.64 R150, [R1+0x708] ;  /* 0x0007080001967983 */ /* 0x000f280000300a00 */
[----:B------:R-:W-:Y:S04]  /*4af10*/  STL [R1+0xdc4], R165 ;  /* 0x000dc4a501007387 */ /* 0x000fe80000100800 */
[----:B------:R-:W4:Y:S04]  /*4af20*/  LDL.LU.64 R244, [R1+0x640] ;  /* 0x0006400001f47983 */ /* 0x000f280000300a00 */
[----:B------:R-:W-:Y:S04]  /*4af30*/  STL [R1+0xdd0], R18 ;  /* 0x000dd01201007387 */ /* 0x000fe80000100800 */
[----:B------:R-:W-:Y:S04]  /*4af40*/  STL [R1+0xdcc], R19 ;  /* 0x000dcc1301007387 */ /* 0x000fe80000100800 */
[----:B------:R1:W-:Y:S04]  /*4af50*/  STL [R1+0xdd8], R2 ;  /* 0x000dd80201007387 */ /* 0x0003e80000100800 */
[----:B------:R-:W-:Y:S01]  /*4af60*/  STL [R1+0xdd4], R3 ;  /* 0x000dd40301007387 */ /* 0x000fe20000100800 */
[----:B-1----:R-:W-:-:S03]  /*4af70*/  IMAD.MOV.U32 R2, RZ, RZ, R145 ;  /* 0x000000ffff027224 */ /* 0x002fc600078e0091 */
[----:B------:R-:W-:Y:S04]  /*4af80*/  STL [R1+0xde0], R144 ;  /* 0x000de09001007387 */ /* 0x000fe80000100800 */
[----:B------:R-:W-:Y:S04]  /*4af90*/  STL [R1+0xde8], R146 ;  /* 0x000de89201007387 */ /* 0x000fe80000100800 */
[----:B------:R1:W-:Y:S04]  /*4afa0*/  STL [R1+0xddc], R2 ;  /* 0x000ddc0201007387 */ /* 0x0003e80000100800 */
[----:B--2---:R-:W-:Y:S01]  /*4afb0*/  STL [R1+0xdf0], R148 ;  /* 0x000df09401007387 */ /* 0x004fe20000100800 */
[----:B-1----:R-:W-:-:S05]  /*4afc0*/  IMAD.MOV.U32 R2, RZ, RZ, R147 ;  /* 0x000000ffff027224 */ /* 0x002fca00078e0093 */
[----:B------:R1:W-:Y:S04]  /*4afd0*/  STL [R1+0xde4], R2 ;  /* 0x000de40201007387 */ /* 0x0003e80000100800 */
[----:B------:R-:W-:Y:S01]  /*4afe0*/  STL [R1+0xdf8], R242 ;  /* 0x000df8f201007387 */ /* 0x000fe20000100800 */
[----:B-1----:R-:W-:-:S05]  /*4aff0*/  IMAD.MOV.U32 R2, RZ, RZ, R149 ;  /* 0x000000ffff027224 */ /* 0x002fca00078e0095 */
[----:B------:R3:W-:Y:S04]  /*4b000*/  STL [R1+0xdec], R2 ;  /* 0x000dec0201007387 */ /* 0x0007e80000100800 */
[----:B------:R-:W-:Y:S04]  /*4b010*/  STL [R1+0xdf4], R243 ;  /* 0x000df4f301007387 */ /* 0x000fe80000100800 */
[----:B------:R-:W-:Y:S04]  /*4b020*/  STL [R1+0xe00], R198 ;  /* 0x000e00c601007387 */ /* 0x000fe80000100800 */
[----:B------:R-:W2:Y:S04]  /*4b030*/  LDL.LU.64 R142, [R1+0x13f0] ;  /* 0x0013f000018e7983 */ /* 0x000ea80000300a00 */
[----:B------:R-:W-:Y:S04]  /*4b040*/  STL [R1+0xdfc], R199 ;  /* 0x000dfcc701007387 */ /* 0x000fe80000100800 */
[----:B------:R-:W2:Y:S04]  /*4b050*/  LDL.LU.64 R144, [R1+0x8c0] ;  /* 0x0008c00001907983 */ /* 0x000ea80000300a00 */
[----:B------:R-:W-:Y:S04]  /*4b060*/  STL [R1+0xe08], R170 ;  /* 0x000e08aa01007387 */ /* 0x000fe80000100800 */
[----:B------:R-:W2:Y:S04]  /*4b070*/  LDL.LU.64 R146, [R1+0x748] ;  /* 0x0007480001927983 */ /* 0x000ea80000300a00 */
[----:B------:R-:W-:Y:S04]  /*4b080*/  STL [R1+0xe04], R171 ;  /* 0x000e04ab01007387 */ /* 0x000fe80000100800 */
[----:B------:R-:W2:Y:S04]  /*4b090*/  LDL.LU.64 R148, [R1+0x648] ;  /* 0x0006480001947983 */ /* 0x000ea80000300a00 */
[----:B------:R-:W-:Y:S04]  /*4b0a0*/  STL [R1+0xe10], R22 ;  /* 0x000e101601007387 */ /* 0x000fe80000100800 */
[----:B------:R-:W-:Y:S04]  /*4b0b0*/  STL [R1+0xe0c], R23 ;  /* 0x000e0c1701007387 */ /* 0x000fe80000100800 */
[----:B------:R-:W-:Y:S04]  /*4b0c0*/  STL [R1+0xe18], R10 ;  /* 0x000e180a01007387 */ /* 0x000fe80000100800 */
[----:B------:R-:W-:Y:S01]  /*4b0d0*/  STL [R1+0xe14], R11 ;  /* 0x000e140b01007387 */ /* 0x000fe20000100800 */
[----:B---3--:R-:W-:-:S03]  /*4b0e0*/  IMAD.MOV.U32 R2, RZ, RZ, R139 ;  /* 0x000000ffff027224 */ /* 0x008fc600078e008b */
[----:B------:R-:W-:Y:S04]  /*4b0f0*/  STL [R1+0xe20], R138 ;  /* 0x000e208a01007387 */ /* 0x000fe80000100800 */
[----:B----4-:R-:W-:Y:S04]  /*4b100*/  STL [R1+0xe28], R140 ;  /* 0x000e288c01007387 */ /* 0x010fe80000100800 */
        /* <DEDUP_REMOVED lines=19> */
[----:B------:R-:W-:Y:S04]  /*4b240*/  STL [R1+0xe58], R12 ;  /* 0x000e580c01007387 */ /* 0x000fe80000100800 */
[----:B------:R-:W-:Y:S01]  /*4b250*/  STL [R1+0xe54], R13 ;  /* 0x000e540d01007387 */ /* 0x000fe20000100800 */
[----:B--2---:R-:W-:-:S03]  /*4b260*/  IMAD.MOV.U32 R2, RZ, RZ, R143 ;  /* 0x000000ffff027224 */ /* 0x004fc600078e008f */
[----:B------:R-:W-:Y:S04]  /*4b270*/  STL [R1+0xe60], R142 ;  /* 0x000e608e01007387 */ /* 0x000fe80000100800 */
        /* <DEDUP_REMOVED lines=35> */
[----:B------:R-:W-:Y:S04]  /*4b4b0*/  STL [R1+0xebc], R223 ;  /* 0x000ebcdf01007387 */ /* 0x000fe80000100800 */
[----:B------:R-:W-:Y:S04]  /*4b4c0*/  STL [R1+0xec8], R188 ;  /* 0x000ec8bc01007387 */ /* 0x000fe80000100800 */
        /* <DEDUP_REMOVED lines=8> */
[----:B------:R-:W4:Y:S04]  /*4b550*/  LDL.LU.64 R244, [R1+0x610] ;  /* 0x0006100001f47983 */ /* 0x000f280000300a00 */
        /* <DEDUP_REMOVED lines=65> */
[----:B------:R-:W2:Y:S01]  /*4b970*/  LDL.LU.64 R144, [R1+0x14c0] ;  /* 0x0014c00001907983 */ /* 0x000ea20000300a00 */
[----:B-1----:R-:W-:-:S05]  /*4b980*/  IMAD.MOV.U32 R2, RZ, RZ, R149 ;  /* 0x000000ffff027224 */ /* 0x002fca00078e0095 */
[----:B------:R3:W-:Y:S04]  /*4b990*/  STL [R1+0xf7c], R2 ;  /* 0x000f7c0201007387 */ /* 0x0007e80000100800 */
[----:B------:R-:W-:Y:S04]  /*4b9a0*/  STL [R1+0xf88], R212 ;  /* 0x000f88d401007387 */ /* 0x000fe80000100800 */
[----:B------:R-:W-:Y:S04]  /*4b9b0*/  STL [R1+0xf84], R213 ;  /* 0x000f84d501007387 */ /* 0x000fe80000100800 */
[----:B------:R-:W2:Y:S04]  /*4b9c0*/  LDL.LU.64 R140, [R1+0xfe8] ;  /* 0x000fe800018c7983 */ /* 0x000ea80000300a00 */
[----:B------:R-:W-:Y:S04]  /*4b9d0*/  STL [R1+0xf90], R180 ;  /* 0x000f90b401007387 */ /* 0x000fe80000100800 */
[----:B------:R-:W-:Y:S04]  /*4b9e0*/  STL [R1+0xf8c], R181 ;  /* 0x000f8cb501007387 */ /* 0x000fe80000100800 */
[----:B------:R-:W2:Y:S04]  /*4b9f0*/  LDL.LU.64 R142, [R1+0x8b8] ;  /* 0x0008b800018e7983 */ /* 0x000ea80000300a00 */
[----:B------:R-:W-:Y:S04]  /*4ba00*/  STL [R1+0xf98], R156 ;  /* 0x000f989c01007387 */ /* 0x000fe80000100800 */
[----:B------:R-:W2:Y:S04]  /*4ba10*/  LDL.LU.64 R146, [R1+0x780] ;  /* 0x0007800001927983 */ /* 0x000ea80000300a00 */
[----:B------:R-:W-:Y:S04]  /*4ba20*/  STL [R1+0xf94], R157 ;  /* 0x000f949d01007387 */ /* 0x000fe80000100800 */
[----:B------:R-:W2:Y:S01]  /*4ba30*/  LDL.LU.64 R148, [R1+0x6b8] ;  /* 0x0006b80001947983 */ /* 0x000ea20000300a00 */
[----:B---3--:R-:W-:-:S03]  /*4ba40*/  MOV R2, R135 ;  /* 0x0000008700027202 */ /* 0x008fc60000000f00 */
[----:B------:R-:W-:Y:S04]  /*4ba50*/  STL [R1+0xfa0], R134 ;  /* 0x000fa08601007387 */ /* 0x000fe80000100800 */
[----:B----4-:R-:W-:Y:S04]  /*4ba60*/  STL [R1+0xfa8], R136 ;  /* 0x000fa88801007387 */ /* 0x010fe80000100800 */
        /* <DEDUP_REMOVED lines=15> */
[----:B------:R-:W-:Y:S04]  /*4bb60*/  STL [R1+0xfd0], R186 ;  /* 0x000fd0ba01007387 */ /* 0x000fe80000100800 */
[----:B------:R-:W4:Y:S04]  /*4bb70*/  LDL.LU.64 R132, [R1+0x1028] ;  /* 0x0010280001847983 */ /* 0x000f280000300a00 */
[----:B------:R-:W-:Y:S04]  /*4bb80*/  STL [R1+0xfcc], R187 ;  /* 0x000fccbb01007387 */ /* 0x000fe80000100800 */
[----:B------:R-:W-:Y:S04]  /*4bb90*/  STL [R1+0xfd8], R160 ;  /* 0x000fd8a001007387 */ /* 0x000fe80000100800 */
[----:B------:R-:W4:Y:S04]  /*4bba0*/  LDL.LU.64 R134, [R1+0x8f8] ;  /* 0x0008f80001867983 */ /* 0x000f280000300a00 */
[----:B------:R-:W-:Y:S04]  /*4bbb0*/  STL [R1+0xfd4], R161 ;  /* 0x000fd4a101007387 */ /* 0x000fe80000100800 */
[----:B------:R-:W4:Y:S04]  /*4bbc0*/  LDL.LU.64 R136, [R1+0x7c0] ;  /* 0x0007c00001887983 */ /* 0x000f280000300a00 */
[----:B--2---:R2:W-:Y:S01]  /*4bbd0*/  STL [R1+0xfe0], R144 ;  /* 0x000fe09001007387 */ /* 0x0045e20000100800 */
[----:B-1----:R-:W-:-:S03]  /*4bbe0*/  IMAD.MOV.U32 R2, RZ, RZ, R145 ;  /* 0x000000ffff027224 */ /* 0x002fc600078e0091 */
[----:B------:R-:W4:Y:S04]  /*4bbf0*/  LDL.LU.64 R244, [R1+0x6f8] ;  /* 0x0006f80001f47983 */ /* 0x000f280000300a00 */
[----:B------:R-:W-:Y:S04]  /*4bc00*/  STL [R1+0xfe8], R140 ;  /* 0x000fe88c01007387 */ /* 0x000fe80000100800 */
[----:B------:R1:W-:Y:S04]  /*4bc10*/  STL [R1+0xfdc], R2 ;  /* 0x000fdc0201007387 */ /* 0x0003e80000100800 */
[----:B--2---:R-:W2:Y:S01]  /*4bc20*/  LDL.LU.64 R144, [R1+0x608] ;  /* 0x0006080001907983 */ /* 0x004ea20000300a00 */
[----:B-1----:R-:W-:-:S03]  /*4bc30*/  IMAD.MOV.U32 R2, RZ, RZ, R141 ;  /* 0x000000ffff027224 */ /* 0x002fc600078e008d */
[----:B------:R-:W-:Y:S04]  /*4bc40*/  STL [R1+0xff0], R142 ;  /* 0x000ff08e01007387 */ /* 0x000fe80000100800 */
        /* <DEDUP_REMOVED lines=10> */
[----:B------:R-:W2:Y:S04]  /*4bcf0*/  LDL.LU.64 R146, [R1+0x1518] ;  /* 0x0015180001927983 */ /* 0x000ea80000300a00 */
[----:B------:R-:W-:Y:S04]  /*4bd00*/  STL [R1+0x1004], R237 ;  /* 0x001004ed01007387 */ /* 0x000fe80000100800 */
[----:B------:R-:W-:Y:S04]  /*4bd10*/  STL [R1+0x1010], R194 ;  /* 0x001010c201007387 */ /* 0x000fe80000100800 */
[----:B------:R-:W-:Y:S04]  /*4bd20*/  STL [R1+0x100c], R195 ;  /* 0x00100cc301007387 */ /* 0x000fe80000100800 */
[----:B------:R-:W2:Y:S04]  /*4bd30*/  LDL.LU.64 R138, [R1+0x1470] ;  /* 0x00147000018a7983 */ /* 0x000ea80000300a00 */
[----:B------:R-:W-:Y:S04]  /*4bd40*/  STL [R1+0x1018], R166 ;  /* 0x001018a601007387 */ /* 0x000fe80000100800 */
[----:B------:R-:W2:Y:S04]  /*4bd50*/  LDL.LU.64 R140, [R1+0x930] ;  /* 0x00093000018c7983 */ /* 0x000ea80000300a00 */
[----:B------:R-:W-:Y:S04]  /*4bd60*/  STL [R1+0x1014], R167 ;  /* 0x001014a701007387 */ /* 0x000fe80000100800 */
[----:B------:R-:W2:Y:S04]  /*4bd70*/  LDL.LU.64 R142, [R1+0x800] ;  /* 0x00080000018e7983 */ /* 0x000ea80000300a00 */
[----:B---3--:R3:W-:Y:S01]  /*4bd80*/  STL [R1+0x1020], R150 ;  /* 0x0010209601007387 */ /* 0x0087e20000100800 */
[----:B-1----:R-:W-:-:S03]  /*4bd90*/  IMAD.MOV.U32 R2, RZ, RZ, R151 ;  /* 0x000000ffff027224 */ /* 0x002fc600078e0097 */
[----:B------:R-:W2:Y:S04]  /*4bda0*/  LDL.LU.64 R148, [R1+0x710] ;  /* 0x0007100001947983 */ /* 0x000ea80000300a00 */
[----:B----4-:R-:W-:Y:S04]  /*4bdb0*/  STL [R1+0x1028], R132 ;  /* 0x0010288401007387 */ /* 0x010fe80000100800 */
[----:B------:R1:W-:Y:S04]  /*4bdc0*/  STL [R1+0x101c], R2 ;  /* 0x00101c0201007387 */ /* 0x0003e80000100800 */
[----:B---3--:R-:W3:Y:S01]  /*4bdd0*/  LDL.LU.64 R150, [R1+0x630] ;  /* 0x0006300001967983 */ /* 0x008ee20000300a00 */
[----:B-1----:R-:W-:-:S03]  /*4bde0*/  IMAD.MOV.U32 R2, RZ, RZ, R133 ;  /* 0x000000ffff027224 */ /* 0x002fc600078e0085 */
[----:B------:R-:W-:Y:S04]  /*4bdf0*/  STL [R1+0x1030], R134 ;  /* 0x0010308601007387 */ /* 0x000fe80000100800 */
[----:B------:R1:W-:Y:S04]  /*4be00*/  STL [R1+0x1024], R2 ;  /* 0x0010240201007387 */ /* 0x0003e80000100800 */
[----:B------:R-:W-:Y:S01]  /*4be10*/  STL [R1+0x1038], R136 ;  /* 0x0010388801007387 */ /* 0x000fe20000100800 */
[----:B-1----:R-:W-:-:S05]  /*4be20*/  IMAD.MOV.U32 R2, RZ, RZ, R135 ;  /* 0x000000ffff027224 */ /* 0x002fca00078e0087 */
[----:B------:R1:W-:Y:S02]  /*4be30*/  STL [R1+0x102c], R2 ;  /* 0x00102c0201007387 */ /* 0x0003e40000100800 */
[----:B-1----:R-:W-:Y:S02]  /*4be40*/  IMAD.MOV.U32 R2, RZ, RZ, R137 ;  /* 0x000000ffff027224 */ /* 0x002fe400078e0089 */
[----:B------:R-:W-:Y:S04]  /*4be50*/  STL [R1+0x1040], R244 ;  /* 0x001040f401007387 */ /* 0x000fe80000100800 */
[----:B------:R1:W-:Y:S02]  /*4be60*/  STL [R1+0x1034], R2 ;  /* 0x0010340201007387 */ /* 0x0003e40000100800 */
[----:B-1----:R-:W-:-:S02]  /*4be70*/  IMAD.MOV.U32 R2, RZ, RZ, R245 ;  /* 0x000000ffff027224 */ /* 0x002fc400078e00f5 */
[----:B------:R-:W4:Y:S04]  /*4be80*/  LDL.LU.64 R244, [R1+0x1540] ;  /* 0x0015400001f47983 */ /* 0x000f280000300a00 */
[----:B------:R1:W-:Y:S04]  /*4be90*/  STL [R1+0x103c], R2 ;  /* 0x00103c0201007387 */ /* 0x0003e80000100800 */
[----:B--2---:R2:W-:Y:S01]  /*4bea0*/  STL [R1+0x1048], R144 ;  /* 0x0010489001007387 */ /* 0x0045e20000100800 */
[----:B-1----:R-:W-:-:S03]  /*4beb0*/  IMAD.MOV.U32 R2, RZ, RZ, R145 ;  /* 0x000000ffff027224 */ /* 0x002fc600078e0091 */
[----:B------:R-:W-:Y:S04]  /*4bec0*/  STL [R1+0x1050], R202 ;  /* 0x001050ca01007387 */ /* 0x000fe80000100800 */
[----:B------:R1:W-:Y:S04]  /*4bed0*/  STL [R1+0x1044], R2 ;  /* 0x0010440201007387 */ /* 0x0003e80000100800 */
[----:B------:R-:W4:Y:S04]  /*4bee0*/  LDL.LU.64 R132, [R1+0x1490] ;  /* 0x0014900001847983 */ /* 0x000f280000300a00 */
[----:B------:R-:W-:Y:S04]  /*4bef0*/  STL [R1+0x104c], R203 ;  /* 0x00104ccb01007387 */ /* 0x000fe80000100800 */
[----:B------:R-:W-:Y:S04]  /*4bf00*/  STL [R1+0x1058], R172 ;  /* 0x001058ac01007387 */ /* 0x000fe80000100800 */
[----:B------:R-:W4:Y:S04]  /*4bf10*/  LDL.LU.64 R134, [R1+0x968] ;  /* 0x0009680001867983 */ /* 0x000f280000300a00 */
[----:B------:R-:W-:Y:S04]  /*4bf20*/  STL [R1+0x1054], R173 ;  /* 0x001054ad01007387 */ /* 0x000fe80000100800 */
[----:B------:R-:W4:Y:S04]  /*4bf30*/  LDL.LU.64 R136, [R1+0x840] ;  /* 0x0008400001887983 */ /* 0x000f280000300a00 */
[----:B------:R1:W-:Y:S04]  /*4bf40*/  STL [R1+0x1060], R146 ;  /* 0x0010609201007387 */ /* 0x0003e80000100800 */
[----:B--2---:R-:W2:Y:S01]  /*4bf50*/  LDL.LU.64 R144, [R1+0x738] ;  /* 0x0007380001907983 */ /* 0x004ea20000300a00 */
[----:B-1----:R-:W-:-:S03]  /*4bf60*/  MOV R2, R147 ;  /* 0x0000009300027202 */ /* 0x002fc60000000f00 */
[----:B------:R-:W2:Y:S04]  /*4bf70*/  LDL.LU.64 R146, [R1+0x670] ;  /* 0x0006700001927983 */ /* 0x000ea80000300a00 */
[----:B------:R1:W-:Y:S04]  /*4bf80*/  STL [R1+0x105c], R2 ;  /* 0x00105c0201007387 */ /* 0x0003e80000100800 */
[----:B------:R-:W-:Y:S01]  /*4bf90*/  STL [R1+0x1068], R138 ;  /* 0x0010688a01007387 */ /* 0x000fe20000100800 */
        /* <DEDUP_REMOVED lines=9> */
[----:B------:R-:W2:Y:S01]  /*4c030*/  LDL.LU.64 R138, [R1+0x1570] ;  /* 0x00157000018a7983 */ /* 0x000ea20000300a00 */
[----:B-1----:R-:W-:-:S05]  /*4c040*/  IMAD.MOV.U32 R2, RZ, RZ, R149 ;  /* 0x000000ffff027224 */ /* 0x002fca00078e0095 */
[----:B------:R1:W-:Y:S04]  /*4c050*/  STL [R1+0x107c], R2 ;  /* 0x00107c0201007387 */ /* 0x0003e80000100800 */
[----:B---3--:R3:W-:Y:S04]  /*4c060*/  STL [R1+0x1088], R150 ;  /* 0x0010889601007387 */ /* 0x0087e80000100800 */
[----:B------:R-:W2:Y:S01]  /*4c070*/  LDL.LU.64 R148, [R1+0x14b8] ;  /* 0x0014b80001947983 */ /* 0x000ea20000300a00 */
[----:B-1----:R-:W-:-:S05]  /*4c080*/  IMAD.MOV.U32 R2, RZ, RZ, R151 ;  /* 0x000000ffff027224 */ /* 0x002fca00078e0097 */
[----:B------:R1:W-:Y:S04]  /*4c090*/  STL [R1+0x1084], R2 ;  /* 0x0010840201007387 */ /* 0x0003e80000100800 */
[----:B------:R-:W-:Y:S04]  /*4c0a0*/  STL [R1+0x1090], R210 ;  /* 0x001090d201007387 */ /* 0x000fe80000100800 */
[----:B------:R-:W-:Y:S04]  /*4c0b0*/  STL [R1+0x108c], R211 ;  /* 0x00108cd301007387 */ /* 0x000fe80000100800 */
[----:B------:R-:W-:Y:S04]  /*4c0c0*/  STL [R1+0x1098], R178 ;  /* 0x001098b201007387 */ /* 0x000fe80000100800 */
[----:B---3--:R-:W3:Y:S04]  /*4c0d0*/  LDL.LU.64 R150, [R1+0x1440] ;  /* 0x0014400001967983 */ /* 0x008ee80000300a00 */
[----:B------:R-:W-:Y:S04]  /*4c0e0*/  STL [R1+0x1094], R179 ;  /* 0x001094b301007387 */ /* 0x000fe80000100800 */
[----:B----4-:R4:W-:Y:S01]  /*4c0f0*/  STL [R1+0x10a0], R244 ;  /* 0x0010a0f401007387 */ /* 0x0109e20000100800 */
[----:B-1----:R-:W-:-:S03]  /*4c100*/  IMAD.MOV.U32 R2, RZ, RZ, R245 ;  /* 0x000000ffff027224 */ /* 0x002fc600078e00f5 */
[----:B------:R-:W3:Y:S04]  /*4c110*/  LDL.LU.64 R140, [R1+0x878] ;  /* 0x00087800018c7983 */ /* 0x000ee80000300a00 */
[----:B----4-:R-:W4:Y:S04]  /*4c120*/  LDL.LU.64 R244, [R1+0x778] ;  /* 0x0007780001f47983 */ /* 0x010f280000300a00 */
[----:B------:R1:W-:Y:S04]  /*4c130*/  STL [R1+0x109c], R2 ;  /* 0x00109c0201007387 */ /* 0x0003e80000100800 */
[----:B------:R-:W-:Y:S04]  /*4c140*/  STL [R1+0x10a8], R132 ;  /* 0x0010a88401007387 */ /* 0x000fe80000100800 */
[----:B------:R-:W4:Y:S01]  /*4c150*/  LDL.LU.64 R142, [R1+0x6b0] ;  /* 0x0006b000018e7983 */ /* 0x000f220000300a00 */
[----:B-1----:R-:W-:-:S03]  /*4c160*/  IMAD.MOV.U32 R2, RZ, RZ, R133 ;  /* 0x000000ffff027224 */ /* 0x002fc600078e0085 */
[----:B------:R-:W-:Y:S04]  /*4c170*/  STL [R1+0x10b0], R134 ;  /* 0x0010b08601007387 */ /* 0x000fe80000100800 */
[----:B------:R1:W-:Y:S04]  /*4c180*/  STL [R1+0x10a4], R2 ;  /* 0x0010a40201007387 */ /* 0x0003e80000100800 */
[----:B------:R-:W-:Y:S01]  /*4c190*/  STL [R1+0x10b8], R136 ;  /* 0x0010b88801007387 */ /* 0x000fe20000100800 */
[----:B-1----:R-:W-:-:S05]  /*4c1a0*/  MOV R2, R135 ;  /* 0x0000008700027202 */ /* 0x002fca0000000f00 */
[----:B------:R1:W-:Y:S02]  /*4c1b0*/  STL [R1+0x10ac], R2 ;  /* 0x0010ac0201007387 */ /* 0x0003e40000100800 */
[----:B-1----:R-:W-:Y:S02]  /*4c1c0*/  IMAD.MOV.U32 R2, RZ, RZ, R137 ;  /* 0x000000ffff027224 */ /* 0x002fe400078e0089 */
[----:B--2---:R-:W-:Y:S04]  /*4c1d0*/  STL [R1+0x10c0], R144 ;  /* 0x0010c09001007387 */ /* 0x004fe80000100800 */
[----:B------:R1:W-:Y:S04]  /*4c1e0*/  STL [R1+0x10b4], R2 ;  /* 0x0010b40201007387 */ /* 0x0003e80000100800 */
[----:B------:R-:W-:Y:S01]  /*4c1f0*/  STL [R1+0x10c8], R146 ;  /* 0x0010c89201007387 */ /* 0x000fe20000100800 */
[----:B-1----:R-:W-:-:S05]  /*4c200*/  IMAD.MOV.U32 R2, RZ, RZ, R145 ;  /* 0x000000ffff027224 */ /* 0x002fca00078e0091 */
[----:B------:R1:W-:Y:S04]  /*4c210*/  STL [R1+0x10bc], R2 ;  /* 0x0010bc0201007387 */ /* 0x0003e80000100800 */
[----:B------:R-:W2:Y:S01]  /*4c220*/  LDL.LU.64 R134, [R1+0x15a0] ;  /* 0x0015a00001867983 */ /* 0x000ea20000300a00 */
[----:B-1----:R-:W-:-:S03]  /*4c230*/  IMAD.MOV.U32 R2, RZ, RZ, R147 ;  /* 0x000000ffff027224 */ /* 0x002fc600078e0093 */
[----:B------:R-:W-:Y:S04]  /*4c240*/  STL [R1+0x10d0], R218 ;  /* 0x0010d0da01007387 */ /* 0x000fe80000100800 */
[----:B------:R1:W-:Y:S04]  /*4c250*/  STL [R1+0x10c4], R2 ;  /* 0x0010c40201007387 */ /* 0x0003e80000100800 */
[----:B------:R-:W2:Y:S04]  /*4c260*/  LDL.LU.64 R144, [R1+0x14e0] ;  /* 0x0014e00001907983 */ /* 0x000ea80000300a00 */
[----:B------:R-:W-:Y:S04]  /*4c270*/  STL [R1+0x10cc], R219 ;  /* 0x0010ccdb01007387 */ /* 0x000fe80000100800 */
[----:B------:R-:W-:Y:S04]  /*4c280*/  STL [R1+0x10d8], R184 ;  /* 0x0010d8b801007387 */ /* 0x000fe80000100800 */
[----:B------:R-:W-:Y:S04]  /*4c290*/  STL [R1+0x10d4], R185 ;  /* 0x0010d4b901007387 */ /* 0x000fe80000100800 */
[----:B------:R-:W2:Y:S01]  /*4c2a0*/  LDL.LU.64 R146, [R1+0x1450] ;  /* 0x0014500001927983 */ /* 0x000ea20000300a00 */
[----:B-1----:R-:W-:-:S03]  /*4c2b0*/  IMAD.MOV.U32 R2, RZ, RZ, R139 ;  /* 0x000000ffff027224 */ /* 0x002fc600078e008b */
[----:B------:R1:W-:Y:S04]  /*4c2c0*/  STL [R1+0x10e0], R138 ;  /* 0x0010e08a01007387 */ /* 0x0003e80000100800 */
[----:B------:R-:W2:Y:S04]  /*4c2d0*/  LDL.LU.64 R136, [R1+0x8b0] ;  /* 0x0008b00001887983 */ /* 0x000ea80000300a00 */
[----:B------:R1:W-:Y:S04]  /*4c2e0*/  STL [R1+0x10dc], R2 ;  /* 0x0010dc0201007387 */ /* 0x0003e80000100800 */
[----:B------:R1:W-:Y:S04]  /*4c2f0*/  STL [R1+0x10e8], R148 ;  /* 0x0010e89401007387 */ /* 0x0003e80000100800 */
[----:B-1----:R-:W2:Y:S01]  /*4c300*/  LDL.LU.64 R138, [R1+0x7b8] ;  /* 0x0007b800018a7983 */ /* 0x002ea20000300a00 */
[----:B------:R-:W-:-:S03]  /*4c310*/  IMAD.MOV.U32 R2, RZ, RZ, R149 ;  /* 0x000000ffff027224 */ /* 0x000fc600078e0095 */
[----:B------:R-:W2:Y:S04]  /*4c320*/  LDL.LU.64 R148, [R1+0x6d0] ;  /* 0x0006d00001947983 */ /* 0x000ea80000300a00 */
[----:B------:R1:W-:Y:S04]  /*4c330*/  STL [R1+0x10e4], R2 ;  /* 0x0010e40201007387 */ /* 0x0003e80000100800 */
[----:B---3--:R3:W-:Y:S01]  /*4c340*/  STL [R1+0x10f0], R150 ;  /* 0x0010f09601007387 */ /* 0x0087e20000100800 */
[----:B-1----:R-:W-:-:S03]  /*4c350*/  IMAD.MOV.U32 R2, RZ, RZ, R151 ;  /* 0x000000ffff027224 */ /* 0x002fc600078e0097 */
[----:B---3--:R-:W3:Y:S04]  /*4c360*/  LDL.LU.64 R150, [R1+0x600] ;  /* 0x0006000001967983 */ /* 0x008ee80000300a00 */
[----:B------:R1:W-:Y:S02]  /*4c370*/  STL [R1+0x10ec], R2 ;  /* 0x0010ec0201007387 */ /* 0x0003e40000100800 */
[----:B-1----:R-:W-:Y:S02]  /*4c380*/  IMAD.MOV.U32 R2, RZ, RZ, R141 ;  /* 0x000000ffff027224 */ /* 0x002fe400078e008d */
[----:B------:R-:W-:Y:S04]  /*4c390*/  STL [R1+0x10f8], R140 ;  /* 0x0010f88c01007387 */ /* 0x000fe80000100800 */
[----:B----4-:R-:W-:Y:S04]  /*4c3a0*/  STL [R1+0x1100], R244 ;  /* 0x001100f401007387 */ /* 0x010fe80000100800 */
[----:B------:R1:W-:Y:S02]  /*4c3b0*/  STL [R1+0x10f4], R2 ;  /* 0x0010f40201007387 */ /* 0x0003e40000100800 */
[----:B-1----:R-:W-:-:S02]  /*4c3c0*/  MOV R2, R245 ;  /* 0x000000f500027202 */ /* 0x002fc40000000f00 */
[----:B------:R-:W-:Y:S04]  /*4c3d0*/  STL [R1+0x1108], R142 ;  /* 0x0011088e01007387 */ /* 0x000fe80000100800 */
[----:B------:R1:W-:Y:S04]  /*4c3e0*/  STL [R1+0x10fc], R2 ;  /* 0x0010fc0201007387 */ /* 0x0003e80000100800 */
[----:B------:R-:W4:Y:S01]  /*4c3f0*/  LDL.LU.64 R244, [R1+0x15d0] ;  /* 0x0015d00001f47983 */ /* 0x000f220000300a00 */
[----:B-1----:R-:W-:-:S03]  /*4c400*/  IMAD.MOV.U32 R2, RZ, RZ, R143 ;  /* 0x000000ffff027224 */ /* 0x002fc600078e008f */
[----:B------:R-:W-:Y:S04]  /*4c410*/  STL [R1+0x1110], R228 ;  /* 0x001110e401007387 */ /* 0x000fe80000100800 */
[----:B------:R2:W-:Y:S04]  /*4c420*/  STL [R1+0x1104], R2 ;  /* 0x0011040201007387 */ /* 0x0005e80000100800 */
[----:B------:R-:W4:Y:S04]  /*4c430*/  LDL.LU.64 R140, [R1+0x1510] ;  /* 0x00151000018c7983 */ /* 0x000f280000300a00 */
[----:B------:R-:W-:Y:S04]  /*4c440*/  STL [R1+0x110c], R229 ;  /* 0x00110ce501007387 */ /* 0x000fe80000100800 */
[----:B------:R-:W-:Y:S04]  /*4c450*/  STL [R1+0x1118], R192 ;  /* 0x001118c001007387 */ /* 0x000fe80000100800 */
[----:B------:R-:W-:Y:S04]  /*4c460*/  STL [R1+0x1114], R193 ;  /* 0x001114c101007387 */ /* 0x000fe80000100800 */
[----:B------:R-:W4:Y:S01]  /*4c470*/  LDL.LU.64 R142, [R1+0x1468] ;  /* 0x00146800018e7983 */ /* 0x000f220000300a00 */
[----:B--2---:R-:W-:-:S03]  /*4c480*/  IMAD.MOV.U32 R2, RZ, RZ, R135 ;  /* 0x000000ffff027224 */ /* 0x004fc600078e0087 */
        /* <DEDUP_REMOVED lines=8> */
[----:B------:R1:W-:Y:S02]  /*4c510*/  STL [R1+0x1130], R146 ;  /* 0x0011309201007387 */ /* 0x0003e40000100800 */
[----:B-1----:R-:W-:-:S02]  /*4c520*/  IMAD.MOV.U32 R2, RZ, RZ, R147 ;  /* 0x000000ffff027224 */ /* 0x002fc400078e0093 */
[----:B------:R-:W2:Y:S04]  /*4c530*/  LDL.LU.64 R146, [R1+0x628] ;  /* 0x0006280001927983 */ /* 0x000ea80000300a00 */
[----:B------:R1:W-:Y:S02]  /*4c540*/  STL [R1+0x112c], R2 ;  /* 0x00112c0201007387 */ /* 0x0003e40000100800 */
[----:B-1----:R-:W-:Y:S02]  /*4c550*/  IMAD.MOV.U32 R2, RZ, RZ, R137 ;  /* 0x000000ffff027224 */ /* 0x002fe400078e0089 */
[----:B------:R-:W-:Y:S04]  /*4c560*/  STL [R1+0x1138], R136 ;  /* 0x0011388801007387 */ /* 0x000fe80000100800 */
[----:B------:R-:W-:Y:S04]  /*4c570*/  STL [R1+0x1140], R138 ;  /* 0x0011408a01007387 */ /* 0x000fe80000100800 */
[----:B------:R1:W-:Y:S04]  /*4c580*/  STL [R1+0x1134], R2 ;  /* 0x0011340201007387 */ /* 0x0003e80000100800 */
[----:B------:R-:W-:Y:S01]  /*4c590*/  STL [R1+0x1148], R148 ;  /* 0x0011489401007387 */ /* 0x000fe20000100800 */
[----:B-1----:R-:W-:-:S05]  /*4c5a0*/  IMAD.MOV.U32 R2, RZ, RZ, R139 ;  /* 0x000000ffff027224 */ /* 0x002fca00078e008b */
[----:B------:R1:W-:Y:S04]  /*4c5b0*/  STL [R1+0x113c], R2 ;  /* 0x00113c0201007387 */ /* 0x0003e80000100800 */
[----:B------:R-:W2:Y:S01]  /*4c5c0*/  LDL.LU.64 R136, [R1+0x15f8] ;  /* 0x0015f80001887983 */ /* 0x000ea20000300a00 */
[----:B-1----:R-:W-:-:S03]  /*4c5d0*/  IMAD.MOV.U32 R2, RZ, RZ, R149 ;  /* 0x000000ffff027224 */ /* 0x002fc600078e0095 */
[----:B---3--:R-:W-:Y:S04]  /*4c5e0*/  STL [R1+0x1150], R150 ;  /* 0x0011509601007387 */ /* 0x008fe80000100800 */
[----:B------:R1:W-:Y:S04]  /*4c5f0*/  STL [R1+0x1144], R2 ;  /* 0x0011440201007387 */ /* 0x0003e80000100800 */
[----:B------:R-:W3:Y:S01]  /*4c600*/  LDL.LU.64 R148, [R1+0x1538] ;  /* 0x0015380001947983 */ /* 0x000ee20000300a00 */
[----:B-1----:R-:W-:-:S03]  /*4c610*/  MOV R2, R151 ;  /* 0x0000009700027202 */ /* 0x002fc60000000f00 */
[----:B------:R-:W-:Y:S04]  /*4c620*/  STL [R1+0x1158], R200 ;  /* 0x001158c801007387 */ /* 0x000fe80000100800 */
[----:B------:R4:W-:Y:S04]  /*4c630*/  STL [R1+0x114c], R2 ;  /* 0x00114c0201007387 */ /* 0x0009e80000100800 */
[----:B------:R-:W-:Y:S04]  /*4c640*/  STL [R1+0x1154], R201 ;  /* 0x001154c901007387 */ /* 0x000fe80000100800 */
[----:B------:R-:W3:Y:S01]  /*4c650*/  LDL.LU.64 R150, [R1+0x1488] ;  /* 0x0014880001967983 */ /* 0x000ee20000300a00 */
[----:B----4-:R-:W-:-:S03]  /*4c660*/  IMAD.MOV.U32 R2, RZ, RZ, R245 ;  /* 0x000000ffff027224 */ /* 0x010fc600078e00f5 */
[----:B------:R1:W-:Y:S04]  /*4c670*/  STL [R1+0x1160], R244 ;  /* 0x001160f401007387 */ /* 0x0003e80000100800 */
[----:B------:R-:W4:Y:S04]  /*4c680*/  LDL.LU.64 R138, [R1+0x928] ;  /* 0x00092800018a7983 */ /* 0x000f280000300a00 */
[----:B------:R1:W-:Y:S04]  /*4c690*/  STL [R1+0x115c], R2 ;  /* 0x00115c0201007387 */ /* 0x0003e80000100800 */
[----:B------:R1:W-:Y:S04]  /*4c6a0*/  STL [R1+0x1168], R140 ;  /* 0x0011688c01007387 */ /* 0x0003e80000100800 */
[----:B-1----:R-:W4:Y:S01]  /*4c6b0*/  LDL.LU.64 R244, [R1+0x838] ;  /* 0x0008380001f47983 */ /* 0x002f220000300a00 */
[----:B------:R-:W-:-:S03]  /*4c6c0*/  IMAD.MOV.U32 R2, RZ, RZ, R141 ;  /* 0x000000ffff027224 */ /* 0x000fc600078e008d */
[----:B------:R-:W4:Y:S04]  /*4c6d0*/  LDL.LU.64 R140, [R1+0x730] ;  /* 0x00073000018c7983 */ /* 0x000f280000300a00 */
[----:B------:R1:W-:Y:S04]  /*4c6e0*/  STL [R1+0x1164], R2 ;  /* 0x0011640201007387 */ /* 0x0003e80000100800 */
[----:B------:R1:W-:Y:S02]  /*4c6f0*/  STL [R1+0x1170], R142 ;  /* 0x0011708e01007387 */ /* 0x0003e40000100800 */
[----:B-1----:R-:W-:-:S02]  /*4c700*/  IMAD.MOV.U32 R2, RZ, RZ, R143 ;  /* 0x000000ffff027224 */ /* 0x002fc400078e008f */
[----:B------:R-:W4:Y:S04]  /*4c710*/  LDL.LU.64 R142, [R1+0x668] ;  /* 0x00066800018e7983 */ /* 0x000f280000300a00 */
[----:B------:R2:W-:Y:S02]  /*4c720*/  STL [R1+0x116c], R2 ;  /* 0x00116c0201007387 */ /* 0x0005e40000100800 */
[----:B--2---:R-:W-:Y:S02]  /*4c730*/  IMAD.MOV.U32 R2, RZ, RZ, R133 ;  /* 0x000000ffff027224 */ /* 0x004fe400078e0085 */
        /* <DEDUP_REMOVED lines=10> */
[----:B------:R-:W2:Y:S01]  /*4c7e0*/  LDL.LU.64 R144, [R1+0x1568] ;  /* 0x0015680001907983 */ /* 0x000ea20000300a00 */
[----:B-1----:R-:W-:-:S03]  /*4c7f0*/  IMAD.MOV.U32 R2, RZ, RZ, R147 ;  /* 0x000000ffff027224 */ /* 0x002fc600078e0093 */
[----:B------:R-:W-:Y:S04]  /*4c800*/  STL [R1+0x1198], R208 ;  /* 0x001198d001007387 */ /* 0x000fe80000100800 */
[----:B------:R1:W-:Y:S04]  /*4c810*/  STL [R1+0x118c], R2 ;  /* 0x00118c0201007387 */ /* 0x0003e80000100800 */
[----:B------:R-:W2:Y:S04]  /*4c820*/  LDL.LU.64 R146, [R1+0x14b0] ;  /* 0x0014b00001927983 */ /* 0x000ea80000300a00 */
[----:B------:R-:W-:Y:S04]  /*4c830*/  STL [R1+0x1194], R209 ;  /* 0x001194d101007387 */ /* 0x000fe80000100800 */
[----:B------:R3:W-:Y:S01]  /*4c840*/  STL [R1+0x11a0], R136 ;  /* 0x0011a08801007387 */ /* 0x0007e20000100800 */
[----:B-1----:R-:W-:-:S03]  /*4c850*/  MOV R2, R137 ;  /* 0x0000008900027202 */ /* 0x002fc60000000f00 */
[----:B------:R-:W2:Y:S04]  /*4c860*/  LDL.LU.64 R132, [R1+0x960] ;  /* 0x0009600001847983 */ /* 0x000ea80000300a00 */
[----:B---3--:R-:W-:Y:S04]  /*4c870*/  STL [R1+0x11a8], R148 ;  /* 0x0011a89401007387 */ /* 0x008fe80000100800 */
[----:B------:R1:W-:Y:S04]  /*4c880*/  STL [R1+0x119c], R2 ;  /* 0x00119c0201007387 */ /* 0x0003e80000100800 */
[----:B------:R-:W3:Y:S01]  /*4c890*/  LDL.LU.64 R136, [R1+0x870] ;  /* 0x0008700001887983 */ /* 0x000ee20000300a00 */
[----:B-1----:R-:W-:-:S03]  /*4c8a0*/  IMAD.MOV.U32 R2, RZ, RZ, R149 ;  /* 0x000000ffff027224 */ /* 0x002fc600078e0095 */
[----:B------:R-:W3:Y:S04]  /*4c8b0*/  LDL.LU.64 R148, [R1+0x770] ;  /* 0x0007700001947983 */ /* 0x000ee80000300a00 */
[----:B------:R1:W-:Y:S04]  /*4c8c0*/  STL [R1+0x11a4], R2 ;  /* 0x0011a40201007387 */ /* 0x0003e80000100800 */
[----:B------:R1:W-:Y:S02]  /*4c8d0*/  STL [R1+0x11b0], R150 ;  /* 0x0011b09601007387 */ /* 0x0003e40000100800 */
[----:B-1----:R-:W-:-:S02]  /*4c8e0*/  IMAD.MOV.U32 R2, RZ, RZ, R151 ;  /* 0x000000ffff027224 */ /* 0x002fc400078e0097 */
[----:B------:R-:W3:Y:S04]  /*4c8f0*/  LDL.LU.64 R150, [R1+0x690] ;  /* 0x0006900001967983 */ /* 0x000ee80000300a00 */
[----:B------:R4:W-:Y:S02]  /*4c900*/  STL [R1+0x11ac], R2 ;  /* 0x0011ac0201007387 */ /* 0x0009e40000100800 */
[----:B----4-:R-:W-:Y:S02]  /*4c910*/  IMAD.MOV.U32 R2, RZ, RZ, R139 ;  /* 0x000000ffff027224 */ /* 0x010fe400078e008b */
[----:B------:R-:W-:Y:S04]  /*4c920*/  STL [R1+0x11b8], R138 ;  /* 0x0011b88a01007387 */ /* 0x000fe80000100800 */
[----:B------:R-:W-:Y:S04]  /*4c930*/  STL [R1+0x11c0], R244 ;  /* 0x0011c0f401007387 */ /* 0x000fe80000100800 */
[----:B------:R1:W-:Y:S04]  /*4c940*/  STL [R1+0x11b4], R2 ;  /* 0x0011b40201007387 */ /* 0x0003e80000100800 */
[----:B------:R-:W-:Y:S01]  /*4c950*/  STL [R1+0x11c8], R140 ;  /* 0x0011c88c01007387 */ /* 0x000fe20000100800 */
[----:B-1----:R-:W-:-:S05]  /*4c960*/  IMAD.MOV.U32 R2, RZ, RZ, R245 ;  /* 0x000000ffff027224 */ /* 0x002fca00078e00f5 */
        /* <DEDUP_REMOVED lines=11> */
[----:B--2---:R2:W-:Y:S01]  /*4ca20*/  STL [R1+0x11e0], R134 ;  /* 0x0011e08601007387 */ /* 0x0045e20000100800 */
[----:B-1----:R-:W-:-:S03]  /*4ca30*/  IMAD.MOV.U32 R2, RZ, RZ, R135 ;  /* 0x000000ffff027224 */ /* 0x002fc600078e0087 */
[----:B------:R-:W4:Y:S04]  /*4ca40*/  LDL.LU.64 R142, [R1+0x1448] ;  /* 0x00144800018e7983 */ /* 0x000f280000300a00 */
[----:B------:R-:W-:Y:S04]  /*4ca50*/  STL [R1+0x11e8], R144 ;  /* 0x0011e89001007387 */ /* 0x000fe80000100800 */
[----:B------:R1:W-:Y:S04]  /*4ca60*/  STL [R1+0x11dc], R2 ;  /* 0x0011dc0201007387 */ /* 0x0003e80000100800 */
[----:B--2---:R-:W2:Y:S01]  /*4ca70*/  LDL.LU.64 R134, [R1+0x8a8] ;  /* 0x0008a80001867983 */ /* 0x004ea20000300a00 */
[----:B-1----:R-:W-:-:S03]  /*4ca80*/  MOV R2, R145 ;  /* 0x0000009100027202 */ /* 0x002fc60000000f00 */
[----:B------:R-:W-:Y:S04]  /*4ca90*/  STL [R1+0x11f0], R146 ;  /* 0x0011f09201007387 */ /* 0x000fe80000100800 */
        /* <DEDUP_REMOVED lines=9> */
[----:B------:R-:W-:Y:S01]  /*4cb30*/  STL [R1+0x1208], R148 ;  /* 0x0012089401007387 */ /* 0x000fe20000100800 */
[----:B-1----:R-:W-:-:S05]  /*4cb40*/  IMAD.MOV.U32 R2, RZ, RZ, R137 ;  /* 0x000000ffff027224 */ /* 0x002fca00078e0089 */
[----:B------:R1:W-:Y:S02]  /*4cb50*/  STL [R1+0x11fc], R2 ;  /* 0x0011fc0201007387 */ /* 0x0003e40000100800 */
[----:B-1----:R-:W-:Y:S02]  /*4cb60*/  IMAD.MOV.U32 R2, RZ, RZ, R149 ;  /* 0x000000ffff027224 */ /* 0x002fe400078e0095 */
[----:B------:R-:W3:Y:S04]  /*4cb70*/  LDL.LU.64 R148, [R1+0x1698] ;  /* 0x0016980001947983 */ /* 0x000ee80000300a00 */
[----:B------:R1:W-:Y:S04]  /*4cb80*/  STL [R1+0x1204], R2 ;  /* 0x0012040201007387 */ /* 0x0003e80000100800 */
[----:B------:R1:W-:Y:S02]  /*4cb90*/  STL [R1+0x1210], R150 ;  /* 0x0012109601007387 */ /* 0x0003e40000100800 */
[----:B-1----:R-:W-:-:S02]  /*4cba0*/  IMAD.MOV.U32 R2, RZ, RZ, R151 ;  /* 0x000000ffff027224 */ /* 0x002fc400078e0097 */
[----:B------:R-:W3:Y:S04]  /*4cbb0*/  LDL.LU.64 R150, [R1+0x15c0] ;  /* 0x0015c00001967983 */ /* 0x000ee80000300a00 */
[----:B------:R1:W-:Y:S04]  /*4cbc0*/  STL [R1+0x120c], R2 ;  /* 0x00120c0201007387 */ /* 0x0003e80000100800 */
[----:B------:R-:W-:Y:S04]  /*4cbd0*/  STL [R1+0x1218], R226 ;  /* 0x001218e201007387 */ /* 0x000fe80000100800 */
[----:B------:R-:W-:Y:S04]  /*4cbe0*/  STL [R1+0x1214], R227 ;  /* 0x001214e301007387 */ /* 0x000fe80000100800 */
[----:B------:R-:W3:Y:S04]  /*4cbf0*/  LDL.LU.64 R136, [R1+0x1500] ;  /* 0x0015000001887983 */ /* 0x000ee80000300a00 */
        /* <DEDUP_REMOVED lines=16> */
[----:B--2---:R2:W-:Y:S04]  /*4cd00*/  STL [R1+0x1240], R134 ;  /* 0x0012408601007387 */ /* 0x0045e80000100800 */
[----:B------:R-:W4:Y:S01]  /*4cd10*/  LDL.LU.64 R132, [R1+0x620] ;  /* 0x0006200001847983 */ /* 0x000f220000300a00 */
[----:B-1----:R-:W-:-:S05]  /*4cd20*/  IMAD.MOV.U32 R2, RZ, RZ, R135 ;  /* 0x000000ffff027224 */ /* 0x002fca00078e0087 */
[----:B------:R1:W-:Y:S04]  /*4cd30*/  STL [R1+0x123c], R2 ;  /* 0x00123c0201007387 */ /* 0x0003e80000100800 */
[----:B------:R-:W-:Y:S04]  /*4cd40*/  STL [R1+0x1248], R144 ;  /* 0x0012489001007387 */ /* 0x000fe80000100800 */
[----:B--2---:R-:W2:Y:S01]  /*4cd50*/  LDL.LU.64 R134, [R1+0x16b8] ;  /* 0x0016b80001867983 */ /* 0x004ea20000300a00 */
[----:B-1----:R-:W-:-:S05]  /*4cd60*/  IMAD.MOV.U32 R2, RZ, RZ, R145 ;  /* 0x000000ffff027224 */ /* 0x002fca00078e0091 */
[----:B------:R1:W-:Y:S04]  /*4cd70*/  STL [R1+0x1244], R2 ;  /* 0x0012440201007387 */ /* 0x0003e80000100800 */
[----:B------:R1:W-:Y:S02]  /*4cd80*/  STL [R1+0x1250], R146 ;  /* 0x0012509201007387 */ /* 0x0003e40000100800 */
[----:B-1----:R-:W-:Y:S02]  /*4cd90*/  IMAD.MOV.U32 R2, RZ, RZ, R147 ;  /* 0x000000ffff027224 */ /* 0x002fe400078e0093 */
[----:B------:R-:W2:Y:S04]  /*4cda0*/  LDL.LU.64 R144, [R1+0x15f0] ;  /* 0x0015f00001907983 */ /* 0x000ea80000300a00 */
[----:B------:R1:W-:Y:S04]  /*4cdb0*/  STL [R1+0x124c], R2 ;  /* 0x00124c0201007387 */ /* 0x0003e80000100800 */
[----:B------:R-:W-:Y:S04]  /*4cdc0*/  STL [R1+0x1258], R246 ;  /* 0x001258f601007387 */ /* 0x000fe80000100800 */
[----:B------:R-:W-:Y:S04]  /*4cdd0*/  STL [R1+0x1254], R247 ;  /* 0x001254f701007387 */ /* 0x000fe80000100800 */
[----:B------:R-:W2:Y:S04]  /*4cde0*/  LDL.LU.64 R146, [R1+0x1530] ;  /* 0x0015300001927983 */ /* 0x000ea80000300a00 */
[----:B---3--:R3:W-:Y:S01]  /*4cdf0*/  STL [R1+0x1260], R148 ;  /* 0x0012609401007387 */ /* 0x0087e20000100800 */
[----:B-1----:R-:W-:-:S03]  /*4ce00*/  IMAD.MOV.U32 R2, RZ, RZ, R149 ;  /* 0x000000ffff027224 */ /* 0x002fc600078e0095 */
[----:B---3--:R-:W3:Y:S04]  /*4ce10*/  LDL.LU.64 R148, [R1+0x1480] ;  /* 0x0014800001947983 */ /* 0x008ee80000300a00 */
[----:B------:R1:W-:Y:S04]  /*4ce20*/  STL [R1+0x125c], R2 ;  /* 0x00125c0201007387 */ /* 0x0003e80000100800 */
[----:B------:R1:W-:Y:S02]  /*4ce30*/  STL [R1+0x1268], R150 ;  /* 0x0012689601007387 */ /* 0x0003e40000100800 */
[----:B-1----:R-:W-:-:S02]  /*4ce40*/  IMAD.MOV.U32 R2, RZ, RZ, R151 ;  /* 0x000000ffff027224 */ /* 0x002fc400078e0097 */
[----:B------:R-:W3:Y:S04]  /*4ce50*/  LDL.LU.64 R150, [R1+0x920] ;  /* 0x0009200001967983 */ /* 0x000ee80000300a00 */
[----:B------:R1:W-:Y:S04]  /*4ce60*/  STL [R1+0x1264], R2 ;  /* 0x0012640201007387 */ /* 0x0003e80000100800 */
[----:B------:R1:W-:Y:S02]  /*4ce70*/  STL [R1+0x1270], R136 ;  /* 0x0012708801007387 */ /* 0x0003e40000100800 */
[----:B-1----:R-:W-:-:S02]  /*4ce80*/  IMAD.MOV.U32 R2, RZ, RZ, R137 ;  /* 0x000000ffff027224 */ /* 0x002fc400078e0089 */
[----:B------:R-:W3:Y:S04]  /*4ce90*/  LDL.LU.64 R136, [R1+0x830] ;  /* 0x0008300001887983 */ /* 0x000ee80000300a00 */
[----:B------:R1:W-:Y:S04]  /*4cea0*/  STL [R1+0x126c], R2 ;  /* 0x00126c0201007387 */ /* 0x0003e80000100800 */
[----:B----4-:R4:W-:Y:S01]  /*4ceb0*/  STL [R1+0x1278], R244 ;  /* 0x001278f401007387 */ /* 0x0109e20000100800 */
[----:B-1----:R-:W-:-:S03]  /*4cec0*/  MOV R2, R245 ;  /* 0x000000f500027202 */ /* 0x002fc60000000f00 */
        /* <DEDUP_REMOVED lines=127> */
[----:B-1----:R-:W-:-:S02]  /*4d6c0*/  MOV R2, R137 ;  /* 0x0000008900027202 */ /* 0x002fc40000000f00 */
        /* <DEDUP_REMOVED lines=127> */
[----:B-1----:R-:W-:-:S02]  /*4dec0*/  MOV R2, R151 ;  /* 0x0000009700027202 */ /* 0x002fc40000000f00 */
        /* <DEDUP_REMOVED lines=31> */
[----:B-1----:R-:W-:-:S02]  /*4e0c0*/  MOV R2, R145 ;  /* 0x0000009100027202 */ /* 0x002fc40000000f00 */
        /* <DEDUP_REMOVED lines=258> */
[----:B--2---:R-:W-:Y:S04]  /*4f0f0*/  STL [R1+0x16c0], R134 ;  /* 0x0016c08601007387 */ /* 0x004fe80000100800 */
[----:B------:R-:W2:Y:S01]  /*4f100*/  LDL.LU.64 R130, [R1+0x6d8] ;  /* 0x0006d80001827983 */ /* 0x000ea20000300a00 */
[----:B-1----:R-:W-:-:S05]  /*4f110*/  IMAD.MOV.U32 R2, RZ, RZ, R135 ;  /* 0x000000ffff027224 */ /* 0x002fca00078e0087 */
[----:B------:R1:W-:Y:S04]  /*4f120*/  STL [R1+0x16bc], R2 ;  /* 0x0016bc0201007387 */ /* 0x0003e80000100800 */
[----:B------:R1:W-:Y:S02]  /*4f130*/  STL [R1+0x16c8], R144 ;  /* 0x0016c89001007387 */ /* 0x0003e40000100800 */
[----:B-1----:R-:W-:Y:S02]  /*4f140*/  IMAD.MOV.U32 R2, RZ, RZ, R145 ;  /* 0x000000ffff027224 */ /* 0x002fe400078e0091 */
        /* <DEDUP_REMOVED lines=14> */
[----:B------:R-:W-:Y:S04]  /*4f230*/  STL [R1+0x16e8], R136 ;  /* 0x0016e88801007387 */ /* 0x000fe80000100800 */
[----:B------:R-:W3:Y:S01]  /*4f240*/  LDL.LU.64 R134, [R1+0x1740] ;  /* 0x0017400001867983 */ /* 0x000ee20000300a00 */
[----:B-1----:R-:W-:-:S05]  /*4f250*/  IMAD.MOV.U32 R2, RZ, RZ, R137 ;  /* 0x000000ffff027224 */ /* 0x002fca00078e0089 */
[----:B------:R4:W-:Y:S02]  /*4f260*/  STL [R1+0x16e4], R2 ;  /* 0x0016e40201007387 */ /* 0x0009e40000100800 */
[----:B----4-:R-:W-:Y:S02]  /*4f270*/  IMAD.MOV.U32 R2, RZ, RZ, R245 ;  /* 0x000000ffff027224 */ /* 0x010fe400078e00f5 */
[----:B------:R1:W-:Y:S04]  /*4f280*/  STL [R1+0x16f0], R244 ;  /* 0x0016f0f401007387 */ /* 0x0003e80000100800 */
[----:B-1----:R-:W4:Y:S04]  /*4f290*/  LDL.LU.64 R244, [R1+0x1748] ;  /* 0x0017480001f47983 */ /* 0x002f280000300a00 */
[----:B------:R1:W-:Y:S04]  /*4f2a0*/  STL [R1+0x16ec], R2 ;  /* 0x0016ec0201007387 */ /* 0x0003e80000100800 */
[----:B------:R1:W-:Y:S04]  /*4f2b0*/  STL [R1+0x16f8], R138 ;  /* 0x0016f88a01007387 */ /* 0x0003e80000100800 */
[----:B------:R-:W4:Y:S01]  /*4f2c0*/  LDL.LU.64 R136, [R1+0x1750] ;  /* 0x0017500001887983 */ /* 0x000f220000300a00 */
[----:B-1----:R-:W-:-:S03]  /*4f2d0*/  MOV R2, R139 ;  /* 0x0000008b00027202 */ /* 0x002fc60000000f00 */
        /* <DEDUP_REMOVED lines=12> */
[----:B--2---:R-:W-:Y:S04]  /*4f3a0*/  STL [R1+0x1718], R130 ;  /* 0x0017188201007387 */ /* 0x004fe80000100800 */
[----:B------:R1:W-:Y:S04]  /*4f3b0*/  STL [R1+0x170c], R2 ;  /* 0x00170c0201007387 */ /* 0x0003e80000100800 */
[----:B------:R-:W2:Y:S01]  /*4f3c0*/  LDL.LU.64 R132, [R1+0x1ac8] ;  /* 0x001ac80001847983 */ /* 0x000ea20000300a00 */
[----:B-1----:R-:W-:-:S03]  /*4f3d0*/  IMAD.MOV.U32 R2, RZ, RZ, R131 ;  /* 0x000000ffff027224 */ /* 0x002fc600078e0083 */
[----:B------:R-:W-:Y:S04]  /*4f3e0*/  STL [R1+0x1720], R144 ;  /* 0x0017209001007387 */ /* 0x000fe80000100800 */
        /* <DEDUP_REMOVED lines=19> */
[----:B------:R4:W-:Y:S02]  /*4f520*/  STL [R1+0x173c], R2 ;  /* 0x00173c0201007387 */ /* 0x0009e40000100800 */
[----:B----4-:R-:W-:Y:S02]  /*4f530*/  IMAD.MOV.U32 R2, RZ, RZ, R245 ;  /* 0x000000ffff027224 */ /* 0x010fe400078e00f5 */
[----:B------:R1:W-:Y:S04]  /*4f540*/  STL [R1+0x1748], R244 ;  /* 0x001748f401007387 */ /* 0x0003e80000100800 */
[----:B------:R-:W-:Y:S04]  /*4f550*/  STL [R1+0x1750], R136 ;  /* 0x0017508801007387 */ /* 0x000fe80000100800 */
[----:B------:R4:W-:Y:S04]  /*4f560*/  STL [R1+0x1744], R2 ;  /* 0x0017440201007387 */ /* 0x0009e80000100800 */
[----:B-1----:R-:W3:Y:S01]  /*4f570*/  LDL.LU.64 R244, [R1+0x1d58] ;  /* 0x001d580001f47983 */ /* 0x002ee20000300a00 */
[----:B----4-:R-:W-:-:S03]  /*4f580*/  IMAD.MOV.U32 R2, RZ, RZ, R137 ;  /* 0x000000ffff027224 */ /* 0x010fc600078e0089 */
        /* <DEDUP_REMOVED lines=14> */
[----:B------:R-:W2:Y:S04]  /*4f670*/  LDL.LU.64 R142, [R1+0x17c0] ;  /* 0x0017c000018e7983 */ /* 0x000ea80000300a00 */
[----:B------:R-:W2:Y:S01]  /*4f680*/  LDL.LU.64 R130, [R1+0x17c8] ;  /* 0x0017c80001827983 */ /* 0x000ea20000300a00 */
[----:B-1----:R-:W-:-:S05]  /*4f690*/  IMAD.MOV.U32 R2, RZ, RZ, R133 ;  /* 0x000000ffff027224 */ /* 0x002fca00078e0085 */
[----:B------:R1:W-:Y:S04]  /*4f6a0*/  STL [R1+0x176c], R2 ;  /* 0x00176c0201007387 */ /* 0x0003e80000100800 */
[----:B------:R1:W-:Y:S02]  /*4f6b0*/  STL [R1+0x1778], R144 ;  /* 0x0017789001007387 */ /* 0x0003e40000100800 */
[----:B-1----:R-:W-:Y:S02]  /*4f6c0*/  MOV R2, R145 ;  /* 0x0000009100027202 */ /* 0x002fe40000000f00 */
[----:B------:R-:W2:Y:S04]  /*4f6d0*/  LDL.LU.64 R144, [R1+0x17d0] ;  /* 0x0017d00001907983 */ /* 0x000ea80000300a00 */
[----:B------:R1:W-:Y:S04]  /*4f6e0*/  STL [R1+0x1774], R2 ;  /* 0x0017740201007387 */ /* 0x0003e80000100800 */
[----:B------:R1:W-:Y:S02]  /*4f6f0*/  STL [R1+0x1780], R146 ;  /* 0x0017809201007387 */ /* 0x0003e40000100800 */
[----:B-1----:R-:W-:-:S02]  /*4f700*/  IMAD.MOV.U32 R2, RZ, RZ, R147 ;  /* 0x000000ffff027224 */ /* 0x002fc400078e0093 */
[----:B------:R-:W2:Y:S04]  /*4f710*/  LDL.LU.64 R146, [R1+0x618] ;  /* 0x0006180001927983 */ /* 0x000ea80000300a00 */
[----:B------:R1:W-:Y:S04]  /*4f720*/  STL [R1+0x177c], R2 ;  /* 0x00177c0201007387 */ /* 0x0003e80000100800 */
[----:B---3--:R3:W-:Y:S04]  /*4f730*/  STL [R1+0x1788], R148 ;  /* 0x0017889401007387 */ /* 0x0087e80000100800 */
[----:B------:R-:W2:Y:S01]  /*4f740*/  LDL.LU.64 R132, [R1+0x1d60] ;  /* 0x001d600001847983 */ /* 0x000ea20000300a00 */
[----:B-1----:R-:W-:-:S03]  /*4f750*/  IMAD.MOV.U32 R2, RZ, RZ, R149 ;  /* 0x000000ffff027224 */ /* 0x002fc600078e0095 */
[----:B------:R-:W-:Y:S04]  /*4f760*/  STL [R1+0x1790], R150 ;  /* 0x0017909601007387 */ /* 0x000fe80000100800 */
[----:B------:R1:W-:Y:S04]  /*4f770*/  STL [R1+0x1784], R2 ;  /* 0x0017840201007387 */ /* 0x0003e80000100800 */
[----:B---3--:R-:W3:Y:S01]  /*4f780*/  LDL.LU.64 R148, [R1+0x1d68] ;  /* 0x001d680001947983 */ /* 0x008ee20000300a00 */
[----:B-1----:R-:W-:-:S03]  /*4f790*/  IMAD.MOV.U32 R2, RZ, RZ, R151 ;  /* 0x000000ffff027224 */ /* 0x002fc600078e0097 */
[----:B------:R-:W-:Y:S04]  /*4f7a0*/  STL [R1+0x1798], R134 ;  /* 0x0017988601007387 */ /* 0x000fe80000100800 */
        /* <DEDUP_REMOVED lines=23> */
[----:B------:R-:W-:Y:S04]  /*4f920*/  STL [R1+0x17c8], R130 ;  /* 0x0017c88201007387 */ /* 0x000fe80000100800 */
[----:B------:R1:W-:Y:S04]  /*4f930*/  STL [R1+0x17bc], R2 ;  /* 0x0017bc0201007387 */ /* 0x0003e80000100800 */
[----:B--2---:R-:W2:Y:S01]  /*4f940*/  LDL.LU.64 R142, [R1+0x1ba0] ;  /* 0x001ba000018e7983 */ /* 0x004ea20000300a00 */
        /* <DEDUP_REMOVED lines=8> */
[----:B------:R-:W-:Y:S04]  /*4f9d0*/  STL [R1+0x17e0], R132 ;  /* 0x0017e08401007387 */ /* 0x000fe80000100800 */
[----:B------:R1:W-:Y:S04]  /*4f9e0*/  STL [R1+0x17d4], R2 ;  /* 0x0017d40201007387 */ /* 0x0003e80000100800 */
[----:B------:R-:W2:Y:S01]  /*4f9f0*/  LDL.LU.64 R146, [R1+0x1bb0] ;  /* 0x001bb00001927983 */ /* 0x000ea20000300a00 */
[----:B-1----:R-:W-:-:S03]  /*4fa00*/  IMAD.MOV.U32 R2, RZ, RZ, R133 ;  /* 0x000000ffff027224 */ /* 0x002fc600078e0085 */
[----:B---3--:R-:W-:Y:S04]  /*4fa10*/  STL [R1+0x17e8], R148 ;  /* 0x0017e89401007387 */ /* 0x008fe80000100800 */
[----:B------:R1:W-:Y:S02]  /*4fa20*/  STL [R1+0x17dc], R2 ;  /* 0x0017dc0201007387 */ /* 0x0003e40000100800 */
[----:B-1----:R-:W-:Y:S02]  /*4fa30*/  IMAD.MOV.U32 R2, RZ, RZ, R149 ;  /* 0x000000ffff027224 */ /* 0x002fe400078e0095 */
[----:B------:R-:W3:Y:S04]  /*4fa40*/  LDL.LU.64 R148, [R1+0x1bb8] ;  /* 0x001bb80001947983 */ /* 0x000ee80000300a00 */
[----:B------:R1:W-:Y:S04]  /*4fa50*/  STL [R1+0x17e4], R2 ;  /* 0x0017e40201007387 */ /* 0x0003e80000100800 */
[----:B------:R1:W-:Y:S02]  /*4fa60*/  STL [R1+0x17f0], R150 ;  /* 0x0017f09601007387 */ /* 0x0003e40000100800 */
[----:B-1----:R-:W-:-:S02]  /*4fa70*/  IMAD.MOV.U32 R2, RZ, RZ, R151 ;  /* 0x000000ffff027224 */ /* 0x002fc400078e0097 */
[----:B------:R-:W-:Y:S04]  /*4fa80*/  STL [R1+0x17f8], R134 ;  /* 0x0017f88601007387 */ /* 0x000fe80000100800 */
[----:B------:R1:W-:Y:S04]  /*4fa90*/  STL [R1+0x17ec], R2 ;  /* 0x0017ec0201007387 */ /* 0x0003e80000100800 */
[----:B------:R-:W3:Y:S01]  /*4faa0*/  LDL.LU.64 R150, [R1+0x1850] ;  /* 0x0018500001967983 */ /* 0x000ee20000300a00 */
[----:B-1----:R-:W-:-:S03]  /*4fab0*/  MOV R2, R135 ;  /* 0x0000008700027202 */ /* 0x002fc60000000f00 */
[----:B------:R-:W-:Y:S04]  /*4fac0*/  STL [R1+0x1800], R244 ;  /* 0x001800f401007387 */ /* 0x000fe80000100800 */
[----:B------:R1:W-:Y:S02]  /*4fad0*/  STL [R1+0x17f4], R2 ;  /* 0x0017f40201007387 */ /* 0x0003e40000100800 */
[----:B-1----:R-:W-:Y:S02]  /*4fae0*/  IMAD.MOV.U32 R2, RZ, RZ, R245 ;  /* 0x000000ffff027224 */ /* 0x002fe400078e00f5 */
[----:B------:R-:W3:Y:S04]  /*4faf0*/  LDL.LU.64 R244, [R1+0x1878] ;  /* 0x0018780001f47983 */ /* 0x000ee80000300a00 */
[----:B------:R1:W-:Y:S04]  /*4fb00*/  STL [R1+0x17fc], R2 ;  /* 0x0017fc0201007387 */ /* 0x0003e80000100800 */
[----:B----4-:R-:W-:Y:S04]  /*4fb10*/  STL [R1+0x1808], R136 ;  /* 0x0018088801007387 */ /* 0x010fe80000100800 */
[----:B------:R-:W4:Y:S01]  /*4fb20*/  LDL.LU.64 R122, [R1+0x1898] ;  /* 0x00189800017a7983 */ /* 0x000f220000300a00 */
[----:B-1----:R-:W-:-:S05]  /*4fb30*/  IMAD.MOV.U32 R2, RZ, RZ, R137 ;  /* 0x000000ffff027224 */ /* 0x002fca00078e0089 */
[----:B------:R1:W-:Y:S04]  /*4fb40*/  STL [R1+0x1804], R2 ;  /* 0x0018040201007387 */ /* 0x0003e80000100800 */
[----:B------:R-:W-:Y:S01]  /*4fb50*/  STL [R1+0x1810], R138 ;  /* 0x0018108a01007387 */ /* 0x000fe20000100800 */
        /* <DEDUP_REMOVED lines=8> */
[----:B--2---:R-:W-:Y:S04]  /*4fbe0*/  STL [R1+0x1820], R142 ;  /* 0x0018208e01007387 */ /* 0x004fe80000100800 */
[----:B------:R-:W2:Y:S01]  /*4fbf0*/  LDL.LU.64 R130, [R1+0x1870] ;  /* 0x0018700001827983 */ /* 0x000ea20000300a00 */
[----:B-1----:R-:W-:-:S03]  /*4fc00*/  IMAD.MOV.U32 R2, RZ, RZ, R143 ;  /* 0x000000ffff027224 */ /* 0x002fc600078e008f */
[----:B------:R-:W2:Y:S04]  /*4fc10*/  LDL.LU.64 R132, [R1+0x8c8] ;  /* 0x0008c80001847983 */ /* 0x000ea80000300a00 */
[----:B------:R1:W-:Y:S04]  /*4fc20*/  STL [R1+0x181c], R2 ;  /* 0x00181c0201007387 */ /* 0x0003e80000100800 */
[----:B------:R-:W-:Y:S04]  /*4fc30*/  STL [R1+0x1828], R144 ;  /* 0x0018289001007387 */ /* 0x000fe80000100800 */
        /* <DEDUP_REMOVED lines=9> */
[----:B---3--:R-:W-:Y:S04]  /*4fcd0*/  STL [R1+0x1838], R148 ;  /* 0x0018389401007387 */ /* 0x008fe80000100800 */
[----:B------:R-:W3:Y:S01]  /*4fce0*/  LDL.LU.64 R142, [R1+0x18a0] ;  /* 0x0018a000018e7983 */ /* 0x000ee20000300a00 */
[----:B-1----:R-:W-:-:S03]  /*4fcf0*/  MOV R2, R149 ;  /* 0x0000009500027202 */ /* 0x002fc60000000f00 */
[----:B------:R-:W3:Y:S04]  /*4fd00*/  LDL.LU.64 R144, [R1+0x18a8] ;  /* 0x0018a80001907983 */ /* 0x000ee80000300a00 */
[----:B------:R1:W-:Y:S04]  /*4fd10*/  STL [R1+0x1834], R2 ;  /* 0x0018340201007387 */ /* 0x0003e80000100800 */
[----:B------:R-:W-:Y:S04]  /*4fd20*/  STL [R1+0x1840], R150 ;  /* 0x0018409601007387 */ /* 0x000fe80000100800 */
[----:B------:R-:W3:Y:S01]  /*4fd30*/  LDL.LU.64 R146, [R1+0x18b0] ;  /* 0x0018b00001927983 */ /* 0x000ee20000300a00 */
[----:B-1----:R-:W-:-:S03]  /*4fd40*/  IMAD.MOV.U32 R2, RZ, RZ, R151 ;  /* 0x000000ffff027224 */ /* 0x002fc600078e0097 */
[----:B------:R-:W3:Y:S04]  /*4fd50*/  LDL.LU.64 R148, [R1+0x18b8] ;  /* 0x0018b80001947983 */ /* 0x000ee80000300a00 */
[----:B------:R1:W-:Y:S04]  /*4fd60*/  STL [R1+0x183c], R2 ;  /* 0x00183c0201007387 */ /* 0x0003e80000100800 */
[----:B------:R4:W-:Y:S01]  /*4fd70*/  STL [R1+0x1848], R244 ;  /* 0x001848f401007387 */ /* 0x0009e20000100800 */
[----:B-1----:R-:W-:-:S03]  /*4fd80*/  IMAD.MOV.U32 R2, RZ, RZ, R245 ;  /* 0x000000ffff027224 */ /* 0x002fc600078e00f5 */
[----:B------:R-:W3:Y:S04]  /*4fd90*/  LDL.LU.64 R150, [R1+0x938] ;  /* 0x0009380001967983 */ /* 0x000ee80000300a00 */
[----:B----4-:R-:W-:Y:S04]  /*4fda0*/  STL [R1+0x1850], R122 ;  /* 0x0018507a01007387 */ /* 0x010fe80000100800 */
[----:B------:R1:W-:Y:S04]  /*4fdb0*/  STL [R1+0x1844], R2 ;  /* 0x0018440201007387 */ /* 0x0003e80000100800 */
[----:B------:R-:W4:Y:S01]  /*4fdc0*/  LDL.LU.64 R244, [R1+0x1938] ;  /* 0x0019380001f47983 */ /* 0x000f220000300a00 */
[----:B-1----:R-:W-:-:S03]  /*4fdd0*/  IMAD.MOV.U32 R2, RZ, RZ, R123 ;  /* 0x000000ffff027224 */ /* 0x002fc600078e007b */
[----:B------:R-:W-:Y:S04]  /*4fde0*/  STL [R1+0x1858], R124 ;  /* 0x0018587c01007387 */ /* 0x000fe80000100800 */
[----:B------:R1:W-:Y:S02]  /*4fdf0*/  STL [R1+0x184c], R2 ;  /* 0x00184c0201007387 */ /* 0x0003e40000100800 */
[----:B-1----:R-:W-:Y:S02]  /*4fe00*/  IMAD.MOV.U32 R2, RZ, RZ, R125 ;  /* 0x000000ffff027224 */ /* 0x002fe400078e007d */
[----:B------:R-:W-:Y:S04]  /*4fe10*/  STL [R1+0x1860], R126 ;  /* 0x0018607e01007387 */ /* 0x000fe80000100800 */
[----:B------:R1:W-:Y:S04]  /*4fe20*/  STL [R1+0x1854], R2 ;  /* 0x0018540201007387 */ /* 0x0003e80000100800 */
[----:B------:R-:W-:Y:S01]  /*4fe30*/  STL [R1+0x1868], R128 ;  /* 0x0018688001007387 */ /* 0x000fe20000100800 */
[----:B-1----:R-:W-:-:S05]  /*4fe40*/  IMAD.MOV.U32 R2, RZ, RZ, R127 ;  /* 0x000000ffff027224 */ /* 0x002fca00078e007f */
[----:B------:R1:W-:Y:S04]  /*4fe50*/  STL [R1+0x185c], R2 ;  /* 0x00185c0201007387 */ /* 0x0003e80000100800 */
[----:B--2---:R-:W-:Y:S01]  /*4fe60*/  STL [R1+0x1870], R130 ;  /* 0x0018708201007387 */ /* 0x004fe20000100800 */
        /* <DEDUP_REMOVED lines=15> */
[----:B-1----:R-:W-:-:S05]  /*4ff60*/  IMAD.MOV.U32 R2, RZ, RZ, R139 ;  /* 0x000000ffff027224 */ /* 0x002fca00078e008b */
[----:B------:R1:W-:Y:S02]  /*4ff70*/  STL [R1+0x188c], R2 ;  /* 0x00188c0201007387 */ /* 0x0003e40000100800 */
[----:B-1----:R-:W-:Y:S02]  /*4ff80*/  IMAD.MOV.U32 R2, RZ, RZ, R141 ;  /* 0x000000ffff027224 */ /* 0x002fe400078e008d */
[----:B---3--:R-:W-:Y:S04]  /*4ff90*/  STL [R1+0x18a0], R142 ;  /* 0x0018a08e01007387 */ /* 0x008fe80000100800 */
        /* <DEDUP_REMOVED lines=12> */
[----:B------:R1:W-:Y:S02]  /*50060*/  STL [R1+0x18b4], R2 ;  /* 0x0018b40201007387 */ /* 0x0003e40000100800 */
[----:B-1----:R-:W-:-:S02]  /*50070*/  IMAD.MOV.U32 R2, RZ, RZ, R151 ;  /* 0x000000ffff027224 */ /* 0x002fc400078e0097 */
[----:B----4-:R-:W-:Y:S04]  /*50080*/  STL [R1+0x18c8], R244 ;  /* 0x0018c8f401007387 */ /* 0x010fe80000100800 */
[----:B------:R1:W-:Y:S04]  /*50090*/  STL [R1+0x18bc], R2 ;  /* 0x0018bc0201007387 */ /* 0x0003e80000100800 */
[----:B------:R-:W2:Y:S01]  /*500a0*/  LDL.LU.64 R10, [R1+0x1ea8] ;  /* 0x001ea800010a7983 */ /* 0x000ea20000300a00 */
[----:B-1----:R-:W-:-:S05]  /*500b0*/  IMAD.MOV.U32 R2, RZ, RZ, R245 ;  /* 0x000000ffff027224 */ /* 0x002fca00078e00f5 */
[----:B------:R-:W-:Y:S04]  /*500c0*/  STL [R1+0x18c4], R2 ;  /* 0x0018c40201007387 */ /* 0x000fe80000100800 */
[----:B------:R-:W3:Y:S04]  /*500d0*/  LDL.LU.64 R12, [R1+0x1ea0] ;  /* 0x001ea000010c7983 */ /* 0x000ee80000300a00 */
[----:B--2---:R1:W-:Y:S04]  /*500e0*/  STL.64 [R1+0x980], R10 ;  /* 0x0009800a01007387 */ /* 0x0043e80000100a00 */
[----:B-1----:R-:W2:Y:S04]  /*500f0*/  LDL.LU.64 R10, [R1+0x1e98] ;  /* 0x001e9800010a7983 */ /* 0x002ea80000300a00 */
[----:B---3--:R1:W-:Y:S04]  /*50100*/  STL.64 [R1+0x978], R12 ;  /* 0x0009780c01007387 */ /* 0x0083e80000100a00 */
[----:B-1----:R-:W3:Y:S04]  /*50110*/  LDL.LU.64 R12, [R1+0x1e90] ;  /* 0x001e9000010c7983 */ /* 0x002ee80000300a00 */
        /* <DEDUP_REMOVED lines=218> */
[----:B---3--:R-:W-:Y:S04]  /*50ec0*/  STL.64 [R1+0x608], R12 ;  /* 0x0006080c01007387 */ /* 0x008fe80000100a00 */
[----:B------:R1:W5:Y:S01]  /*50ed0*/  LDL.LU.64 R250, [R1+0x1a98] ;  /* 0x001a980001fa7983 */ /* 0x0003620000300a00 */
[----:B------:R-:W-:-:S05]  /*50ee0*/  IMAD.SHL.U32 R4, R4, 0x80, RZ ;  /* 0x0000008004047824 */ /* 0x000fca00078e00ff */
[----:B------:R-:W-:Y:S01]  /*50ef0*/  SHF.R.S32.HI R2, RZ, 0x1f, R4 ;  /* 0x0000001fff027819 */ /* 0x000fe20000011404 */
[----:B------:R-:W-:-:S03]  /*50f00*/  IMAD.SHL.U32 R8, R4, 0x4, RZ ;  /* 0x0000000404087824 */ /* 0x000fc600078e00ff */
[----:B------:R-:W-:Y:S01]  /*50f10*/  SHF.L.U64.HI R2, R4, 0x2, R2 ;  /* 0x0000000204027819 */ /* 0x000fe20000010202 */
[----:B------:R-:W-:Y:S01]  /*50f20*/  IMAD.MOV.U32 R4, RZ, RZ, -0x1 ;  /* 0xffffffffff047424 */ /* 0x000fe200078e00ff */
[----:B--2---:R2:W-:Y:S04]  /*50f30*/  STL.64 [R1+0x600], R10 ;  /* 0x0006000a01007387 */ /* 0x0045e80000100a00 */
[----:B------:R1:W5:Y:S04]  /*50f40*/  LDL.LU.64 R248, [R1+0x1a90] ;  /* 0x001a900001f87983 */ /* 0x0003680000300a00 */
        /* <DEDUP_REMOVED lines=30> */
[----:B------:R1:W5:Y:S01]  /*51130*/  LDL.LU.64 R186, [R1+0x19e0] ;  /* 0x0019e00001ba7983 */ /* 0x0003620000300a00 */
[----:B--2---:R-:W-:-:S03]  /*51140*/  IMAD.MOV.U32 R10, RZ, RZ, 0x1 ;  /* 0x00000001ff0a7424 */ /* 0x004fc600078e00ff */
        /* <DEDUP_REMOVED lines=8> */
[----:B------:R1:W-:Y:S04]  /*511d0*/  STL [R1+0x994], R10 ;  /* 0x0009940a01007387 */ /* 0x0003e80000100800 */
[----:B------:R1:W-:Y:S04]  /*511e0*/  STL [R1+0x990], RZ ;  /* 0x000990ff01007387 */ /* 0x0003e80000100800 */
[----:B------:R1:W-:Y:S04]  /*511f0*/  STL [R1+0x998], R4 ;  /* 0x0009980401007387 */ /* 0x0003e80000100800 */
        /* <DEDUP_REMOVED lines=383> */
[----:B------:R1:W-:Y:S01]  /*529f0*/  STL [R1+0x1fc], RZ ;  /* 0x0001fcff01007387 */ /* 0x0003e20000100800 */
[----:B------:R-:W-:-:S04]  /*52a00*/  SHF.R.S32.HI R3, RZ, 0x1f, R0 ;  /* 0x0000001fff037819 */ /* 0x000fc80000011400 */
[----:B------:R-:W-:Y:S02]  /*52a10*/  LEA.HI R3, R3, R0, RZ, 0x7 ;  /* 0x0000000003037211 */ /* 0x000fe400078f38ff */
[----:B------:R-:W-:Y:S02]  /*52a20*/  SHF.R.S32.HI R0, RZ, 0x1f, R5 ;  /* 0x0000001fff007819 */ /* 0x000fe40000011405 */
[----:B------:R-:W-:Y:S02]  /*52a30*/  CS2R R24, SRZ ;  /* 0x0000000000187805 */ /* 0x000fe4000001ff00 */
[----:B------:R-:W-:Y:S02]  /*52a40*/  SHF.R.S32.HI R3, RZ, 0x7, R3 ;  /* 0x00000007ff037819 */ /* 0x000fe40000011403 */
[----:B------:R-:W-:Y:S02]  /*52a50*/  CS2R R26, SRZ ;  /* 0x00000000001a7805 */ /* 0x000fe4000001ff00 */
[C---:B------:R-:W-:Y:S01]  /*52a60*/  SHF.L.U64.HI R0, R5.reuse, 0x2, R0 ;  /* 0x0000000205007819 */ /* 0x040fe20000010200 */
[----:B------:R-:W-:Y:S01]  /*52a70*/  IMAD.SHL.U32 R5, R5, 0x4, RZ ;  /* 0x0000000405057824 */ /* 0x000fe200078e00ff */
        /* <DEDUP_REMOVED lines=61> */
[----:B-1----:R-:W-:-:S07]  /*52e50*/  CS2R R150, SRZ ;  /* 0x0000000000967805 */ /* 0x002fce000001ff00 */
.L_x_1:
[----:B------:R-:W2:Y:S01]  /*52e60*/  LDL.LU R3, [R1+0x998] ;  /* 0x0009980001037983 */ /* 0x000ea20000300800 */
[----:B------:R-:W-:-:S04]  /*52e70*/  DEPBAR.LE SB0, 0x2 ;  /* 0x000080800000791a */ /* 0x000fc80000000000 */
[----:B------:R-:W-:Y:S04]  /*52e80*/  STL.64 [R1+0x2900], R150 ;  /* 0x0029009601007387 */ /* 0x000fe80000100a00 */
        /* <DEDUP_REMOVED lines=56> */
[----:B------:R1:W-:Y:S04]  /*53210*/  STL.64 [R1+0x2738], R36 ;  /* 0x0027382401007387 */ /* 0x0003e80000100a00 */
[----:B-1----:R-:W3:Y:S04]  /*53220*/  LDL.LU.64 R36, [R1+0x400] ;  /* 0x0004000001247983 */ /* 0x002ee80000300a00 */
        /* <DEDUP_REMOVED lines=62> */
[----:B------:R-:W3:Y:S01]  /*53610*/  LDL.LU.64 R162, [R1+0x5f8] ;  /* 0x0005f80001a27983 */ /* 0x000ee20000300a00 */
[----:B--2---:R-:W-:Y:S01]  /*53620*/  IADD3 R3, R3, 0x1, RZ ;  /* 0x0000000103037810 */ /* 0x004fe20007ffe0ff */
[----:B------:R-:W-:Y:S01]  /*53630*/  UMOV UR11, 0x40000040 ;  /* 0x40000040000b7882 */ /* 0x000fe20000000000 */
[----:B------:R-:W-:Y:S01]  /*53640*/  UMOV UR9, 0x40000040 ;  /* 0x4000004000097882 */ /* 0x000fe20000000000 */
[----:B------:R-:W-:Y:S01]  /*53650*/  STL.64 [R1+0x2730], R34 ;  /* 0x0027302201007387 */ /* 0x000fe20000100a00 */
[----:B------:R-:W-:Y:S01]  /*53660*/  BAR.SYNC.DEFER_BLOCKING 0x0 ;  /* 0x0000000000007b1d */ /* 0x000fe20000010000 */
[----:B------:R-:W-:Y:S01]  /*53670*/  ISETP.GT.AND P0, PT, R3, 0x2, PT ;  /* 0x000000020300780c */ /* 0x000fe20003f04270 */
[----:B------:R-:W-:-:S04]  /*53680*/  IMAD.U32 R169, RZ, RZ, UR11 ;  /* 0x0000000bffa97e24 */ /* 0x000fc8000f8e00ff */
[----:B------:R-:W-:Y:S01]  /*53690*/  UMOV UR17, UR9 ;  /* 0x0000000900117c82 */ /* 0x000fe20008000000 */
[----:B------:R-:W-:Y:S04]  /*536a0*/  STL.64 [R1+0x2728], R32 ;  /* 0x0027282001007387 */ /* 0x000fe80000100a00 */
[----:B------:R-:W-:Y:S04]  /*536b0*/  STL.64 [R1+0x2720], R30 ;  /* 0x0027201e01007387 */ /* 0x000fe80000100a00 */
[----:B------:R-:W-:Y:S04]  /*536c0*/  STL.64 [R1+0x2718], R28 ;  /* 0x0027181c01007387 */ /* 0x000fe80000100a00 */
[----:B------:R-:W-:Y:S04]  /*536d0*/  STL.64 [R1+0x2710], R26 ;  /* 0x0027101a01007387 */ /* 0x000fe80000100a00 */
[----:B------:R-:W-:Y:S04]  /*536e0*/  STL.64 [R1+0x2708], R24 ;  /* 0x0027081801007387 */ /* 0x000fe80000100a00 */
[----:B-----5:R1:W-:Y:S04]  /*536f0*/  STL [R1+0x2704], R189 ;  /* 0x002704bd01007387 */ /* 0x0203e80000100800 */
[----:B------:R2:W-:Y:S04]  /*53700*/  STL [R1+0x2700], R218 ;  /* 0x002700da01007387 */ /* 0x0005e80000100800 */
[----:B------:R4:W-:Y:S01]  /*53710*/  STL.64 [R1+0x26f8], R186 ;  /* 0x0026f8ba01007387 */ /* 0x0009e20000100a00 */
[----:B-1----:R-:W1:Y:S03]  /*53720*/  LDC R189, c[0x0][0x230] ;  /* 0x00008c00ffbd7b82 */ /* 0x002e660000000800 */
[----:B------:R-:W-:Y:S01]  /*53730*/  STL.64 [R1+0x26f0], R226 ;  /* 0x0026f0e201007387 */ /* 0x000fe20000100a00 */
[----:B--2---:R-:W-:-:S03]  /*53740*/  MOV R218, UR60 ;  /* 0x0000003c00da7c02 */ /* 0x004fc60008000f00 */
[----:B------:R-:W-:Y:S04]  /*53750*/  STL.64 [R1+0x26e8], R222 ;  /* 0x0026e8de01007387 */ /* 0x000fe80000100a00 */
[----:B------:R-:W-:Y:S01]  /*53760*/  STL [R1+0x26e4], R219 ;  /* 0x0026e4db01007387 */ /* 0x000fe20000100800 */
[----:B----4-:R-:W-:-:S03]  /*53770*/  MOV R187, UR61 ;  /* 0x0000003d00bb7c02 */ /* 0x010fc60008000f00 */
[----:B------:R-:W-:Y:S04]  /*53780*/  STL [R1+0x26e0], R214 ;  /* 0x0026e0d601007387 */ /* 0x000fe80000100800 */
[----:B------:R-:W-:Y:S04]  /*53790*/  STL [R1+0x26dc], R215 ;  /* 0x0026dcd701007387 */ /* 0x000fe80000100800 */
[----:B------:R2:W-:Y:S04]  /*537a0*/  STL [R1+0x26d8], R6 ;  /* 0x0026d80601007387 */ /* 0x0005e80000100800 */
[----:B------:R-:W-:Y:S04]  /*537b0*/  STL.64 [R1+0x26d0], R210 ;  /* 0x0026d0d201007387 */ /* 0x000fe80000100a00 */
[----:B------:R-:W-:Y:S01]  /*537c0*/  STL.64 [R1+0x26c8], R206 ;  /* 0x0026c8ce01007387 */ /* 0x000fe20000100a00 */
[----:B--2---:R-:W-:-:S03]  /*537d0*/  SEL R6, R3, RZ, !P0 ;  /* 0x000000ff03067207 */ /* 0x004fc60004000000 */
[----:B------:R-:W-:Y:S02]  /*537e0*/  STL.64 [R1+0x26c0], R202 ;  /* 0x0026c0ca01007387 */ /* 0x000fe40000100a00 */
[C-C-:B------:R-:W-:Y:S02]  /*537f0*/  IMAD R3, R6.reuse, 0x10000, R252.reuse ;  /* 0x0001000006037824 */ /* 0x140fe400078e02fc */
[----:B------:R-:W-:Y:S02]  /*53800*/  STL.64 [R1+0x26b8], R184 ;  /* 0x0026b8b801007387 */ /* 0x000fe40000100a00 */
[----:B------:R-:W-:Y:S02]  /*53810*/  VIADD R4, R3, 0xc0000 ;  /* 0x000c000003047836 */ /* 0x000fe40000000000 */
[----:B------:R-:W-:Y:S01]  /*53820*/  STL.64 [R1+0x26b0], R182 ;  /* 0x0026b0b601007387 */ /* 0x000fe20000100a00 */
[----:B------:R-:W-:Y:S02]  /*53830*/  IMAD R3, R6, 0x40000, R252 ;  /* 0x0004000006037824 */ /* 0x000fe400078e02fc */
[----:B------:R-:W-:Y:S01]  /*53840*/  SHF.R.U32.HI R4, RZ, 0x4, R4 ;  /* 0x00000004ff047819 */ /* 0x000fe20000011604 */
[----:B------:R-:W-:Y:S02]  /*53850*/  STL.64 [R1+0x26a8], R180 ;  /* 0x0026a8b401007387 */ /* 0x000fe40000100a00 */
[----:B------:R-:W-:-:S02]  /*53860*/  SHF.R.U32.HI R3, RZ, 0x4, R3 ;  /* 0x00000004ff037819 */ /* 0x000fc40000011603 */
[----:B------:R-:W-:Y:S01]  /*53870*/  SGXT.U32 R4, R4, 0xe ;  /* 0x0000000e0404781a */ /* 0x000fe20000000000 */
[----:B------:R-:W-:Y:S01]  /*53880*/  STL.64 [R1+0x26a0], R178 ;  /* 0x0026a0b201007387 */ /* 0x000fe20000100a00 */
[----:B------:R-:W-:Y:S02]  /*53890*/  SGXT.U32 R3, R3, 0xe ;  /* 0x0000000e0303781a */ /* 0x000fe40000000000 */
[C---:B------:R-:W-:Y:S01]  /*538a0*/  R2UR UR4, R4.reuse ;  /* 0x00000000040472ca */ /* 0x040fe200000e0000 */
[----:B------:R-:W-:Y:S01]  /*538b0*/  STL.64 [R1+0x2698], R176 ;  /* 0x002698b001007387 */ /* 0x000fe20000100a00 */
[C---:B------:R-:W-:Y:S02]  /*538c0*/  R2UR UR5, R3.reuse ;  /* 0x00000000030572ca */ /* 0x040fe400000e0000 */
[----:B------:R-:W-:Y:S01]  /*538d0*/  IADD3 R3, P1, R3, 0x2, RZ ;  /* 0x0000000203037810 */ /* 0x000fe20007f3e0ff */
[----:B------:R-:W-:Y:S01]  /*538e0*/  STL.64 [R1+0x2690], R174 ;  /* 0x002690ae01007387 */ /* 0x000fe20000100a00 */
[----:B------:R-:W-:-:S02]  /*538f0*/  IADD3 R4, P0, R4, 0x2, RZ ;  /* 0x0000000204047810 */ /* 0x000fc40007f1e0ff */
[----:B------:R-:W-:Y:S01]  /*53900*/  R2UR UR6, R3 ;  /* 0x00000000030672ca */ /* 0x000fe200000e0000 */
[----:B------:R-:W-:Y:S01]  /*53910*/  IMAD.MOV.U32 R3, RZ, RZ, RZ ;  /* 0x000000ffff037224 */ /* 0x000fe200078e00ff */
[----:B------:R-:W-:Y:S03]  /*53920*/  STL.64 [R1+0x2688], R172 ;  /* 0x002688ac01007387 */ /* 0x000fe60000100a00 */
[----:B------:R-:W-:Y:S01]  /*53930*/  UMOV UR8, UR4 ;  /* 0x0000000400087c82 */ /* 0x000fe20008000000 */
[----:B------:R-:W-:Y:S01]  /*53940*/  R2UR UR4, R4 ;  /* 0x00000000040472ca */ /* 0x000fe200000e0000 */
[----:B------:R-:W-:Y:S01]  /*53950*/  UMOV UR10, UR5 ;  /* 0x00000005000a7c82 */ /* 0x000fe20008000000 */
[----:B------:R-:W-:Y:S01]  /*53960*/  IMAD.MOV.U32 R4, RZ, RZ, RZ ;  /* 0x000000ffff047224 */ /* 0x000fe200078e00ff */
[----:B------:R-:W-:Y:S01]  /*53970*/  IADD3.X R3, R3, 0x40000040, RZ, P1, !PT ;  /* 0x4000004003037810 */ /* 0x000fe20000ffe4ff */
[----:B------:R-:W-:Y:S01]  /*53980*/  IMAD.U32 R168, RZ, RZ, UR10 ;  /* 0x0000000affa87e24 */ /* 0x000fe2000f8e00ff */
[----:B------:R-:W-:Y:S01]  /*53990*/  UMOV UR16, UR8 ;  /* 0x0000000800107c82 */ /* 0x000fe20008000000 */
[----:B------:R-:W-:Y:S01]  /*539a0*/  STL.64 [R1+0x2680], R170 ;  /* 0x002680aa01007387 */ /* 0x000fe20000100a00 */
[----:B------:R-:W-:-:S02]  /*539b0*/  IADD3.X R4, R4, 0x40000040, RZ, P0, !PT ;  /* 0x4000004004047810 */ /* 0x000fc400007fe4ff */
[----:B------:R-:W-:Y:S01]  /*539c0*/  R2UR UR7, R3 ;  /* 0x00000000030772ca */ /* 0x000fe200000e0000 */
[----:B------:R-:W-:Y:S01]  /*539d0*/  STL [R1+0x998], R6 ;  /* 0x0009980601007387 */ /* 0x000fe20000100800 */
[----:B------:R-:W-:-:S03]  /*539e0*/  R2UR UR5, R4 ;  /* 0x00000000040572ca */ /* 0x000fc600000e0000 */
[----:B------:R-:W2:Y:S04]  /*539f0*/  LDL.LU.64 R24, [R1] ;  /* 0x0000000001187983 */ /* 0x000ea80000300a00 */
[----:B------:R-:W4:Y:S04]  /*53a00*/  LDL.LU.64 R26, [R1+0x8] ;  /* 0x00000800011a7983 */ /* 0x000f280000300a00 */
[----:B------:R-:W-:Y:S01]  /*53a10*/  UIADD3.64 UR14, UR6, 0x7fe, URZ ;  /* 0x000007fe060e7897 */ /* 0x000fe2000fffe03f */
[----:B------:R-:W2:Y:S01]  /*53a20*/  LDL.LU.64 R28, [R1+0x10] ;  /* 0x00001000011c7983 */ /* 0x000ea20000300a00 */
[----:B------:R-:W-:-:S02]  /*53a30*/  UIADD3.64 UR12, UR4, 0x3fe, URZ ;  /* 0x000003fe040c7897 */ /* 0x000fc4000fffe03f */
[----:B------:R-:W-:Y:S02]  /*53a40*/  UIADD3.64 UR18, UR6, 0x800, URZ ;  /* 0x0000080006127897 */ /* 0x000fe4000fffe03f */
[----:B------:R-:W-:Y:S01]  /*53a50*/  MOV R11, UR15 ;  /* 0x0000000f000b7c02 */ /* 0x000fe20008000f00 */
[----:B------:R-:W-:Y:S01]  /*53a60*/  UIADD3.64 UR22, UR6, 0x802, URZ ;  /* 0x0000080206167897 */ /* 0x000fe2000fffe03f */
[----:B------:R-:W-:Y:S01]  /*53a70*/  MOV R10, UR14 ;  /* 0x0000000e000a7c02 */ /* 0x000fe20008000f00 */
[----:B------:R-:W-:Y:S01]  /*53a80*/  UIADD3.64 UR20, UR4, 0x402, URZ ;  /* 0x0000040204147897 */ /* 0x000fe2000fffe03f */
[----:B------:R-:W-:Y:S01]  /*53a90*/  MOV R4, UR13 ;  /* 0x0000000d00047c02 */ /* 0x000fe20008000f00 */
[----:B------:R-:W-:Y:S01]  /*53aa0*/  UIADD3.64 UR26, UR6, 0x804, URZ ;  /* 0x00000804061a7897 */ /* 0x000fe2000fffe03f */
[----:B------:R-:W-:Y:S01]  /*53ab0*/  MOV R3, UR12 ;  /* 0x0000000c00037c02 */ /* 0x000fe20008000f00 */
[----:B------:R-:W-:Y:S02]  /*53ac0*/  UIADD3.64 UR24, UR4, 0x404, URZ ;  /* 0x0000040404187897 */ /* 0x000fe4000fffe03f */
[----:B------:R-:W-:-:S02]  /*53ad0*/  UIADD3.64 UR30, UR6, 0xffe, URZ ;  /* 0x00000ffe061e7897 */ /* 0x000fc4000fffe03f */
[----:B------:R-:W-:Y:S02]  /*53ae0*/  UIADD3.64 UR28, UR4, 0x7fe, URZ ;  /* 0x000007fe041c7897 */ /* 0x000fe4000fffe03f */
[----:B------:R-:W-:Y:S02]  /*53af0*/  UIADD3.64 UR34, UR6, 0x1000, URZ ;  /* 0x0000100006227897 */ /* 0x000fe4000fffe03f */
[----:B------:R-:W-:Y:S02]  /*53b00*/  UIADD3.64 UR32, UR4, 0x800, URZ ;  /* 0x0000080004207897 */ /* 0x000fe4000fffe03f */
[----:B------:R-:W-:Y:S02]  /*53b10*/  UIADD3.64 UR38, UR6, 0x1002, URZ ;  /* 0x0000100206267897 */ /* 0x000fe4000fffe03f */
        /* <DEDUP_REMOVED lines=10> */
[----:B------:R-:W-:Y:S01]  /*53bc0*/  UIADD3.64 UR56, UR4, 0xc04, URZ ;  /* 0x00000c0404387897 */ /* 0x000fe2000fffe03f */
[----:B---3--:R-:W-:-:S06]  /*53bd0*/  WARPGROUP.ARRIVE ;  /* 0x00000000000079c5 */ /* 0x008fcc0000000000 */
[----:B------:R-:W-:Y:S01]  /*53be0*/  HGMMA.64x256x8.F32.TF32 R36, gdesc[UR8], R36, gsb0 ;  /* 0x07e00000082479f0 */ /* 0x000fe20008002824 */
[----:B------:R-:W-:Y:S02]  /*53bf0*/  UIADD3.64 UR10, UR6, 0x2, URZ ;  /* 0x00000002060a7897 */ /* 0x000fe4000fffe03f */
[----:B------:R-:W-:-:S04]  /*53c00*/  UIADD3.64 UR8, UR4, 0x2, URZ ;  /* 0x0000000204087897 */ /* 0x000fc8000fffe03f */
[----:B------:R-:W-:Y:S01]  /*53c10*/  MOV R166, UR10 ;  /* 0x0000000a00a67c02 */ /* 0x000fe20008000f00 */
[----:B------:R-:W-:Y:S02]  /*53c20*/  IMAD.U32 R167, RZ, RZ, UR11 ;  /* 0x0000000bffa77e24 */ /* 0x000fe4000f8e00ff */
[----:B------:R-:W-:Y:S01]  /*53c30*/  UMOV UR60, UR8 ;  /* 0x00000008003c7c82 */ /* 0x000fe20008000000 */
[----:B------:R-:W-:Y:S01]  /*53c40*/  UMOV UR61, UR9 ;  /* 0x00000009003d7c82 */ /* 0x000fe20008000000 */
[----:B------:R-:W-:Y:S02]  /*53c50*/  WARPGROUP.DEPBAR.LE gsb0, 0x0 ;  /* 0x00008000000079c5 */ /* 0x000fe40000010000 */
[----:B------:R-:W-:-:S14]  /*53c60*/  WARPGROUP.ARRIVE ;  /* 0x00000000000079c5 */ /* 0x000fdc0000000000 */
[----:B------:R-:W-:Y:S03]  /*53c70*/  HGMMA.64x256x8.F32.TF32 R36, gdesc[UR4], R36, gsb0 ;  /* 0x07e00000042479f0 */ /* 0x000fe60008002824 */
[----:B------:R-:W-:Y:S02]  /*53c80*/  WARPGROUP.DEPBAR.LE gsb0, 0x0 ;  /* 0x00008000000079c5 */ /* 0x000fe40000010000 */
[----:B------:R-:W-:-:S15]  /*53c90*/  WARPGROUP.ARRIVE ;  /* 0x00000000000079c5 */ /* 0x000fde0000000000 */
[----:B------:R-:W-:-:S08]  /*53ca0*/  NOP ;  /* 0x0000000000007918 */ /* 0x000fd00000000000 */
[----:B------:R-:W-:Y:S01]  /*53cb0*/  HGMMA.64x256x8.F32.TF32 R36, gdesc[UR8], R36, gsb0 ;  /* 0x07e00000082479f0 */ /* 0x000fe20008002824 */
[----:B------:R-:W-:Y:S02]  /*53cc0*/  UIADD3.64 UR10, UR6, 0x4, URZ ;  /* 0x00000004060a7897 */ /* 0x000fe4000fffe03f */
[----:B------:R-:W-:Y:S01]  /*53cd0*/  UIADD3.64 UR8, UR4, 0x4, URZ ;  /* 0x0000000404087897 */ /* 0x000fe2000fffe03f */
[----:B------:R-:W-:Y:S02]  /*53ce0*/  WARPGROUP.DEPBAR.LE gsb0, 0x0 ;  /* 0x00008000000079c5 */ /* 0x000fe40000010000 */
[----:B------:R-:W-:-:S15]  /*53cf0*/  WARPGROUP.ARRIVE ;  /* 0x00000000000079c5 */ /* 0x000fde0000000000 */
[----:B------:R-:W-:-:S07]  /*53d00*/  NOP ;  /* 0x0000000000007918 */ /* 0x000fce0000000000 */
[----:B------:R-:W-:Y:S03]  /*53d10*/  HGMMA.64x256x8.F32.TF32 R36, gdesc[UR8], R36, gsb0 ;  /* 0x07e00000082479f0 */ /* 0x000fe60008002824 */
[----:B------:R-:W-:Y:S02]  /*53d20*/  WARPGROUP.DEPBAR.LE gsb0, 0x0 ;  /* 0x00008000000079c5 */ /* 0x000fe40000010000 */
[----:B------:R-:W-:-:S15]  /*53d30*/  WARPGROUP.ARRIVE ;  /* 0x00000000000079c5 */ /* 0x000fde0000000000 */
[----:B------:R-:W-:-:S08]  /*53d40*/  NOP ;  /* 0x0000000000007918 */ /* 0x000fd00000000000 */
[----:B------:R-:W-:Y:S01]  /*53d50*/  HGMMA.64x256x8.F32.TF32 R36, gdesc[UR12], R36, gsb0 ;  /* 0x07e000000c2479f0 */ /* 0x000fe20008002824 */
[----:B------:R-:W-:Y:S01]  /*53d60*/  UMOV UR14, UR16 ;  /* 0x00000010000e7c82 */ /* 0x000fe20008000000 */
[----:B------:R-:W-:Y:S01]  /*53d70*/  UMOV UR15, UR17 ;  /* 0x00000011000f7c82 */ /* 0x000fe20008000000 */
        /* <DEDUP_REMOVED lines=46> */
[----:B------:R3:W-:Y:S04]  /*54060*/  STL.64 [R1+0x400], R36 ;  /* 0x0004002401007387 */ /* 0x0007e80000100a00 */
        /* <DEDUP_REMOVED lines=57> */
[----:B------:R-:W-:Y:S04]  /*54400*/  STL.64 [R1+0x5d0], R152 ;  /* 0x0005d09801007387 */ /* 0x000fe80000100a00 */
[----:B------:R-:W-:Y:S04]  /*54410*/  STL.64 [R1+0x5d8], R154 ;  /* 0x0005d89a01007387 */ /* 0x000fe80000100a00 */
[----:B------:R-:W-:Y:S04]  /*54420*/  STL.64 [R1+0x5e0], R156 ;  /* 0x0005e09c01007387 */ /* 0x000fe80000100a00 */
[----:B------:R-:W-:Y:S04]  /*54430*/  STL.64 [R1+0x5e8], R158 ;  /* 0x0005e89e01007387 */ /* 0x000fe80000100a00 */
[----:B------:R-:W-:Y:S04]  /*54440*/  STL.64 [R1+0x5f0], R160 ;  /* 0x0005f0a001007387 */ /* 0x000fe80000100a00 */
[----:B------:R-:W-:Y:S04]  /*54450*/  STL.64 [R1+0x5f8], R162 ;  /* 0x0005f8a201007387 */ /* 0x000fe80000100a00 */
[----:B------:R-:W2:Y:S04]  /*54460*/  LDL.LU.64 R30, [R1+0x18] ;  /* 0x00001800011e7983 */ /* 0x000ea80000300a00 */
[----:B------:R-:W2:Y:S04]  /*54470*/  LDL.LU.64 R32, [R1+0x20] ;  /* 0x0000200001207983 */ /* 0x000ea80000300a00 */
[----:B------:R-:W2:Y:S04]  /*54480*/  LDL.LU.64 R34, [R1+0x28] ;  /* 0x0000280001227983 */ /* 0x000ea80000300a00 */
[----:B---3--:R-:W3:Y:S04]  /*54490*/  LDL.LU.64 R36, [R1+0x30] ;  /* 0x0000300001247983 */ /* 0x008ee80000300a00 */
[----:B-1----:R-:W3:Y:S04]  /*544a0*/  LDL.LU.64 R38, [R1+0x38] ;  /* 0x0000380001267983 */ /* 0x002ee80000300a00 */
[----:B----4-:R-:W4:Y:S04]  /*544b0*/  LDL.LU.64 R40, [R1+0x40] ;  /* 0x0000400001287983 */ /* 0x010f280000300a00 */
[----:B--2---:R-:W2:Y:S04]  /*544c0*/  LDL.LU.64 R42, [R1+0x48] ;  /* 0x00004800012a7983 */ /* 0x004ea80000300a00 */
[----:B------:R-:W3:Y:S04]  /*544d0*/  LDL.LU.64 R44, [R1+0x50] ;  /* 0x00005000012c7983 */ /* 0x000ee80000300a00 */
[----:B------:R-:W4:Y:S04]  /*544e0*/  LDL.LU.64 R46, [R1+0x58] ;  /* 0x00005800012e7983 */ /* 0x000f280000300a00 */
[----:B------:R-:W2:Y:S04]  /*544f0*/  LDL.LU.64 R48, [R1+0x60] ;  /* 0x0000600001307983 */ /* 0x000ea80000300a00 */
        /* <DEDUP_REMOVED lines=51> */
[----:B--2---:R-:W-:Y:S04]  /*54830*/  STL.64 [R1+0x2b00], R150 ;  /* 0x002b009601007387 */ /* 0x004fe80000100a00 */
[----:B----4-:R-:W-:Y:S04]  /*54840*/  STL.64 [R1+0x2af8], R148 ;  /* 0x002af89401007387 */ /* 0x010fe80000100a00 */
[----:B---3--:R-:W-:Y:S04]  /*54850*/  STL.64 [R1+0x2af0], R146 ;  /* 0x002af09201007387 */ /* 0x008fe80000100a00 */
        /* <DEDUP_REMOVED lines=61> */
[----:B-1----:R-:W2:Y:S04]  /*54c30*/  LDL.LU.64 R24, [R1+0x200] ;  /* 0x0002000001187983 */ /* 0x002ea80000300a00 */
[----:B------:R-:W2:Y:S04]  /*54c40*/  LDL.LU.64 R26, [R1+0x208] ;  /* 0x00020800011a7983 */ /* 0x000ea80000300a00 */
        /* <DEDUP_REMOVED lines=61> */
[----:B------:R-:W2:Y:S01]  /*55020*/  LDL.LU.64 R150, [R1+0x3f8] ;  /* 0x0003f80001967983 */ /* 0x000ea20000300a00 */
[----:B------:R-:W-:Y:S01]  /*55030*/  UMOV UR12, UR14 ;  /* 0x0000000e000c7c82 */ /* 0x000fe20008000000 */
[----:B------:R-:W-:Y:S01]  /*55040*/  UMOV UR13, UR15 ;  /* 0x0000000f000d7c82 */ /* 0x000fe20008000000 */
[----:B------:R-:W-:-:S06]  /*55050*/  UIADD3.64 UR14, UR6, 0x1ffe, URZ ;  /* 0x00001ffe060e7897 */ /* 0x000fcc000fffe03f */
[----:B------:R-:W-:Y:S02]  /*55060*/  IMAD.U32 R164, RZ, RZ, UR14 ;  /* 0x0000000effa47e24 */ /* 0x000fe4000f8e00ff */
[----:B------:R-:W-:Y:S01]  /*55070*/  IMAD.U32 R165, RZ, RZ, UR15 ;  /* 0x0000000fffa57e24 */ /* 0x000fe2000f8e00ff */
[----:B--2---:R-:W-:-:S06]  /*55080*/  WARPGROUP.ARRIVE ;  /* 0x00000000000079c5 */ /* 0x004fcc0000000000 */
[----:B------:R-:W-:Y:S01]  /*55090*/  HGMMA.64x256x8.F32.TF32 R24, gdesc[UR12], R24, gsb0 ;  /* 0x07e000000c1879f0 */ /* 0x000fe20008002818 */
[----:B------:R-:W-:Y:S01]  /*550a0*/  UIADD3.64 UR14, UR6, 0x2000, URZ ;  /* 0x00002000060e7897 */ /* 0x000fe2000fffe03f */
[----:B------:R-:W-:Y:S01]  /*550b0*/  UMOV UR12, UR4 ;  /* 0x00000004000c7c82 */ /* 0x000fe20008000000 */
[----:B------:R-:W-:-:S04]  /*550c0*/  UMOV UR13, UR5 ;  /* 0x00000005000d7c82 */ /* 0x000fc80008000000 */
[----:B------:R-:W-:Y:S02]  /*550d0*/  IMAD.U32 R162, RZ, RZ, UR14 ;  /* 0x0000000effa27e24 */ /* 0x000fe4000f8e00ff */
[----:B------:R-:W-:Y:S01]  /*550e0*/  IMAD.U32 R163, RZ, RZ, UR15 ;  /* 0x0000000fffa37e24 */ /* 0x000fe2000f8e00ff */
[----:B------:R-:W-:Y:S02]  /*550f0*/  WARPGROUP.DEPBAR.LE gsb0, 0x0 ;  /* 0x00008000000079c5 */ /* 0x000fe40000010000 */
[----:B------:R-:W-:-:S15]  /*55100*/  WARPGROUP.ARRIVE ;  /* 0x00000000000079c5 */ /* 0x000fde0000000000 */
[----:B------:R-:W-:-:S01]  /*55110*/  NOP ;  /* 0x0000000000007918 */ /* 0x000fc20000000000 */
        /* <DEDUP_REMOVED lines=13> */
[----:B------:R-:W-:Y:S01]  /*551f0*/  MOV R158, UR14 ;  /* 0x0000000e009e7c02 */ /* 0x000fe20008000f00 */
[----:B------:R-:W-:Y:S01]  /*55200*/  IMAD.U32 R159, RZ, RZ, UR15 ;  /* 0x0000000fff9f7e24 */ /* 0x000fe2000f8e00ff */
[----:B------:R-:W-:Y:S02]  /*55210*/  WARPGROUP.DEPBAR.LE gsb0, 0x0 ;  /* 0x00008000000079c5 */ /* 0x000fe40000010000 */
[----:B------:R-:W-:-:S15]  /*55220*/  WARPGROUP.ARRIVE ;  /* 0x00000000000079c5 */ /* 0x000fde0000000000 */
[----:B------:R-:W-:-:S02]  /*55230*/  NOP ;  /* 0x0000000000007918 */ /* 0x000fc40000000000 */
[----:B------:R-:W-:Y:S01]  /*55240*/  HGMMA.64x256x8.F32.TF32 R24, gdesc[UR12], R24, gsb0 ;  /* 0x07e000000c1879f0 */ /* 0x000fe20008002818 */
[----:B------:R-:W-:Y:S02]  /*55250*/  R2UR UR15, R11 ;  /* 0x000000000b0f72ca */ /* 0x000fe400000e0000 */
[----:B------:R-:W-:Y:S02]  /*55260*/  R2UR UR14, R10 ;  /* 0x000000000a0e72ca */ /* 0x000fe400000e0000 */
[----:B------:R-:W-:Y:S02]  /*55270*/  R2UR UR13, R4 ;  /* 0x00000000040d72ca */ /* 0x000fe400000e0000 */
[----:B------:R-:W-:-:S07]  /*55280*/  R2UR UR12, R3 ;  /* 0x00000000030c72ca */ /* 0x000fce00000e0000 */
[----:B------:R-:W-:Y:S02]  /*55290*/  MOV R4, UR15 ;  /* 0x0000000f00047c02 */ /* 0x000fe40008000f00 */
[----:B------:R-:W-:Y:S01]  /*552a0*/  MOV R3, UR14 ;  /* 0x0000000e00037c02 */ /* 0x000fe20008000f00 */
[----:B------:R-:W-:Y:S01]  /*552b0*/  UIADD3.64 UR14, UR6, 0x27fe, URZ ;  /* 0x000027fe060e7897 */ /* 0x000fe2000fffe03f */
[----:B------:R-:W-:Y:S02]  /*552c0*/  UMOV UR9, UR13 ;  /* 0x0000000d00097c82 */ /* 0x000fe40008000000 */
[----:B------:R-:W-:Y:S01]  /*552d0*/  UMOV UR8, UR12 ;  /* 0x0000000c00087c82 */ /* 0x000fe20008000000 */
[----:B------:R-:W-:Y:S01]  /*552e0*/  UMOV UR13, UR9 ;  /* 0x00000009000d7c82 */ /* 0x000fe20008000000 */
[----:B------:R-:W-:Y:S01]  /*552f0*/  UMOV UR12, UR8 ;  /* 0x00000008000c7c82 */ /* 0x000fe20008000000 */
[----:B------:R-:W-:Y:S02]  /*55300*/  IMAD.U32 R156, RZ, RZ, UR14 ;  /* 0x0000000eff9c7e24 */ /* 0x000fe4000f8e00ff */
[----:B------:R-:W-:Y:S01]  /*55310*/  IMAD.U32 R157, RZ, RZ, UR15 ;  /* 0x0000000fff9d7e24 */ /* 0x000fe2000f8e00ff */
[----:B------:R-:W-:-:S02]  /*55320*/  WARPGROUP.DEPBAR.LE gsb0, 0x0 ;  /* 0x00008000000079c5 */ /* 0x000fc40000010000 */
[----:B------:R-:W-:-:S06]  /*55330*/  WARPGROUP.ARRIVE ;  /* 0x00000000000079c5 */ /* 0x000fcc0000000000 */
        /* <DEDUP_REMOVED lines=84> */
[----:B------:R-:W-:-:S05]  /*55880*/  UMOV UR13, UR53 ;  /* 0x00000035000d7c82 */ /* 0x000fca0008000000 */
[----:B------:R-:W-:Y:S01]  /*55890*/  UMOV UR60, UR14 ;  /* 0x0000000e003c7c82 */ /* 0x000fe20008000000 */
[----:B------:R-:W-:Y:S01]  /*558a0*/  UMOV UR61, UR15 ;  /* 0x0000000f003d7c82 */ /* 0x000fe20008000000 */
[----:B------:R-:W-:Y:S02]  /*558b0*/  WARPGROUP.DEPBAR.LE gsb0, 0x0 ;  /* 0x00008000000079c5 */ /* 0x000fe40000010000 */
[----:B------:R-:W-:-:S15]  /*558c0*/  WARPGROUP.ARRIVE ;  /* 0x00000000000079c5 */ /* 0x000fde0000000000 */
[----:B------:R-:W-:-:S01]  /*558d0*/  NOP ;  /* 0x0000000000007918 */ /* 0x000fc20000000000 */
[----:B------:R-:W-:Y:S01]  /*558e0*/  HGMMA.64x256x8.F32.TF32 R24, gdesc[UR12], R24, gsb0 ;  /* 0x07e000000c1879f0 */ /* 0x000fe20008002818 */
[----:B------:R-:W-:Y:S01]  /*558f0*/  UIADD3.64 UR14, UR6, 0x3804, URZ ;  /* 0x00003804060e7897 */ /* 0x000fe2000fffe03f */
[----:B------:R-:W-:Y:S01]  /*55900*/  UMOV UR12, UR56 ;  /* 0x00000038000c7c82 */ /* 0x000fe20008000000 */
[----:B------:R-:W-:Y:S01]  /*55910*/  UMOV UR13, UR57 ;  /* 0x00000039000d7c82 */ /* 0x000fe20008000000 */
[----:B------:R-:W-:Y:S02]  /*55920*/  WARPGROUP.DEPBAR.LE gsb0, 0x0 ;  /* 0x00008000000079c5 */ /* 0x000fe40000010000 */
[----:B------:R-:W-:-:S15]  /*55930*/  WARPGROUP.ARRIVE ;  /* 0x00000000000079c5 */ /* 0x000fde0000000000 */
[----:B------:R-:W-:-:S07]  /*55940*/  NOP ;  /* 0x0000000000007918 */ /* 0x000fce0000000000 */
[----:B------:R-:W-:Y:S03]  /*55950*/  HGMMA.64x256x8.F32.TF32 R24, gdesc[UR12], R24, gsb0 ;  /* 0x07e000000c1879f0 */ /* 0x000fe60008002818 */
[----:B------:R-:W-:Y:S02]  /*55960*/  WARPGROUP.DEPBAR.LE gsb0, 0x0 ;  /* 0x00008000000079c5 */ /* 0x000fe40000010000 */
        /* <DEDUP_REMOVED lines=130> */
[----:B------:R-:W-:-:S02]  /*56190*/  R2UR UR14, R168 ;  /* 0x00000000a80e72ca */ /* 0x000fc400000e0000 */
[----:B------:R-:W-:Y:S01]  /*561a0*/  R2UR UR15, R169 ;  /* 0x00000000a90f72ca */ /* 0x000fe200000e0000 */
[----:B------:R-:W-:-:S07]  /*561b0*/  UIADD3.64 UR12, UR4, 0x1fe, URZ ;  /* 0x000001fe040c7897 */ /* 0x000fce000fffe03f */
[----:B------:R-:W-:Y:S01]  /*561c0*/  UMOV UR8, UR12 ;  /* 0x0000000c00087c82 */ /* 0x000fe20008000000 */
[----:B------:R-:W-:Y:S01]  /*561d0*/  UMOV UR9, UR13 ;  /* 0x0000000d00097c82 */ /* 0x000fe20008000000 */
[----:B--2---:R-:W-:-:S06]  /*561e0*/  WARPGROUP.ARRIVE ;  /* 0x00000000000079c5 */ /* 0x004fcc0000000000 */
        /* <DEDUP_REMOVED lines=10> */
[----:B------:R-:W-:Y:S02]  /*56290*/  R2UR UR14, R166 ;  /* 0x00000000a60e72ca */ /* 0x000fe400000e0000 */
[----:B------:R-:W-:Y:S01]  /*562a0*/  R2UR UR15, R167 ;  /* 0x00000000a70f72ca */ /* 0x000fe200000e0000 */
[----:B------:R-:W-:-:S07]  /*562b0*/  UIADD3.64 UR12, UR4, 0x202, URZ ;  /* 0x00000202040c7897 */ /* 0x000fce000fffe03f */
[----:B------:R-:W-:Y:S01]  /*562c0*/  UMOV UR20, UR12 ;  /* 0x0000000c00147c82 */ /* 0x000fe20008000000 */
[----:B------:R-:W-:Y:S01]  /*562d0*/  UMOV UR21, UR13 ;  /* 0x0000000d00157c82 */ /* 0x000fe20008000000 */
[----:B------:R-:W-:Y:S02]  /*562e0*/  WARPGROUP.DEPBAR.LE gsb0, 0x0 ;  /* 0x00008000000079c5 */ /* 0x000fe40000010000 */
[----:B------:R-:W-:-:S13]  /*562f0*/  WARPGROUP.ARRIVE ;  /* 0x00000000000079c5 */ /* 0x000fda0000000000 */
        /* <DEDUP_REMOVED lines=12> */
[----:B------:R-:W-:Y:S01]  /*563c0*/  UIADD3.64 UR12, UR4, 0x5fe, URZ ;  /* 0x000005fe040c7897 */ /* 0x000fe2000fffe03f */
[----:B------:R-:W1:Y:S01]  /*563d0*/  LDC R3, c[0x0][0x230] ;  /* 0x00008c00ff037b82 */ /* 0x000e620000000800 */
[----:B------:R-:W-:Y:S01]  /*563e0*/  UIADD3.64 UR16, UR4, 0x600, URZ ;  /* 0x0000060004107897 */ /* 0x000fe2000fffe03f */
[----:B------:R-:W-:Y:S02]  /*563f0*/  WARPGROUP.DEPBAR.LE gsb0, 0x0 ;  /* 0x00008000000079c5 */ /* 0x000fe40000010000 */
[----:B------:R-:W-:-:S15]  /*56400*/  WARPGROUP.ARRIVE ;  /* 0x00000000000079c5 */ /* 0x000fde0000000000 */
[----:B------:R-:W-:-:S04]  /*56410*/  NOP ;  /* 0x0000000000007918 */ /* 0x000fc80000000000 */
[----:B------:R-:W-:Y:S03]  /*56420*/  HGMMA.64x256x8.F32.TF32 R24, gdesc[UR12], R24, gsb0 ;  /* 0x07e000000c1879f0 */ /* 0x000fe60008002818 */
[----:B------:R-:W-:Y:S02]  /*56430*/  WARPGROUP.DEPBAR.LE gsb0, 0x0 ;  /* 0x00008000000079c5 */ /* 0x000fe40000010000 */
[----:B------:R-:W-:-:S15]  /*56440*/  WARPGROUP.ARRIVE ;  /* 0x00000000000079c5 */ /* 0x000fde0000000000 */
[----:B------:R-:W-:-:S08]  /*56450*/  NOP ;  /* 0x0000000000007918 */ /* 0x000fd00000000000 */
[----:B------:R-:W-:Y:S01]  /*56460*/  HGMMA.64x256x8.F32.TF32 R24, gdesc[UR16], R24, gsb0 ;  /* 0x07e00000101879f0 */ /* 0x000fe20008002818 */
[----:B------:R-:W-:Y:S01]  /*56470*/  UMOV UR18, UR20 ;  /* 0x0000001400127c82 */ /* 0x000fe20008000000 */
[----:B------:R-:W-:Y:S01]  /*56480*/  UMOV UR19, UR21 ;  /* 0x0000001500137c82 */ /* 0x000fe20008000000 */
[----:B------:R-:W-:Y:S02]  /*56490*/  UIADD3.64 UR20, UR4, 0x602, URZ ;  /* 0x0000060204147897 */ /* 0x000fe4000fffe03f */
[----:B------:R-:W-:Y:S01]  /*564a0*/  UIADD3.64 UR24, UR4, 0x604, URZ ;  /* 0x0000060404187897 */ /* 0x000fe2000fffe03f */
[----:B------:R-:W-:Y:S02]  /*564b0*/  WARPGROUP.DEPBAR.LE gsb0, 0x0 ;  /* 0x00008000000079c5 */ /* 0x000fe40000010000 */
[----:B------:R-:W-:-:S15]  /*564c0*/  WARPGROUP.ARRIVE ;  /* 0x00000000000079c5 */ /* 0x000fde0000000000 */
[----:B------:R-:W-:-:S05]  /*564d0*/  NOP ;  /* 0x0000000000007918 */ /* 0x000fca0000000000 */
[----:B------:R-:W-:Y:S01]  /*564e0*/  HGMMA.64x256x8.F32.TF32 R24, gdesc[UR20], R24, gsb0 ;  /* 0x07e00000141879f0 */ /* 0x000fe20008002818 */
[----:B------:R-:W-:Y:S02]  /*564f0*/  UIADD3.64 UR28, UR4, 0x9fe, URZ ;  /* 0x000009fe041c7897 */ /* 0x000fe4000fffe03f */
[----:B------:R-:W-:Y:S02]  /*56500*/  WARPGROUP.DEPBAR.LE gsb0, 0x0 ;  /* 0x00008000000079c5 */ /* 0x000fe40000010000 */
[----:B------:R-:W-:-:S15]  /*56510*/  WARPGROUP.ARRIVE ;  /* 0x00000000000079c5 */ /* 0x000fde0000000000 */
[----:B------:R-:W-:-:S08]  /*56520*/  NOP ;  /* 0x0000000000007918 */ /* 0x000fd00000000000 */
        /* <DEDUP_REMOVED lines=31> */
[----:B------:R-:W-:Y:S01]  /*56720*/  UIADD3.64 UR4, UR4, 0xe04, URZ ;  /* 0x00000e0404047897 */ /* 0x000fe2000fffe03f */
[----:B------:R-:W-:Y:S01]  /*56730*/  UMOV UR22, UR6 ;  /* 0x0000000600167c82 */ /* 0x000fe20008000000 */
[----:B------:R-:W-:Y:S01]  /*56740*/  UMOV UR23, UR7 ;  /* 0x0000000700177c82 */ /* 0x000fe20008000000 */
[----:B------:R-:W-:Y:S01]  /*56750*/  UMOV UR6, UR58 ;  /* 0x0000003a00067c82 */ /* 0x000fe20008000000 */
[----:B------:R-:W-:Y:S01]  /*56760*/  UMOV UR7, UR59 ;  /* 0x0000003b00077c82 */ /* 0x000fe20008000000 */
[----:B------:R-:W-:Y:S02]  /*56770*/  WARPGROUP.DEPBAR.LE gsb0, 0x0 ;  /* 0x00008000000079c5 */ /* 0x000fe40000010000 */
[----:B------:R-:W-:-:S15]  /*56780*/  WARPGROUP.ARRIVE ;  /* 0x00000000000079c5 */ /* 0x000fde0000000000 */
[----:B------:R-:W-:-:S05]  /*56790*/  NOP ;  /* 0x0000000000007918 */ /* 0x000fca0000000000 */
[----:B------:R-:W-:Y:S03]  /*567a0*/  HGMMA.64x256x8.F32.TF32 R24, gdesc[UR52], R24, gsb0 ;  /* 0x07e00000341879f0 */ /* 0x000fe60008002818 */
[----:B------:R-:W-:Y:S02]  /*567b0*/  WARPGROUP.DEPBAR.LE gsb0, 0x0 ;  /* 0x00008000000079c5 */ /* 0x000fe40000010000 */
[----:B------:R-:W-:-:S15]  /*567c0*/  WARPGROUP.ARRIVE ;  /* 0x00000000000079c5 */ /* 0x000fde0000000000 */
[----:B------:R-:W-:-:S08]  /*567d0*/  NOP ;  /* 0x0000000000007918 */ /* 0x000fd00000000000 */
[----:B------:R-:W-:Y:S03]  /*567e0*/  HGMMA.64x256x8.F32.TF32 R24, gdesc[UR4], R24, gsb0 ;  /* 0x07e00000041879f0 */ /* 0x000fe60008002818 */
[----:B------:R-:W-:Y:S02]  /*567f0*/  WARPGROUP.DEPBAR.LE gsb0, 0x0 ;  /* 0x00008000000079c5 */ /* 0x000fe40000010000 */
[----:B------:R-:W-:Y:S04]  /*56800*/  STL.64 [R1], R24 ;  /* 0x0000001801007387 */ /* 0x000fe80000100a00 */
        /* <DEDUP_REMOVED lines=63> */
[----:B--2---:R-:W2:Y:S04]  /*56c00*/  LDL.LU.64 R150, [R1+0x2900] ;  /* 0x0029000001967983 */ /* 0x004ea80000300a00 */
        /* <DEDUP_REMOVED lines=66> */
[----:B------:R-:W-:Y:S02]  /*57030*/  R2UR UR26, R22 ;  /* 0x00000000161a72ca */ /* 0x000fe400000e0000 */
[----:B------:R-:W-:Y:S02]  /*57040*/  R2UR UR27, R23 ;  /* 0x00000000171b72ca */ /* 0x000fe400000e0000 */
[----:B------:R-:W-:Y:S02]  /*57050*/  R2UR UR30, R20 ;  /* 0x00000000141e72ca */ /* 0x000fe400000e0000 */
[----:B------:R-:W-:Y:S02]  /*57060*/  R2UR UR31, R21 ;  /* 0x00000000151f72ca */ /* 0x000fe400000e0000 */
[----:B------:R-:W-:Y:S02]  /*57070*/  R2UR UR34, R18 ;  /* 0x00000000122272ca */ /* 0x000fe400000e0000 */
        /* <DEDUP_REMOVED lines=8> */
[----:B------:R-:W-:Y:S01]  /*57100*/  R2UR UR51, R11 ;  /* 0x000000000b3372ca */ /* 0x000fe200000e0000 */
[----:B------:R-:W-:Y:S01]  /*57110*/  UMOV UR54, UR60 ;  /* 0x0000003c00367c82 */ /* 0x000fe20008000000 */
[----:B------:R-:W-:Y:S01]  /*57120*/  R2UR UR11, R165 ;  /* 0x00000000a50b72ca */ /* 0x000fe200000e0000 */
[----:B------:R-:W-:Y:S01]  /*57130*/  UMOV UR55, UR61 ;  /* 0x0000003d00377c82 */ /* 0x000fe20008000000 */
[----:B------:R-:W3:Y:S04]  /*57140*/  LDL.LU R169, [R1+0x994] ;  /* 0x0009940001a97983 */ /* 0x000ee80000300800 */
[----:B------:R-:W4:Y:S04]  /*57150*/  LDL.LU R168, [R1+0x99c] ;  /* 0x00099c0001a87983 */ /* 0x000f280000300800 */
[----:B------:R-:W4:Y:S04]  /*57160*/  LDL.LU R167, [R1+0x9a0] ;  /* 0x0009a00001a77983 */ /* 0x000f280000300800 */
[----:B------:R-:W4:Y:S04]  /*57170*/  LDL.LU R166, [R1+0x9a4] ;  /* 0x0009a40001a67983 */ /* 0x000f280000300800 */
[----:B------:R-:W4:Y:S04]  /*57180*/  LDL.LU R6, [R1+0x9a8] ;  /* 0x0009a80001067983 */ /* 0x000f280000300800 */
[----:B------:R-:W3:Y:S04]  /*57190*/  LDL.LU R170, [R1+0x990] ;  /* 0x0009900001aa7983 */ /* 0x000ee80000300800 */
[----:B------:R-:W4:Y:S04]  /*571a0*/  LDL.LU R20, [R1+0x9ac] ;  /* 0x0009ac0001147983 */ /* 0x000f280000300800 */
[----:B------:R-:W4:Y:S04]  /*571b0*/  LDL.LU R17, [R1+0x9b0] ;  /* 0x0009b00001117983 */ /* 0x000f280000300800 */
[----:B------:R-:W4:Y:S04]  /*571c0*/  LDL.LU R16, [R1+0x9b4] ;  /* 0x0009b40001107983 */ /* 0x000f280000300800 */
[----:B------:R-:W4:Y:S01]  /*571d0*/  LDL.LU R13, [R1+0x9b8] ;  /* 0x0009b800010d7983 */ /* 0x000f220000300800 */
[----:B--2---:R-:W-:-:S06]  /*571e0*/  WARPGROUP.ARRIVE ;  /* 0x00000000000079c5 */ /* 0x004fcc0000000000 */
[----:B------:R-:W-:Y:S01]  /*571f0*/  HGMMA.64x256x8.F32.TF32 R24, gdesc[UR8], R24, gsb0 ;  /* 0x07e00000081879f0 */ /* 0x000fe20008002818 */
[----:B------:R-:W-:Y:S02]  /*57200*/  R2UR UR10, R162 ;  /* 0x00000000a20a72ca */ /* 0x000fe400000e0000 */
[----:B------:R-:W-:Y:S01]  /*57210*/  R2UR UR11, R163 ;  /* 0x00000000a30b72ca */ /* 0x000fe200000e0000 */
[----:B------:R-:W-:Y:S01]  /*57220*/  UMOV UR8, UR22 ;  /* 0x0000001600087c82 */ /* 0x000fe20008000000 */
[----:B------:R-:W-:Y:S01]  /*57230*/  UMOV UR9, UR23 ;  /* 0x0000001700097c82 */ /* 0x000fe20008000000 */
[----:B------:R-:W-:Y:S02]  /*57240*/  WARPGROUP.DEPBAR.LE gsb0, 0x0 ;  /* 0x00008000000079c5 */ /* 0x000fe40000010000 */
[----:B------:R-:W-:-:S15]  /*57250*/  WARPGROUP.ARRIVE ;  /* 0x00000000000079c5 */ /* 0x000fde0000000000 */
[----:B------:R-:W-:-:S05]  /*57260*/  NOP ;  /* 0x0000000000007918 */ /* 0x000fca0000000000 */
        /* <DEDUP_REMOVED lines=13> */
[----:B------:R-:W-:Y:S02]  /*57340*/  R2UR UR14, R156 ;  /* 0x000000009c0e72ca */ /* 0x000fe400000e0000 */
[----:B------:R-:W-:Y:S01]  /*57350*/  R2UR UR15, R157 ;  /* 0x000000009d0f72ca */ /* 0x000fe200000e0000 */
[----:B------:R-:W-:Y:S02]  /*57360*/  WARPGROUP.DEPBAR.LE gsb0, 0x0 ;  /* 0x00008000000079c5 */ /* 0x000fe40000010000 */
[----:B------:R-:W-:-:S15]  /*57370*/  WARPGROUP.ARRIVE ;  /* 0x00000000000079c5 */ /* 0x000fde0000000000 */
[----:B------:R-:W-:-:S02]  /*57380*/  NOP ;  /* 0x0000000000007918 */ /* 0x000fc40000000000 */
[----:B------:R-:W-:Y:S01]  /*57390*/  HGMMA.64x256x8.F32.TF32 R24, gdesc[UR8], R24, gsb0 ;  /* 0x07e00000081879f0 */ /* 0x000fe20008002818 */
[----:B------:R-:W-:Y:S02]  /*573a0*/  R2UR UR18, R154 ;  /* 0x000000009a1272ca */ /* 0x000fe400000e0000 */
[----:B------:R-:W-:Y:S01]  /*573b0*/  R2UR UR19, R155 ;  /* 0x000000009b1372ca */ /* 0x000fe200000e0000 */
[----:B------:R-:W-:Y:S02]  /*573c0*/  WARPGROUP.DEPBAR.LE gsb0, 0x0 ;  /* 0x00008000000079c5 */ /* 0x000fe40000010000 */
[----:B------:R-:W-:-:S15]  /*573d0*/  WARPGROUP.ARRIVE ;  /* 0x00000000000079c5 */ /* 0x000fde0000000000 */
[----:B------:R-:W-:-:S07]  /*573e0*/  NOP ;  /* 0x0000000000007918 */ /* 0x000fce0000000000 */
[----:B------:R-:W-:Y:S01]  /*573f0*/  HGMMA.64x256x8.F32.TF32 R24, gdesc[UR12], R24, gsb0 ;  /* 0x07e000000c1879f0 */ /* 0x000fe20008002818 */
[----:B------:R-:W-:Y:S02]  /*57400*/  R2UR UR22, R152 ;  /* 0x00000000981672ca */ /* 0x000fe400000e0000 */
[----:B------:R-:W-:Y:S01]  /*57410*/  R2UR UR23, R153 ;  /* 0x00000000991772ca */ /* 0x000fe200000e0000 */
        /* <DEDUP_REMOVED lines=35> */
[----:B------:R-:W-:Y:S01]  /*57650*/  HGMMA.64x256x8.F32.TF32 R24, gdesc[UR48], R24, gsb0 ;  /* 0x07e00000301879f0 */ /* 0x000fe20008002818 */
[----:B------:R-:W-:Y:S01]  /*57660*/  UMOV UR6, UR56 ;  /* 0x0000003800067c82 */ /* 0x000fe20008000000 */
[----:B------:R-:W-:Y:S01]  /*57670*/  UMOV UR7, UR57 ;  /* 0x0000003900077c82 */ /* 0x000fe20008000000 */
[----:B------:R-:W-:Y:S02]  /*57680*/  WARPGROUP.DEPBAR.LE gsb0, 0x0 ;  /* 0x00008000000079c5 */ /* 0x000fe40000010000 */
[----:B------:R-:W-:-:S15]  /*57690*/  WARPGROUP.ARRIVE ;  /* 0x00000000000079c5 */ /* 0x000fde0000000000 */
[----:B------:R-:W-:-:S08]  /*576a0*/  NOP ;  /* 0x0000000000007918 */ /* 0x000fd00000000000 */
[----:B------:R-:W-:Y:S01]  /*576b0*/  HGMMA.64x256x8.F32.TF32 R24, gdesc[UR52], R24, gsb0 ;  /* 0x07e00000341879f0 */ /* 0x000fe20008002818 */
[----:B------:R-:W-:-:S05]  /*576c0*/  VIADD R189, R189, 0x7f ;  /* 0x0000007fbdbd7836 */ /* 0x000fca0000000000 */
[----:B------:R-:W-:Y:S01]  /*576d0*/  SHF.R.S32.HI R4, RZ, 0x1f, R189 ;  /* 0x0000001fff047819 */ /* 0x000fe200000114bd */
[----:B-1----:R-:W-:-:S03]  /*576e0*/  VIADD R3, R3, 0xffffff00 ;  /* 0xffffff0003037836 */ /* 0x002fc60000000000 */
[----:B------:R-:W-:Y:S01]  /*576f0*/  LEA.HI R4, R4, R189, RZ, 0x7 ;  /* 0x000000bd04047211 */ /* 0x000fe200078f38ff */
[----:B---3--:R-:W-:-:S03]  /*57700*/  IMAD R3, R170, -0x80, R3 ;  /* 0xffffff80aa037824 */ /* 0x008fc600078e0203 */
[----:B------:R-:W-:Y:S02]  /*57710*/  SHF.R.S32.HI R4, RZ, 0x7, R4 ;  /* 0x00000007ff047819 */ /* 0x000fe40000011404 */
[----:B------:R-:W-:Y:S02]  /*57720*/  ISETP.GT.AND P1, PT, R3, RZ, PT ;  /* 0x000000ff0300720c */ /* 0x000fe40003f24270 */
[----:B------:R-:W-:-:S04]  /*57730*/  IADD3 R4, R4, -0x2, RZ ;  /* 0xfffffffe04047810 */ /* 0x000fc80007ffe0ff */
[----:B------:R-:W-:Y:S02]  /*57740*/  ISETP.GE.AND P0, PT, R170, R4, PT ;  /* 0x00000004aa00720c */ /* 0x000fe40003f06270 */
[----:B------:R-:W-:-:S04]  /*57750*/  SEL R4, RZ, 0x4, !P1 ;  /* 0x00000004ff047807 */ /* 0x000fc80004800000 */
[----:B------:R-:W-:Y:S02]  /*57760*/  SEL R4, R4, RZ, !P0 ;  /* 0x000000ff04047207 */ /* 0x000fe40004000000 */
[----:B------:R-:W-:Y:S02]  /*57770*/  ISETP.GT.AND P1, PT, R3, 0x1, PT ;  /* 0x000000010300780c */ /* 0x000fe40003f24270 */
[----:B------:R-:W-:Y:S01]  /*57780*/  ISETP.NE.U32.AND P2, PT, R4, RZ, PT ;  /* 0x000000ff0400720c */ /* 0x000fe20003f45070 */
[----:B------:R-:W-:Y:S01]  /*57790*/  VIADD R4, R169, 0x1 ;  /* 0x00000001a9047836 */ /* 0x000fe20000000000 */
[----:B------:R-:W-:Y:S02]  /*577a0*/  SEL R10, RZ, 0x4, !P1 ;  /* 0x00000004ff0a7807 */ /* 0x000fe40004800000 */
[----:B----4-:R-:W-:Y:S02]  /*577b0*/  IADD3 R167, P4, R167, R8, RZ ;  /* 0x00000008a7a77210 */ /* 0x010fe40007f9e0ff */
[----:B------:R-:W-:-:S02]  /*577c0*/  ISETP.GT.AND P1, PT, R4, 0x2, PT ;  /* 0x000000020400780c */ /* 0x000fc40003f24270 */
[----:B------:R-:W-:Y:S02]  /*577d0*/  IADD3 R6, P5, R6, R8, RZ ;  /* 0x0000000806067210 */ /* 0x000fe40007fbe0ff */
[----:B------:R-:W-:Y:S01]  /*577e0*/  SEL R14, R4, RZ, !P1 ;  /* 0x000000ff040e7207 */ /* 0x000fe20004800000 */
[--C-:B------:R-:W-:Y:S01]  /*577f0*/  IMAD.X R168, R168, 0x1, R2.reuse, P4 ;  /* 0x00000001a8a87824 */ /* 0x100fe200020e0602 */
[----:B------:R-:W-:Y:S02]  /*57800*/  R2UR UR61, R187 ;  /* 0x00000000bb3d72ca */ /* 0x000fe400000e0000 */
[----:B------:R-:W-:Y:S01]  /*57810*/  R2UR UR60, R218 ;  /* 0x00000000da3c72ca */ /* 0x000fe200000e0000 */
[----:B------:R-:W-:Y:S01]  /*57820*/  IMAD.X R166, R166, 0x1, R2, P5 ;  /* 0x00000001a6a67824 */ /* 0x000fe200028e0602 */
[----:B------:R-:W-:Y:S01]  /*57830*/  SEL R10, R10, RZ, !P0 ;  /* 0x000000ff0a0a7207 */ /* 0x000fe20004000000 */
[----:B------:R-:W-:Y:S01]  /*57840*/  IMAD R12, R14, 0x10000, R252 ;  /* 0x000100000e0c7824 */ /* 0x000fe200078e02fc */
[----:B------:R-:W-:Y:S01]  /*57850*/  STL [R1+0x9a0], R167 ;  /* 0x0009a0a701007387 */ /* 0x000fe20000100800 */
[----:B------:R-:W-:Y:S01]  /*57860*/  IMAD.MOV.U32 R11, RZ, RZ, R168 ;  /* 0x000000ffff0b7224 */ /* 0x000fe200078e00a8 */
[----:B------:R-:W-:-:S02]  /*57870*/  ISETP.NE.U32.AND P3, PT, R10, RZ, PT ;  /* 0x000000ff0a00720c */ /* 0x000fc40003f65070 */
[----:B------:R1:W-:Y:S01]  /*57880*/  STL [R1+0x9a8], R6 ;  /* 0x0009a80601007387 */ /* 0x0003e20000100800 */
[----:B------:R-:W-:Y:S01]  /*57890*/  IADD3 R4, R9, 0x100000, R12 ;  /* 0x0010000009047810 */ /* 0x000fe20007ffe00c */
[----:B------:R-:W-:Y:S02]  /*578a0*/  IMAD.MOV.U32 R10, RZ, RZ, R167 ;  /* 0x000000ffff0a7224 */ /* 0x000fe400078e00a7 */
[----:B------:R-:W-:Y:S04]  /*578b0*/  STL [R1+0x99c], R168 ;  /* 0x00099ca801007387 */ /* 0x000fe80000100800 */
[----:B------:R-:W-:Y:S01]  /*578c0*/  STL [R1+0x994], R14 ;  /* 0x0009940e01007387 */ /* 0x000fe20000100800 */
[----:B------:R-:W-:Y:S02]  /*578d0*/  WARPGROUP.DEPBAR.LE gsb0, 0x0 ;  /* 0x00008000000079c5 */ /* 0x000fe40000010000 */
[----:B------:R-:W-:-:S06]  /*578e0*/  WARPGROUP.ARRIVE ;  /* 0x00000000000079c5 */ /* 0x000fcc0000000000 */
[----:B------:R-:W-:Y:S01]  /*578f0*/  HGMMA.64x256x8.F32.TF32 R24, gdesc[UR4], R24, gsb0 ;  /* 0x07e00000041879f0 */ /* 0x000fe20008002818 */
[----:B------:R-:W-:Y:S04]  /*57900*/  STL [R1+0x9a4], R166 ;  /* 0x0009a4a601007387 */ /* 0x000fe80000100800 */
[----:B------:R-:W2:Y:S04]  /*57910*/  LDL.LU R19, [R1+0xa9c] ;  /* 0x000a9c0001137983 */ /* 0x000ea80000300800 */
[----:B------:R-:W3:Y:S01]  /*57920*/  LDL.LU R18, [R1+0xaa0] ;  /* 0x000aa00001127983 */ /* 0x000ee20000300800 */
[----:B------:R-:W-:-:S03]  /*57930*/  ISETP.GT.AND P1, PT, R3, 0x2, PT ;  /* 0x000000020300780c */ /* 0x000fc60003f24270 */
[----:B------:R-:W4:Y:S01]  /*57940*/  LDL.LU R15, [R1+0xaa4] ;  /* 0x000aa400010f7983 */ /* 0x000f220000300800 */
[----:B------:R-:W-:-:S05]  /*57950*/  IADD3 R13, P4, R13, R8, RZ ;  /* 0x000000080d0d7210 */ /* 0x000fca0007f9e0ff */
[----:B------:R-:W-:Y:S01]  /*57960*/  IMAD.X R16, R16, 0x1, R2, P4 ;  /* 0x0000000110107824 */ /* 0x000fe200020e0602 */
[----:B------:R-:W-:Y:S02]  /*57970*/  WARPGROUP.DEPBAR.LE gsb0, 0x0 ;  /* 0x00008000000079c5 */ /* 0x000fe40000010000 */
[----:B------:R-:W-:Y:S06]  /*57980*/  BAR.SYNC.DEFER_BLOCKING 0x0 ;  /* 0x0000000000007b1d */ /* 0x000fec0000010000 */
[----:B------:R-:W-:Y:S01]  /*57990*/  @!PT LDS RZ, [RZ] ;  /* 0x00000000fffff984 */ /* 0x000fe20000000800 */
[----:B------:R-:W-:Y:S01]  /*579a0*/  @!PT LDS RZ, [RZ] ;  /* 0x00000000fffff984 */ /* 0x000fe20000000800 */
[----:B------:R-:W-:Y:S01]  /*579b0*/  @!PT LDS RZ, [RZ] ;  /* 0x00000000fffff984 */ /* 0x000fe20000000800 */
[----:B------:R1:W-:Y:S02]  /*579c0*/  LDGSTS.E [R4+-0x40000], desc[UR60][R10.64], P2 ;  /* 0xc00000000a047fae */ /* 0x0003e4000912187c */
[----:B-1----:R-:W-:Y:S01]  /*579d0*/  IMAD.MOV.U32 R10, RZ, RZ, R6 ;  /* 0x000000ffff0a7224 */ /* 0x002fe200078e0006 */
[----:B------:R-:W-:Y:S01]  /*579e0*/  MOV R11, R166 ;  /* 0x000000a6000b7202 */ /* 0x000fe20000000f00 */
[----:B------:R-:W4:Y:S04]  /*579f0*/  LDL.LU R6, [R1+0xaa8] ;  /* 0x000aa80001067983 */ /* 0x000f280000300800 */
[----:B------:R1:W-:Y:S01]  /*57a00*/  LDGSTS.E [R4+-0x3fffc], desc[UR60][R10.64], P3 ;  /* 0xc00040000a047fae */ /* 0x0003e2000992187c */
[----:B------:R-:W-:-:S02]  /*57a10*/  IADD3 R17, P3, R17, R8, RZ ;  /* 0x0000000811117210 */ /* 0x000fc40007f7e0ff */
[----:B-1----:R-:W-:Y:S02]  /*57a20*/  SEL R10, RZ, 0x4, !P1 ;  /* 0x00000004ff0a7807 */ /* 0x002fe40004800000 */
[----:B------:R-:W-:Y:S02]  /*57a30*/  ISETP.GT.AND P1, PT, R3, 0x3, PT ;  /* 0x000000030300780c */ /* 0x000fe40003f24270 */
[----:B------:R-:W-:-:S04]  /*57a40*/  SEL R10, R10, RZ, !P0 ;  /* 0x000000ff0a0a7207 */ /* 0x000fc80004000000 */
[----:B------:R-:W-:Y:S02]  /*57a50*/  ISETP.NE.U32.AND P2, PT, R10, RZ, PT ;  /* 0x000000ff0a00720c */ /* 0x000fe40003f45070 */
[----:B------:R-:W-:Y:S01]  /*57a60*/  SEL R10, RZ, 0x4, !P1 ;  /* 0x00000004ff0a7807 */ /* 0x000fe20004800000 */
[----:B------:R-:W-:-:S03]  /*57a70*/  IMAD.X R20, R20, 0x1, R2, P3 ;  /* 0x0000000114147824 */ /* 0x000fc600018e0602 */
[----:B------:R-:W-:Y:S01]  /*57a80*/  SEL R10, R10, RZ, !P0 ;  /* 0x000000ff0a0a7207 */ /* 0x000fe20004000000 */
[----:B------:R-:W-:Y:S01]  /*57a90*/  STL [R1+0x9b0], R17 ;  /* 0x0009b01101007387 */ /* 0x000fe20000100800 */
[----:B------:R-:W-:Y:S02]  /*57aa0*/  IMAD.MOV.U32 R11, RZ, RZ, R20 ;  /* 0x000000ffff0b7224 */ /* 0x000fe400078e0014 */
[----:B------:R-:W-:Y:S01]  /*57ab0*/  ISETP.NE.U32.AND P1, PT, R10, RZ, PT ;  /* 0x000000ff0a00720c */ /* 0x000fe20003f25070 */
[----:B------:R1:W-:Y:S01]  /*57ac0*/  STL [R1+0x9ac], R20 ;  /* 0x0009ac1401007387 */ /* 0x0003e20000100800 */
[----:B------:R-:W-:-:S03]  /*57ad0*/  IMAD.MOV.U32 R10, RZ, RZ, R17 ;  /* 0x000000ffff0a7224 */ /* 0x000fc600078e0011 */
[----:B------:R-:W-:Y:S04]  /*57ae0*/  STL [R1+0x9b8], R13 ;  /* 0x0009b80d01007387 */ /* 0x000fe80000100800 */
[----:B------:R1:W-:Y:S04]  /*57af0*/  STL [R1+0x9b4], R16 ;  /* 0x0009b41001007387 */ /* 0x0003e80000100800 */
[----:B-1----:R-:W4:Y:S04]  /*57b00*/  LDL.LU R20, [R1+0xaac] ;  /* 0x000aac0001147983 */ /* 0x002f280000300800 */
[----:B------:R-:W4:Y:S04]  /*57b10*/  LDL.LU R17, [R1+0xab0] ;  /* 0x000ab00001117983 */ /* 0x000f280000300800 */
[----:B------:R1:W-:Y:S02]  /*57b20*/  LDGSTS.E [R4+-0x3fff8], desc[UR60][R10.64], P2 ;  /* 0xc00080000a047fae */ /* 0x0003e4000912187c */
[----:B-1----:R-:W-:-:S02]  /*57b30*/  IMAD.MOV.U32 R11, RZ, RZ, R16 ;  /* 0x000000ffff0b7224 */ /* 0x002fc400078e0010 */
[----:B------:R-:W-:Y:S01]  /*57b40*/  IMAD.MOV.U32 R10, RZ, RZ, R13 ;  /* 0x000000ffff0a7224 */ /* 0x000fe200078e000d */
[----:B------:R-:W4:Y:S04]  /*57b50*/  LDL.LU R16, [R1+0xab4] ;  /* 0x000ab40001107983 */ /* 0x000f280000300800 */
[----:B------:R-:W4:Y:S04]  /*57b60*/  LDL.LU R13, [R1+0xab8] ;  /* 0x000ab800010d7983 */ /* 0x000f280000300800 */
[----:B------:R1:W-:Y:S01]  /*57b70*/  LDGSTS.E [R4+-0x3fff4], desc[UR60][R10.64], P1 ;  /* 0xc000c0000a047fae */ /* 0x0003e2000892187c */
[----:B------:R-:W-:-:S04]  /*57b80*/  ISETP.GT.AND P1, PT, R3, 0x20, PT ;  /* 0x000000200300780c */ /* 0x000fc80003f24270 */
[----:B-1----:R-:W-:Y:S02]  /*57b90*/  SEL R10, RZ, 0x4, !P1 ;  /* 0x00000004ff0a7807 */ /* 0x002fe40004800000 */
[----:B------:R-:W-:Y:S02]  /*57ba0*/  ISETP.GT.AND P1, PT, R3, 0x21, PT ;  /* 0x000000210300780c */ /* 0x000fe40003f24270 */
[----:B------:R-:W-:Y:S02]  /*57bb0*/  SEL R10, R10, RZ, !P0 ;  /* 0x000000ff0a0a7207 */ /* 0x000fe40004000000 */
[----:B---3--:R-:W-:Y:S02]  /*57bc0*/  IADD3 R18, P3, R18, R8, RZ ;  /* 0x0000000812127210 */ /* 0x008fe40007f7e0ff */
[----:B------:R-:W-:Y:S02]  /*57bd0*/  ISETP.NE.U32.AND P2, PT, R10, RZ, PT ;  /* 0x000000ff0a00720c */ /* 0x000fe40003f45070 */
[----:B------:R-:W-:Y:S01]  /*57be0*/  SEL R10, RZ, 0x4, !P1 ;  /* 0x00000004ff0a7807 */ /* 0x000fe20004800000 */
[----:B--2---:R-:W-:-:S03]  /*57bf0*/  IMAD.X R19, R19, 0x1, R2, P3 ;  /* 0x0000000113137824 */ /* 0x004fc600018e0602 */
[----:B------:R-:W-:Y:S01]  /*57c00*/  SEL R10, R10, RZ, !P0 ;  /* 0x000000ff0a0a7207 */ /* 0x000fe20004000000 */
[----:B------:R-:W-:-:S03]  /*57c10*/  IMAD.MOV.U32 R11, RZ, RZ, R19 ;  /* 0x000000ffff0b7224 */ /* 0x000fc600078e0013 */
[----:B------:R-:W-:Y:S01]  /*57c20*/  ISETP.NE.U32.AND P1, PT, R10, RZ, PT ;  /* 0x000000ff0a00720c */ /* 0x000fe20003f25070 */
[----:B------:R-:W-:Y:S01]  /*57c30*/  IMAD.MOV.U32 R10, RZ, RZ, R18 ;  /* 0x000000ffff0a7224 */ /* 0x000fe200078e0012 */
[----:B------:R-:W-:Y:S04]  /*57c40*/  STL [R1+0xaa0], R18 ;  /* 0x000aa01201007387 */ /* 0x000fe80000100800 */
[----:B------:R1:W-:Y:S04]  /*57c50*/  STL [R1+0xa9c], R19 ;  /* 0x000a9c1301007387 */ /* 0x0003e80000100800 */
[----:B------:R2:W-:Y:S01]  /*57c60*/  LDGSTS.E [R4+-0x3c000], desc[UR60][R10.64], P2 ;  /* 0xc40000000a047fae */ /* 0x0005e2000912187c */
[----:B----4-:R-:W-:-:S04]  /*57c70*/  IADD3 R6, P4, R6, R8, RZ ;  /* 0x0000000806067210 */ /* 0x010fc80007f9e0ff */
[----:B------:R-:W-:Y:S01]  /*57c80*/  IADD3.X R15, R15, R2, RZ, P4, !PT ;  /* 0x000000020f0f7210 */ /* 0x000fe200027fe4ff */
[----:B------:R-:W-:Y:S01]  /*57c90*/  STL [R1+0xaa8], R6 ;  /* 0x000aa80601007387 */ /* 0x000fe20000100800 */
[----:B--2---:R-:W-:-:S03]  /*57ca0*/  IMAD.MOV.U32 R10, RZ, RZ, R6 ;  /* 0x000000ffff0a7224 */ /* 0x004fc600078e0006 */
[----:B------:R2:W-:Y:S01]  /*57cb0*/  STL [R1+0xaa4], R15 ;  /* 0x000aa40f01007387 */ /* 0x0005e20000100800 */
[----:B------:R-:W-:-:S03]  /*57cc0*/  IMAD.MOV.U32 R11, RZ, RZ, R15 ;  /* 0x000000ffff0b7224 */ /* 0x000fc600078e000f */
[----:B-1----:R-:W3:Y:S04]  /*57cd0*/  LDL.LU R19, [R1+0xb9c] ;  /* 0x000b9c0001137983 */ /* 0x002ee80000300800 */
[----:B------:R-:W4:Y:S04]  /*57ce0*/  LDL.LU R18, [R1+0xba0] ;  /* 0x000ba00001127983 */ /* 0x000f280000300800 */
[----:B--2---:R-:W2:Y:S04]  /*57cf0*/  LDL.LU R15, [R1+0xba4] ;  /* 0x000ba400010f7983 */ /* 0x004ea80000300800 */
[----:B------:R-:W2:Y:S04]  /*57d00*/  LDL.LU R6, [R1+0xba8] ;  /* 0x000ba80001067983 */ /* 0x000ea80000300800 */
[----:B------:R1:W-:Y:S01]  /*57d10*/  LDGSTS.E [R4+-0x3bffc], desc[UR60][R10.64], P1 ;  /* 0xc40040000a047fae */ /* 0x0003e2000892187c */
[----:B------:R-:W-:-:S04]  /*57d20*/  ISETP.GT.AND P1, PT, R3, 0x22, PT ;  /* 0x000000220300780c */ /* 0x000fc80003f24270 */
[----:B-1----:R-:W-:Y:S02]  /*57d30*/  SEL R10, RZ, 0x4, !P1 ;  /* 0x00000004ff0a7807 */ /* 0x002fe40004800000 */
[----:B------:R-:W-:Y:S02]  /*57d40*/  ISETP.GT.AND P1, PT, R3, 0x23, PT ;  /* 0x000000230300780c */ /* 0x000fe40003f24270 */
[----:B------:R-:W-:-:S04]  /*57d50*/  SEL R10, R10, RZ, !P0 ;  /* 0x000000ff0a0a7207 */ /* 0x000fc80004000000 */
[----:B------:R-:W-:Y:S02]  /*57d60*/  ISETP.NE.U32.AND P2, PT, R10, RZ, PT ;  /* 0x000000ff0a00720c */ /* 0x000fe40003f45070 */
[----:B------:R-:W-:Y:S02]  /*57d70*/  IADD3 R17, P3, R17, R8, RZ ;  /* 0x0000000811117210 */ /* 0x000fe40007f7e0ff */
[----:B------:R-:W-:-:S03]  /*57d80*/  SEL R10, RZ, 0x4, !P1 ;  /* 0x00000004ff0a7807 */ /* 0x000fc60004800000 */
[----:B------:R-:W-:Y:S01]  /*57d90*/  IMAD.X R20, R20, 0x1, R2, P3 ;  /* 0x0000000114147824 */ /* 0x000fe200018e0602 */
[----:B------:R-:W-:Y:S01]  /*57da0*/  SEL R10, R10, RZ, !P0 ;  /* 0x000000ff0a0a7207 */ /* 0x000fe20004000000 */
[----:B------:R-:W-:Y:S03]  /*57db0*/  STL [R1+0xab0], R17 ;  /* 0x000ab01101007387 */ /* 0x000fe60000100800 */
[----:B------:R-:W-:Y:S01]  /*57dc0*/  ISETP.NE.U32.AND P1, PT, R10, RZ, PT ;  /* 0x000000ff0a00720c */ /* 0x000fe20003f25070 */
[----:B------:R-:W-:Y:S01]  /*57dd0*/  IMAD.MOV.U32 R10, RZ, RZ, R17 ;  /* 0x000000ffff0a7224 */ /* 0x000fe200078e0011 */
[----:B------:R-:W-:Y:S01]  /*57de0*/  MOV R11, R20 ;  /* 0x00000014000b7202 */ /* 0x000fe20000000f00 */
[----:B------:R1:W-:Y:S04]  /*57df0*/  STL [R1+0xaac], R20 ;  /* 0x000aac1401007387 */ /* 0x0003e80000100800 */
[----:B------:R1:W-:Y:S01]  /*57e00*/  LDGSTS.E [R4+-0x3bff8], desc[UR60][R10.64], P2 ;  /* 0xc40080000a047fae */ /* 0x0003e2000912187c */
[----:B------:R-:W-:-:S05]  /*57e10*/  IADD3 R13, P4, R13, R8, RZ ;  /* 0x000000080d0d7210 */ /* 0x000fca0007f9e0ff */
[----:B------:R-:W-:Y:S01]  /*57e20*/  IMAD.X R16, R16, 0x1, R2, P4 ;  /* 0x0000000110107824 */ /* 0x000fe200020e0602 */
[----:B------:R-:W-:Y:S01]  /*57e30*/  STL [R1+0xab8], R13 ;  /* 0x000ab80d01007387 */ /* 0x000fe20000100800 */
[----:B-1----:R-:W-:-:S03]  /*57e40*/  IMAD.MOV.U32 R10, RZ, RZ, R13 ;  /* 0x000000ffff0a7224 */ /* 0x002fc600078e000d */
[----:B------:R1:W-:Y:S01]  /*57e50*/  STL [R1+0xab4], R16 ;  /* 0x000ab41001007387 */ /* 0x0003e20000100800 */
[----:B------:R-:W-:-:S03]  /*57e60*/  IMAD.MOV.U32 R11, RZ, RZ, R16 ;  /* 0x000000ffff0b7224 */ /* 0x000fc600078e0010 */
[----:B------:R-:W2:Y:S04]  /*57e70*/  LDL.LU R20, [R1+0xbac] ;  /* 0x000bac0001147983 */ /* 0x000ea80000300800 */
[----:B------:R-:W2:Y:S04]  /*57e80*/  LDL.LU R17, [R1+0xbb0] ;  /* 0x000bb00001117983 */ /* 0x000ea80000300800 */
[----:B-1----:R-:W2:Y:S04]  /*57e90*/  LDL.LU R16, [R1+0xbb4] ;  /* 0x000bb40001107983 */ /* 0x002ea80000300800 */
[----:B------:R-:W2:Y:S04]  /*57ea0*/  LDL.LU R13, [R1+0xbb8] ;  /* 0x000bb800010d7983 */ /* 0x000ea80000300800 */
[----:B------:R1:W-:Y:S01]  /*57eb0*/  LDGSTS.E [R4+-0x3bff4], desc[UR60][R10.64], P1 ;  /* 0xc400c0000a047fae */ /* 0x0003e2000892187c */
[----:B------:R-:W-:-:S04]  /*57ec0*/  ISETP.GT.AND P1, PT, R3, 0x40, PT ;  /* 0x000000400300780c */ /* 0x000fc80003f24270 */
[----:B-1----:R-:W-:Y:S02]  /*57ed0*/  SEL R10, RZ, 0x4, !P1 ;  /* 0x00000004ff0a7807 */ /* 0x002fe40004800000 */
[----:B------:R-:W-:Y:S02]  /*57ee0*/  ISETP.GT.AND P1, PT, R3, 0x41, PT ;  /* 0x000000410300780c */ /* 0x000fe40003f24270 */
[----:B------:R-:W-:-:S04]  /*57ef0*/  SEL R10, R10, RZ, !P0 ;  /* 0x000000ff0a0a7207 */ /* 0x000fc80004000000 */
[----:B------:R-:W-:Y:S02]  /*57f00*/  ISETP.NE.U32.AND P2, PT, R10, RZ, PT ;  /* 0x000000ff0a00720c */ /* 0x000fe40003f45070 */
[----:B------:R-:W-:-:S04]  /*57f10*/  SEL R10, RZ, 0x4, !P1 ;  /* 0x00000004ff0a7807 */ /* 0x000fc80004800000 */
[----:B------:R-:W-:-:S04]  /*57f20*/  SEL R10, R10, RZ, !P0 ;  /* 0x000000ff0a0a7207 */ /* 0x000fc80004000000 */
[----:B------:R-:W-:Y:S02]  /*57f30*/  ISETP.NE.U32.AND P1, PT, R10, RZ, PT ;  /* 0x000000ff0a00720c */ /* 0x000fe40003f25070 */
[----:B----4-:R-:W-:-:S05]  /*57f40*/  IADD3 R18, P3, R18, R8, RZ ;  /* 0x0000000812127210 */ /* 0x010fca0007f7e0ff */
[----:B---3--:R-:W-:Y:S01]  /*57f50*/  IMAD.X R19, R19, 0x1, R2, P3 ;  /* 0x0000000113137824 */ /* 0x008fe200018e0602 */
[----:B--2---:R-:W-:Y:S01]  /*57f60*/  IADD3 R6, P4, R6, R8, RZ ;  /* 0x0000000806067210 */ /* 0x004fe20007f9e0ff */
[----:B------:R-:W-:Y:S01]  /*57f70*/  STL [R1+0xba0], R18 ;  /* 0x000ba01201007387 */ /* 0x000fe20000100800 */
[----:B------:R-:W-:-:S03]  /*57f80*/  IMAD.MOV.U32 R10, RZ, RZ, R18 ;  /* 0x000000ffff0a7224 */ /* 0x000fc600078e0012 */
[----:B------:R-:W-:Y:S01]  /*57f90*/  IMAD.X R15, R15, 0x1, R2, P4 ;  /* 0x000000010f0f7824 */ /* 0x000fe200020e0602 */
[----:B------:R1:W-:Y:S01]  /*57fa0*/  STL [R1+0xb9c], R19 ;  /* 0x000b9c1301007387 */ /* 0x0003e20000100800 */
[----:B------:R-:W-:-:S03]  /*57fb0*/  IMAD.MOV.U32 R11, RZ, RZ, R19 ;  /* 0x000000ffff0b7224 */ /* 0x000fc600078e0013 */
[----:B------:R-:W-:Y:S04]  /*57fc0*/  STL [R1+0xba8], R6 ;  /* 0x000ba80601007387 */ /* 0x000fe80000100800 */
[----:B------:R2:W-:Y:S04]  /*57fd0*/  STL [R1+0xba4], R15 ;  /* 0x000ba40f01007387 */ /* 0x0005e80000100800 */
[----:B-1----:R-:W3:Y:S04]  /*57fe0*/  LDL.LU R19, [R1+0xc9c] ;  /* 0x000c9c0001137983 */ /* 0x002ee80000300800 */
[----:B------:R1:W-:Y:S04]  /*57ff0*/  LDGSTS.E [R4+-0x38000], desc[UR60][R10.64], P2 ;  /* 0xc80000000a047fae */ /* 0x0003e8000912187c */
[----:B------:R-:W4:Y:S01]  /*58000*/  LDL.LU R18, [R1+0xca0] ;  /* 0x000ca00001127983 */ /* 0x000f220000300800 */
[----:B-1----:R-:W-:Y:S01]  /*58010*/  IMAD.MOV.U32 R10, RZ, RZ, R6 ;  /* 0x000000ffff0a7224 */ /* 0x002fe200078e0006 */
[----:B------:R-:W-:-:S02]  /*58020*/  MOV R11, R15 ;  /* 0x0000000f000b7202 */ /* 0x000fc40000000f00 */
        /* <DEDUP_REMOVED lines=10> */
[--C-:B------:R-:W-:Y:S01]  /*580d0*/  IMAD.X R20, R20, 0x1, R2.reuse, P3 ;  /* 0x0000000114147824 */ /* 0x100fe200018e0602 */
[----:B------:R-:W-:Y:S02]  /*580e0*/  IADD3 R13, P4, R13, R8, RZ ;  /* 0x000000080d0d7210 */ /* 0x000fe40007f9e0ff */
[----:B------:R-:W-:Y:S01]  /*580f0*/  SEL R10, R10, RZ, !P0 ;  /* 0x000000ff0a0a7207 */ /* 0x000fe20004000000 */
[----:B------:R-:W-:Y:S02]  /*58100*/  STL [R1+0xbb0], R17 ;  /* 0x000bb01101007387 */ /* 0x000fe40000100800 */
[----:B------:R-:W-:Y:S01]  /*58110*/  IMAD.X R16, R16, 0x1, R2, P4 ;  /* 0x0000000110107824 */ /* 0x000fe200020e0602 */
[----:B------:R-:W-:Y:S01]  /*58120*/  ISETP.NE.U32.AND P1, PT, R10, RZ, PT ;  /* 0x000000ff0a00720c */ /* 0x000fe20003f25070 */
[----:B------:R1:W-:Y:S01]  /*58130*/  STL [R1+0xbac], R20 ;  /* 0x000bac1401007387 */ /* 0x0003e20000100800 */
[----:B------:R-:W-:Y:S02]  /*58140*/  IMAD.MOV.U32 R10, RZ, RZ, R17 ;  /* 0x000000ffff0a7224 */ /* 0x000fe400078e0011 */
[----:B------:R-:W-:Y:S01]  /*58150*/  IMAD.MOV.U32 R11, RZ, RZ, R20 ;  /* 0x000000ffff0b7224 */ /* 0x000fe200078e0014 */
[----:B------:R-:W-:Y:S04]  /*58160*/  STL [R1+0xbb8], R13 ;  /* 0x000bb80d01007387 */ /* 0x000fe80000100800 */
[----:B------:R1:W-:Y:S04]  /*58170*/  STL [R1+0xbb4], R16 ;  /* 0x000bb41001007387 */ /* 0x0003e80000100800 */
[----:B-1----:R-:W2:Y:S04]  /*58180*/  LDL.LU R20, [R1+0xcac] ;  /* 0x000cac0001147983 */ /* 0x002ea80000300800 */
[----:B------:R-:W2:Y:S04]  /*58190*/  LDL.LU R17, [R1+0xcb0] ;  /* 0x000cb00001117983 */ /* 0x000ea80000300800 */
[----:B------:R1:W-:Y:S02]  /*581a0*/  LDGSTS.E [R4+-0x37ff8], desc[UR60][R10.64], P2 ;  /* 0xc80080000a047fae */ /* 0x0003e4000912187c */
[----:B-1----:R-:W-:-:S02]  /*581b0*/  IMAD.MOV.U32 R11, RZ, RZ, R16 ;  /* 0x000000ffff0b7224 */ /* 0x002fc400078e0010 */
[----:B------:R-:W-:Y:S01]  /*581c0*/  IMAD.MOV.U32 R10, RZ, RZ, R13 ;  /* 0x000000ffff0a7224 */ /* 0x000fe200078e000d */
[----:B------:R-:W2:Y:S04]  /*581d0*/  LDL.LU R16, [R1+0xcb4] ;  /* 0x000cb40001107983 */ /* 0x000ea80000300800 */
        /* <DEDUP_REMOVED lines=11> */
[----:B---3--:R-:W-:Y:S02]  /*58290*/  IMAD.X R19, R19, 0x1, R2, P3 ;  /* 0x0000000113137824 */ /* 0x008fe400018e0602 */
[----:B------:R-:W-:Y:S02]  /*582a0*/  IMAD.MOV.U32 R10, RZ, RZ, R18 ;  /* 0x000000ffff0a7224 */ /* 0x000fe400078e0012 */
[----:B------:R-:W-:Y:S01]  /*582b0*/  IMAD.MOV.U32 R11, RZ, RZ, R19 ;  /* 0x000000ffff0b7224 */ /* 0x000fe200078e0013 */
[----:B--2---:R-:W-:Y:S01]  /*582c0*/  IADD3 R6, P4, R6, R8, RZ ;  /* 0x0000000806067210 */ /* 0x004fe20007f9e0ff */
[----:B------:R-:W-:Y:S03]  /*582d0*/  STL [R1+0xca0], R18 ;  /* 0x000ca01201007387 */ /* 0x000fe60000100800 */
[----:B------:R-:W-:Y:S01]  /*582e0*/  IADD3.X R15, R15, R2, RZ, P4, !PT ;  /* 0x000000020f0f7210 */ /* 0x000fe200027fe4ff */
[----:B------:R1:W-:Y:S04]  /*582f0*/  STL [R1+0xc9c], R19 ;  /* 0x000c9c1301007387 */ /* 0x0003e80000100800 */
[----:B------:R-:W-:Y:S04]  /*58300*/  STL [R1+0xca8], R6 ;  /* 0x000ca80601007387 */ /* 0x000fe80000100800 */
[----:B------:R2:W-:Y:S04]  /*58310*/  LDGSTS.E [R4+-0x34000], desc[UR60][R10.64], P2 ;  /* 0xcc0000000a047fae */ /* 0x0005e8000912187c */
[----:B------:R3:W-:Y:S04]  /*58320*/  STL [R1+0xca4], R15 ;  /* 0x000ca40f01007387 */ /* 0x0007e80000100800 */
[----:B-1----:R-:W4:Y:S01]  /*58330*/  LDL.LU R19, [R1+0x9bc] ;  /* 0x0009bc0001137983 */ /* 0x002f220000300800 */
[----:B--2---:R-:W-:-:S03]  /*58340*/  IMAD.MOV.U32 R10, RZ, RZ, R6 ;  /* 0x000000ffff0a7224 */ /* 0x004fc600078e0006 */
[----:B------:R-:W2:Y:S01]  /*58350*/  LDL.LU R18, [R1+0x9c0] ;  /* 0x0009c00001127983 */ /* 0x000ea20000300800 */
[----:B------:R-:W-:-:S03]  /*58360*/  IMAD.MOV.U32 R11, RZ, RZ, R15 ;  /* 0x000000ffff0b7224 */ /* 0x000fc600078e000f */
[----:B---3--:R-:W3:Y:S04]  /*58370*/  LDL.LU R15, [R1+0x9c4] ;  /* 0x0009c400010f7983 */ /* 0x008ee80000300800 */
[----:B------:R-:W4:Y:S04]  /*58380*/  LDL.LU R6, [R1+0x9c8] ;  /* 0x0009c80001067983 */ /* 0x000f280000300800 */
[----:B------:R1:W-:Y:S01]  /*58390*/  LDGSTS.E [R4+-0x33ffc], desc[UR60][R10.64], P1 ;  /* 0xcc0040000a047fae */ /* 0x0003e2000892187c */
[----:B------:R-:W-:-:S04]  /*583a0*/  ISETP.GT.AND P1, PT, R3, 0x62, PT ;  /* 0x000000620300780c */ /* 0x000fc80003f24270 */
[----:B-1----:R-:W-:Y:S02]  /*583b0*/  SEL R10, RZ, 0x4, !P1 ;  /* 0x00000004ff0a7807 */ /* 0x002fe40004800000 */
[----:B------:R-:W-:Y:S02]  /*583c0*/  ISETP.GT.AND P1, PT, R3, 0x63, PT ;  /* 0x000000630300780c */ /* 0x000fe40003f24270 */
[----:B------:R-:W-:Y:S02]  /*583d0*/  SEL R10, R10, RZ, !P0 ;  /* 0x000000ff0a0a7207 */ /* 0x000fe40004000000 */
[----:B------:R-:W-:Y:S02]  /*583e0*/  IADD3 R17, P3, R17, R8, RZ ;  /* 0x0000000811117210 */ /* 0x000fe40007f7e0ff */
[----:B------:R-:W-:Y:S02]  /*583f0*/  ISETP.NE.U32.AND P2, PT, R10, RZ, PT ;  /* 0x000000ff0a00720c */ /* 0x000fe40003f45070 */
[----:B------:R-:W-:Y:S01]  /*58400*/  SEL R10, RZ, 0x4, !P1 ;  /* 0x00000004ff0a7807 */ /* 0x000fe20004800000 */
[----:B------:R-:W-:-:S03]  /*58410*/  IMAD.X R20, R20, 0x1, R2, P3 ;  /* 0x0000000114147824 */ /* 0x000fc600018e0602 */
[----:B------:R-:W-:Y:S01]  /*58420*/  SEL R10, R10, RZ, !P0 ;  /* 0x000000ff0a0a7207 */ /* 0x000fe20004000000 */
[----:B------:R-:W-:Y:S01]  /*58430*/  STL [R1+0xcb0], R17 ;  /* 0x000cb01101007387 */ /* 0x000fe20000100800 */
[----:B------:R-:W-:Y:S02]  /*58440*/  MOV R11, R20 ;  /* 0x00000014000b7202 */ /* 0x000fe40000000f00 */
[----:B------:R-:W-:Y:S01]  /*58450*/  ISETP.NE.U32.AND P1, PT, R10, RZ, PT ;  /* 0x000000ff0a00720c */ /* 0x000fe20003f25070 */
[----:B------:R-:W-:Y:S01]  /*58460*/  IMAD.MOV.U32 R10, RZ, RZ, R17 ;  /* 0x000000ffff0a7224 */ /* 0x000fe200078e0011 */
        /* <DEDUP_REMOVED lines=8> */
[----:B------:R-:W3:Y:S04]  /*584f0*/  LDL.LU R20, [R1+0x9cc] ;  /* 0x0009cc0001147983 */ /* 0x000ee80000300800 */
[----:B------:R-:W3:Y:S04]  /*58500*/  LDL.LU R17, [R1+0x9d0] ;  /* 0x0009d00001117983 */ /* 0x000ee80000300800 */
[----:B-1----:R-:W3:Y:S04]  /*58510*/  LDL.LU R16, [R1+0x9d4] ;  /* 0x0009d40001107983 */ /* 0x002ee80000300800 */
[----:B------:R-:W3:Y:S01]  /*58520*/  LDL.LU R13, [R1+0x9d8] ;  /* 0x0009d800010d7983 */ /* 0x000ee20000300800 */
[----:B------:R-:W-:-:S03]  /*58530*/  ISETP.GT.AND P2, PT, R3, 0x4, PT ;  /* 0x000000040300780c */ /* 0x000fc60003f44270 */
[----:B------:R1:W-:Y:S01]  /*58540*/  LDGSTS.E [R4+-0x33ff4], desc[UR60][R10.64], P1 ;  /* 0xcc00c0000a047fae */ /* 0x0003e2000892187c */
[----:B------:R-:W-:Y:S02]  /*58550*/  ISETP.GT.AND P1, PT, R3, 0x5, PT ;  /* 0x000000050300780c */ /* 0x000fe40003f24270 */
[----:B-1----:R-:W-:-:S04]  /*58560*/  SEL R4, RZ, 0x4, !P2 ;  /* 0x00000004ff047807 */ /* 0x002fc80005000000 */
[----:B------:R-:W-:Y:S02]  /*58570*/  SEL R4, R4, RZ, !P0 ;  /* 0x000000ff04047207 */ /* 0x000fe40004000000 */
[----:B------:R-:W-:Y:S02]  /*58580*/  SEL R10, RZ, 0x4, !P1 ;  /* 0x00000004ff0a7807 */ /* 0x000fe40004800000 */
[----:B------:R-:W-:Y:S02]  /*58590*/  ISETP.NE.U32.AND P1, PT, R4, RZ, PT ;  /* 0x000000ff0400720c */ /* 0x000fe40003f25070 */
[----:B------:R-:W-:Y:S02]  /*585a0*/  SEL R10, R10, RZ, !P0 ;  /* 0x000000ff0a0a7207 */ /* 0x000fe40004000000 */
[----:B------:R-:W-:Y:S02]  /*585b0*/  LOP3.LUT R4, R9, 0x10, RZ, 0x3c, !PT ;  /* 0x0000001009047812 */ /* 0x000fe400078e3cff */
[----:B------:R-:W-:-:S02]  /*585c0*/  ISETP.NE.U32.AND P2, PT, R10, RZ, PT ;  /* 0x000000ff0a00720c */ /* 0x000fc40003f45070 */
[----:B------:R-:W-:Y:S02]  /*585d0*/  IADD3 R4, R4, 0x100000, R12 ;  /* 0x0010000004047810 */ /* 0x000fe40007ffe00c */
[-C--:B--2---:R-:W-:Y:S02]  /*585e0*/  IADD3 R18, P3, R18, R8.reuse, RZ ;  /* 0x0000000812127210 */ /* 0x084fe40007f7e0ff */
[----:B----4-:R-:W-:-:S03]  /*585f0*/  IADD3 R6, P4, R6, R8, RZ ;  /* 0x0000000806067210 */ /* 0x010fc60007f9e0ff */
[--C-:B------:R-:W-:Y:S01]  /*58600*/  IMAD.X R19, R19, 0x1, R2.reuse, P3 ;  /* 0x0000000113137824 */ /* 0x100fe200018e0602 */
[----:B------:R-:W-:Y:S01]  /*58610*/  STL [R1+0x9c0], R18 ;  /* 0x0009c01201007387 */ /* 0x000fe20000100800 */
[----:B---3--:R-:W-:-:S03]  /*58620*/  IMAD.X R15, R15, 0x1, R2, P4 ;  /* 0x000000010f0f7824 */ /* 0x008fc600020e0602 */
[----:B------:R-:W-:Y:S01]  /*58630*/  STL [R1+0x9c8], R6 ;  /* 0x0009c80601007387 */ /* 0x000fe20000100800 */
[----:B------:R-:W-:Y:S02]  /*58640*/  IMAD.MOV.U32 R10, RZ, RZ, R18 ;  /* 0x000000ffff0a7224 */ /* 0x000fe400078e0012 */
[----:B------:R-:W-:Y:S01]  /*58650*/  IMAD.MOV.U32 R11, RZ, RZ, R19 ;  /* 0x000000ffff0b7224 */ /* 0x000fe200078e0013 */
[----:B------:R1:W-:Y:S04]  /*58660*/  STL [R1+0x9bc], R19 ;  /* 0x0009bc1301007387 */ /* 0x0003e80000100800 */
[----:B------:R2:W-:Y:S04]  /*58670*/  STL [R1+0x9c4], R15 ;  /* 0x0009c40f01007387 */ /* 0x0005e80000100800 */
[----:B------:R3:W-:Y:S04]  /*58680*/  LDGSTS.E [R4+-0x40000], desc[UR60][R10.64], P1 ;  /* 0xc00000000a047fae */ /* 0x0007e8000892187c */
[----:B-1----:R-:W4:Y:S04]  /*58690*/  LDL.LU R19, [R1+0xabc] ;  /* 0x000abc0001137983 */ /* 0x002f280000300800 */
[----:B------:R-:W4:Y:S01]  /*586a0*/  LDL.LU R18, [R1+0xac0] ;  /* 0x000ac00001127983 */ /* 0x000f220000300800 */
[----:B---3--:R-:W-:Y:S01]  /*586b0*/  MOV R11, R15 ;  /* 0x0000000f000b7202 */ /* 0x008fe20000000f00 */
[----:B------:R-:W-:-:S02]  /*586c0*/  IMAD.MOV.U32 R10, RZ, RZ, R6 ;  /* 0x000000ffff0a7224 */ /* 0x000fc400078e0006 */
[----:B--2---:R-:W2:Y:S01]  /*586d0*/  LDL.LU R15, [R1+0xac4] ;  /* 0x000ac400010f7983 */ /* 0x004ea20000300800 */
[----:B------:R-:W-:-:S03]  /*586e0*/  ISETP.GT.AND P1, PT, R3, 0x6, PT ;  /* 0x000000060300780c */ /* 0x000fc60003f24270 */
[----:B------:R-:W3:Y:S04]  /*586f0*/  LDL.LU R6, [R1+0xac8] ;  /* 0x000ac80001067983 */ /* 0x000ee80000300800 */
[----:B------:R1:W-:Y:S02]  /*58700*/  LDGSTS.E [R4+-0x3fffc], desc[UR60][R10.64], P2 ;  /* 0xc00040000a047fae */ /* 0x0003e4000912187c */
[----:B-1----:R-:W-:Y:S02]  /*58710*/  SEL R10, RZ, 0x4, !P1 ;  /* 0x00000004ff0a7807 */ /* 0x002fe40004800000 */
[----:B------:R-:W-:Y:S02]  /*58720*/  ISETP.GT.AND P1, PT, R3, 0x7, PT ;  /* 0x000000070300780c */ /* 0x000fe40003f24270 */
[----:B------:R-:W-:-:S04]  /*58730*/  SEL R10, R10, RZ, !P0 ;  /* 0x000000ff0a0a7207 */ /* 0x000fc80004000000 */
[----:B------:R-:W-:Y:S02]  /*58740*/  ISETP.NE.U32.AND P2, PT, R10, RZ, PT ;  /* 0x000000ff0a00720c */ /* 0x000fe40003f45070 */
[----:B------:R-:W-:Y:S02]  /*58750*/  SEL R10, RZ, 0x4, !P1 ;  /* 0x00000004ff0a7807 */ /* 0x000fe40004800000 */
[----:B------:R-:W-:Y:S02]  /*58760*/  IADD3 R17, P3, R17, R8, RZ ;  /* 0x0000000811117210 */ /* 0x000fe40007f7e0ff */
[----:B------:R-:W-:-:S03]  /*58770*/  SEL R10, R10, RZ, !P0 ;  /* 0x000000ff0a0a7207 */ /* 0x000fc60004000000 */
[----:B------:R-:W-:Y:S01]  /*58780*/  IMAD.X R20, R20, 0x1, R2, P3 ;  /* 0x0000000114147824 */ /* 0x000fe200018e0602 */
[----:B------:R-:W-:Y:S01]  /*58790*/  IADD3 R13, P4, R13, R8, RZ ;  /* 0x000000080d0d7210 */ /* 0x000fe20007f9e0ff */
[----:B------:R-:W-:Y:S01]  /*587a0*/  STL [R1+0x9d0], R17 ;  /* 0x0009d01101007387 */ /* 0x000fe20000100800 */
[----:B------:R-:W-:-:S03]  /*587b0*/  ISETP.NE.U32.AND P1, PT, R10, RZ, PT ;  /* 0x000000ff0a00720c */ /* 0x000fc60003f25070 */
[----:B------:R-:W-:Y:S01]  /*587c0*/  IMAD.X R16, R16, 0x1, R2, P4 ;  /* 0x0000000110107824 */ /* 0x000fe200020e0602 */
        /* <DEDUP_REMOVED lines=22> */
[----:B------:R-:W-:Y:S01]  /*58930*/  IMAD.X R19, R19, 0x1, R2, P3 ;  /* 0x0000000113137824 */ /* 0x000fe200018e0602 */
[----:B---3--:R-:W-:Y:S01]  /*58940*/  IADD3 R6, P4, R6, R8, RZ ;  /* 0x0000000806067210 */ /* 0x008fe20007f9e0ff */
[----:B------:R-:W-:Y:S02]  /*58950*/  IMAD.MOV.U32 R10, RZ, RZ, R18 ;  /* 0x000000ffff0a7224 */ /* 0x000fe400078e0012 */
[----:B------:R-:W-:Y:S01]  /*58960*/  IMAD.MOV.U32 R11, RZ, RZ, R19 ;  /* 0x000000ffff0b7224 */ /* 0x000fe200078e0013 */
[----:B--2---:R-:W-:Y:S01]  /*58970*/  IADD3.X R15, R15, R2, RZ, P4, !PT ;  /* 0x000000020f0f7210 */ /* 0x004fe200027fe4ff */
[----:B------:R-:W-:Y:S04]  /*58980*/  STL [R1+0xac0], R18 ;  /* 0x000ac01201007387 */ /* 0x000fe80000100800 */
        /* <DEDUP_REMOVED lines=9> */
[----:B------:R-:W3:Y:S04]  /*58a20*/  LDL.LU R6, [R1+0xbc8] ;  /* 0x000bc80001067983 */ /* 0x000ee80000300800 */
        /* <DEDUP_REMOVED lines=14> */
[----:B------:R-:W-:Y:S01]  /*58b10*/  IADD3 R13, P4, R13, R8, RZ ;  /* 0x000000080d0d7210 */ /* 0x000fe20007f9e0ff */
[----:B------:R1:W-:Y:S04]  /*58b20*/  STL [R1+0xacc], R20 ;  /* 0x000acc1401007387 */ /* 0x0003e80000100800 */
[----:B------:R-:W-:Y:S01]  /*58b30*/  IMAD.X R16, R16, 0x1, R2, P4 ;  /* 0x0000000110107824 */ /* 0x000fe200020e0602 */
[----:B------:R-:W-:Y:S04]  /*58b40*/  STL [R1+0xad8], R13 ;  /* 0x000ad80d01007387 */ /* 0x000fe80000100800 */
[----:B------:R1:W-:Y:S04]  /*58b50*/  STL [R1+0xad4], R16 ;  /* 0x000ad41001007387 */ /* 0x0003e80000100800 */
[----:B------:R1:W-:Y:S04]  /*58b60*/  LDGSTS.E [R4+-0x3bff8], desc[UR60][R10.64], P2 ;  /* 0xc40080000a047fae */ /* 0x0003e8000912187c */
[----:B-1----:R-:W3:Y:S04]  /*58b70*/  LDL.LU R20, [R1+0xbcc] ;  /* 0x000bcc0001147983 */ /* 0x002ee80000300800 */
[----:B------:R-:W3:Y:S01]  /*58b80*/  LDL.LU R17, [R1+0xbd0] ;  /* 0x000bd00001117983 */ /* 0x000ee20000300800 */
[----:B------:R-:W-:-:S02]  /*58b90*/  IMAD.MOV.U32 R11, RZ, RZ, R16 ;  /* 0x000000ffff0b7224 */ /* 0x000fc400078e0010 */
[----:B------:R-:W-:Y:S01]  /*58ba0*/  IMAD.MOV.U32 R10, RZ, RZ, R13 ;  /* 0x000000ffff0a7224 */ /* 0x000fe200078e000d */
[----:B------:R-:W3:Y:S04]  /*58bb0*/  LDL.LU R16, [R1+0xbd4] ;  /* 0x000bd40001107983 */ /* 0x000ee80000300800 */
[----:B------:R-:W3:Y:S04]  /*58bc0*/  LDL.LU R13, [R1+0xbd8] ;  /* 0x000bd800010d7983 */ /* 0x000ee80000300800 */
        /* <DEDUP_REMOVED lines=9> */
[----:B--2---:R-:W-:-:S05]  /*58c60*/  IADD3 R18, P3, R18, R8, RZ ;  /* 0x0000000812127210 */ /* 0x004fca0007f7e0ff */
[----:B----4-:R-:W-:Y:S01]  /*58c70*/  IMAD.X R19, R19, 0x1, R2, P3 ;  /* 0x0000000113137824 */ /* 0x010fe200018e0602 */
[----:B---3--:R-:W-:Y:S01]  /*58c80*/  IADD3 R6, P4, R6, R8, RZ ;  /* 0x0000000806067210 */ /* 0x008fe20007f9e0ff */
        /* <DEDUP_REMOVED lines=23> */
[----:B------:R-:W-:Y:S02]  /*58e00*/  SEL R10, R10, RZ, !P0 ;  /* 0x000000ff0a0a7207 */ /* 0x000fe40004000000 */
        /* <DEDUP_REMOVED lines=27> */
[----:B------:R-:W-:Y:S01]  /*58fc0*/  STL [R1+0xcc0], R18 ;  /* 0x000cc01201007387 */ /* 0x000fe20000100800 */
[----:B------:R-:W-:Y:S02]  /*58fd0*/  IMAD.MOV.U32 R10, RZ, RZ, R18 ;  /* 0x000000ffff0a7224 */ /* 0x000fe400078e0012 */
[----:B------:R-:W-:Y:S01]  /*58fe0*/  IMAD.MOV.U32 R11, RZ, RZ, R19 ;  /* 0x000000ffff0b7224 */ /* 0x000fe200078e0013 */
[----:B--2---:R-:W-:Y:S01]  /*58ff0*/  IADD3 R6, P4, R6, R8, RZ ;  /* 0x0000000806067210 */ /* 0x004fe20007f9e0ff */
[----:B------:R1:W-:Y:S03]  /*59000*/  STL [R1+0xcbc], R19 ;  /* 0x000cbc1301007387 */ /* 0x0003e60000100800 */
[----:B------:R-:W-:Y:S01]  /*59010*/  IADD3.X R15, R15, R2, RZ, P4, !PT ;  /* 0x000000020f0f7210 */ /* 0x000fe200027fe4ff */
[----:B------:R-:W-:Y:S04]  /*59020*/  STL [R1+0xcc8], R6 ;  /* 0x000cc80601007387 */ /* 0x000fe80000100800 */
[----:B------:R2:W-:Y:S04]  /*59030*/  STL [R1+0xcc4], R15 ;  /* 0x000cc40f01007387 */ /* 0x0005e80000100800 */
[----:B------:R3:W-:Y:S04]  /*59040*/  LDGSTS.E [R4+-0x34000], desc[UR60][R10.64], P2 ;  /* 0xcc0000000a047fae */ /* 0x0007e8000912187c */
[----:B-1----:R-:W4:Y:S04]  /*59050*/  LDL.LU R19, [R1+0x9dc] ;  /* 0x0009dc0001137983 */ /* 0x002f280000300800 */
[----:B------:R-:W4:Y:S01]  /*59060*/  LDL.LU R18, [R1+0x9e0] ;  /* 0x0009e00001127983 */ /* 0x000f220000300800 */
[----:B---3--:R-:W-:-:S02]  /*59070*/  IMAD.MOV.U32 R10, RZ, RZ, R6 ;  /* 0x000000ffff0a7224 */ /* 0x008fc400078e0006 */
[----:B------:R-:W-:Y:S02]  /*59080*/  IMAD.MOV.U32 R11, RZ, RZ, R15 ;  /* 0x000000ffff0b7224 */ /* 0x000fe400078e000f */
[----:B--2---:R-:W2:Y:S04]  /*59090*/  LDL.LU R15, [R1+0x9e4] ;  /* 0x0009e400010f7983 */ /* 0x004ea80000300800 */
[----:B------:R-:W3:Y:S04]  /*590a0*/  LDL.LU R6, [R1+0x9e8] ;  /* 0x0009e80001067983 */ /* 0x000ee80000300800 */
        /* <DEDUP_REMOVED lines=18> */
[----:B------:R-:W-:Y:S04]  /*591d0*/  STL [R1+0xcd8], R13 ;  /* 0x000cd80d01007387 */ /* 0x000fe80000100800 */
[----:B------:R1:W-:Y:S02]  /*591e0*/  STL [R1+0xcd4], R16 ;  /* 0x000cd41001007387 */ /* 0x0003e40000100800 */
[----:B-1----:R-:W-:Y:S02]  /*591f0*/  IMAD.MOV.U32 R11, RZ, RZ, R16 ;  /* 0x000000ffff0b7224 */ /* 0x002fe400078e0010 */
[----:B------:R-:W2:Y:S01]  /*59200*/  LDL.LU R20, [R1+0x9ec] ;  /* 0x0009ec0001147983 */ /* 0x000ea20000300800 */
[----:B------:R-:W-:-:S03]  /*59210*/  IMAD.MOV.U32 R10, RZ, RZ, R13 ;  /* 0x000000ffff0a7224 */ /* 0x000fc600078e000d */
[----:B------:R-:W2:Y:S04]  /*59220*/  LDL.LU R17, [R1+0x9f0] ;  /* 0x0009f00001117983 */ /* 0x000ea80000300800 */
[----:B------:R-:W2:Y:S04]  /*59230*/  LDL.LU R16, [R1+0x9f4] ;  /* 0x0009f40001107983 */ /* 0x000ea80000300800 */
[----:B------:R-:W2:Y:S04]  /*59240*/  LDL.LU R13, [R1+0x9f8] ;  /* 0x0009f800010d7983 */ /* 0x000ea80000300800 */
[----:B------:R1:W-:Y:S01]  /*59250*/  LDGSTS.E [R4+-0x33ff4], desc[UR60][R10.64], P1 ;  /* 0xcc00c0000a047fae */ /* 0x0003e2000892187c */
[----:B------:R-:W-:-:S02]  /*59260*/  ISETP.GT.AND P1, PT, R3, 0x8, PT ;  /* 0x000000080300780c */ /* 0x000fc40003f24270 */
[----:B------:R-:W-:Y:S02]  /*59270*/  ISETP.GT.AND P2, PT, R3, 0x9, PT ;  /* 0x000000090300780c */ /* 0x000fe40003f44270 */
[----:B-1----:R-:W-:Y:S02]  /*59280*/  SEL R10, RZ, 0x4, !P1 ;  /* 0x00000004ff0a7807 */ /* 0x002fe40004800000 */
[----:B------:R-:W-:Y:S02]  /*59290*/  SEL R4, RZ, 0x4, !P2 ;  /* 0x00000004ff047807 */ /* 0x000fe40005000000 */
[----:B------:R-:W-:Y:S02]  /*592a0*/  SEL R10, R10, RZ, !P0 ;  /* 0x000000ff0a0a7207 */ /* 0x000fe40004000000 */
[----:B------:R-:W-:Y:S02]  /*592b0*/  SEL R4, R4, RZ, !P0 ;  /* 0x000000ff04047207 */ /* 0x000fe40004000000 */
[----:B------:R-:W-:-:S02]  /*592c0*/  ISETP.NE.U32.AND P1, PT, R10, RZ, PT ;  /* 0x000000ff0a00720c */ /* 0x000fc40003f25070 */
[----:B------:R-:W-:Y:S02]  /*592d0*/  ISETP.NE.U32.AND P2, PT, R4, RZ, PT ;  /* 0x000000ff0400720c */ /* 0x000fe40003f45070 */
[----:B------:R-:W-:-:S04]  /*592e0*/  LOP3.LUT R4, R9, 0x20, RZ, 0x3c, !PT ;  /* 0x0000002009047812 */ /* 0x000fc800078e3cff */
[----:B------:R-:W-:Y:S02]  /*592f0*/  IADD3 R4, R4, 0x100000, R12 ;  /* 0x0010000004047810 */ /* 0x000fe40007ffe00c */
[----:B----4-:R-:W-:-:S05]  /*59300*/  IADD3 R18, P3, R18, R8, RZ ;  /* 0x0000000812127210 */ /* 0x010fca0007f7e0ff */
[----:B------:R-:W-:Y:S01]  /*59310*/  IMAD.X R19, R19, 0x1, R2, P3 ;  /* 0x0000000113137824 */ /* 0x000fe200018e0602 */
[----:B---3--:R-:W-:Y:S01]  /*59320*/  IADD3 R6, P4, R6, R8, RZ ;  /* 0x0000000806067210 */ /* 0x008fe20007f9e0ff */
[----:B------:R-:W-:Y:S01]  /*59330*/  STL [R1+0x9e0], R18 ;  /* 0x0009e01201007387 */ /* 0x000fe20000100800 */
[----:B------:R-:W-:-:S03]  /*59340*/  IMAD.MOV.U32 R10, RZ, RZ, R18 ;  /* 0x000000ffff0a7224 */ /* 0x000fc600078e0012 */
[----:B--2---:R-:W-:Y:S01]  /*59350*/  IMAD.X R15, R15, 0x1, R2, P4 ;  /* 0x000000010f0f7824 */ /* 0x004fe200020e0602 */
[----:B------:R-:W-:Y:S01]  /*59360*/  STL [R1+0x9e8], R6 ;  /* 0x0009e80601007387 */ /* 0x000fe20000100800 */
[----:B------:R-:W-:-:S03]  /*59370*/  IMAD.MOV.U32 R11, RZ, RZ, R19 ;  /* 0x000000ffff0b7224 */ /* 0x000fc600078e0013 */
[----:B------:R1:W-:Y:S04]  /*59380*/  STL [R1+0x9dc], R19 ;  /* 0x0009dc1301007387 */ /* 0x0003e80000100800 */
[----:B------:R2:W-:Y:S04]  /*59390*/  STL [R1+0x9e4], R15 ;  /* 0x0009e40f01007387 */ /* 0x0005e80000100800 */
[----:B------:R3:W-:Y:S04]  /*593a0*/  LDGSTS.E [R4+-0x40000], desc[UR60][R10.64], P1 ;  /* 0xc00000000a047fae */ /* 0x0007e8000892187c */
[----:B-1----:R-:W4:Y:S04]  /*593b0*/  LDL.LU R19, [R1+0xadc] ;  /* 0x000adc0001137983 */ /* 0x002f280000300800 */
[----:B------:R-:W4:Y:S01]  /*593c0*/  LDL.LU R18, [R1+0xae0] ;  /* 0x000ae00001127983 */ /* 0x000f220000300800 */
[----:B---3--:R-:W-:Y:S01]  /*593d0*/  MOV R11, R15 ;  /* 0x0000000f000b7202 */ /* 0x008fe20000000f00 */
[----:B------:R-:W-:-:S02]  /*593e0*/  IMAD.MOV.U32 R10, RZ, RZ, R6 ;  /* 0x000000ffff0a7224 */ /* 0x000fc400078e0006 */
[----:B--2---:R-:W2:Y:S04]  /*593f0*/  LDL.LU R15, [R1+0xae4] ;  /* 0x000ae400010f7983 */ /* 0x004ea80000300800 */
[----:B------:R-:W3:Y:S01]  /*59400*/  LDL.LU R6, [R1+0xae8] ;  /* 0x000ae80001067983 */ /* 0x000ee20000300800 */
[----:B------:R-:W-:-:S03]  /*59410*/  ISETP.GT.AND P1, PT, R3, 0xa, PT ;  /* 0x0000000a0300780c */ /* 0x000fc60003f24270 */
        /* <DEDUP_REMOVED lines=37> */
[----:B------:R-:W-:Y:S01]  /*59670*/  IMAD.MOV.U32 R10, RZ, RZ, R18 ;  /* 0x000000ffff0a7224 */ /* 0x000fe200078e0012 */
[----:B------:R-:W-:Y:S01]  /*59680*/  STL [R1+0xae0], R18 ;  /* 0x000ae01201007387 */ /* 0x000fe20000100800 */
[----:B------:R-:W-:Y:S01]  /*59690*/  IMAD.MOV.U32 R11, RZ, RZ, R19 ;  /* 0x000000ffff0b7224 */ /* 0x000fe200078e0013 */
[----:B--2---:R-:W-:Y:S02]  /*596a0*/  IADD3.X R15, R15, R2, RZ, P4, !PT ;  /* 0x000000020f0f7210 */ /* 0x004fe400027fe4ff */
[----:B------:R1:W-:Y:S04]  /*596b0*/  STL [R1+0xadc], R19 ;  /* 0x000adc1301007387 */ /* 0x0003e80000100800 */
[----:B------:R-:W-:Y:S04]  /*596c0*/  STL [R1+0xae8], R6 ;  /* 0x000ae80601007387 */ /* 0x000fe80000100800 */
[----:B------:R2:W-:Y:S04]  /*596d0*/  STL [R1+0xae4], R15 ;  /* 0x000ae40f01007387 */ /* 0x0005e80000100800 */
[----:B------:R3:W-:Y:S04]  /*596e0*/  LDGSTS.E [R4+-0x3c000], desc[UR60][R10.64], P2 ;  /* 0xc40000000a047fae */ /* 0x0007e8000912187c */
[----:B-1----:R-:W4:Y:S04]  /*596f0*/  LDL.LU R19, [R1+0xbdc] ;  /* 0x000bdc0001137983 */ /* 0x002f280000300800 */
[----:B------:R-:W4:Y:S01]  /*59700*/  LDL.LU R18, [R1+0xbe0] ;  /* 0x000be00001127983 */ /* 0x000f220000300800 */
[----:B---3--:R-:W-:-:S02]  /*59710*/  IMAD.MOV.U32 R11, RZ, RZ, R15 ;  /* 0x000000ffff0b7224 */ /* 0x008fc400078e000f */
[----:B------:R-:W-:Y:S01]  /*59720*/  IMAD.MOV.U32 R10, RZ, RZ, R6 ;  /* 0x000000ffff0a7224 */ /* 0x000fe200078e0006 */
[----:B--2---:R-:W2:Y:S04]  /*59730*/  LDL.LU R15, [R1+0xbe4] ;  /* 0x000be400010f7983 */ /* 0x004ea80000300800 */
        /* <DEDUP_REMOVED lines=39> */
[----:B------:R-:W-:Y:S01]  /*599b0*/  STL [R1+0xbe0], R18 ;  /* 0x000be01201007387 */ /* 0x000fe20000100800 */
[----:B------:R-:W-:-:S03]  /*599c0*/  IMAD.MOV.U32 R10, RZ, RZ, R18 ;  /* 0x000000ffff0a7224 */ /* 0x000fc600078e0012 */
[----:B--2---:R-:W-:Y:S01]  /*599d0*/  IMAD.X R15, R15, 0x1, R2, P4 ;  /* 0x000000010f0f7824 */ /* 0x004fe200020e0602 */
[----:B------:R1:W-:Y:S01]  /*599e0*/  STL [R1+0xbdc], R19 ;  /* 0x000bdc1301007387 */ /* 0x0003e20000100800 */
[----:B------:R-:W-:-:S03]  /*599f0*/  IMAD.MOV.U32 R11, RZ, RZ, R19 ;  /* 0x000000ffff0b7224 */ /* 0x000fc600078e0013 */
[----:B------:R-:W-:Y:S04]  /*59a00*/  STL [R1+0xbe8], R6 ;  /* 0x000be80601007387 */ /* 0x000fe80000100800 */
[----:B------:R2:W-:Y:S04]  /*59a10*/  STL [R1+0xbe4], R15 ;  /* 0x000be40f01007387 */ /* 0x0005e80000100800 */
[----:B-1----:R-:W3:Y:S04]  /*59a20*/  LDL.LU R19, [R1+0xcdc] ;  /* 0x000cdc0001137983 */ /* 0x002ee80000300800 */
[----:B------:R-:W4:Y:S04]  /*59a30*/  LDL.LU R18, [R1+0xce0] ;  /* 0x000ce00001127983 */ /* 0x000f280000300800 */
[----:B------:R1:W-:Y:S02]  /*59a40*/  LDGSTS.E [R4+-0x38000], desc[UR60][R10.64], P2 ;  /* 0xc80000000a047fae */ /* 0x0003e4000912187c */
[----:B-1----:R-:W-:Y:S01]  /*59a50*/  MOV R11, R15 ;  /* 0x0000000f000b7202 */ /* 0x002fe20000000f00 */
[----:B------:R-:W-:Y:S01]  /*59a60*/  IMAD.MOV.U32 R10, RZ, RZ, R6 ;  /* 0x000000ffff0a7224 */ /* 0x000fe200078e0006 */
[----:B--2---:R-:W2:Y:S04]  /*59a70*/  LDL.LU R15, [R1+0xce4] ;  /* 0x000ce400010f7983 */ /* 0x004ea80000300800 */
[----:B------:R-:W2:Y:S04]  /*59a80*/  LDL.LU R6, [R1+0xce8] ;  /* 0x000ce80001067983 */ /* 0x000ea80000300800 */
[----:B------:R1:W-:Y:S01]  /*59a90*/  LDGSTS.E [R4+-0x37ffc], desc[UR60][R10.64], P1 ;  /* 0xc80040000a047fae */ /* 0x0003e2000892187c */
[----:B------:R-:W-:-:S04]  /*59aa0*/  ISETP.GT.AND P1, PT, R3, 0x4a, PT ;  /* 0x0000004a0300780c */ /* 0x000fc80003f24270 */
[----:B-1----:R-:W-:Y:S02]  /*59ab0*/  SEL R10, RZ, 0x4, !P1 ;  /* 0x00000004ff0a7807 */ /* 0x002fe40004800000 */
[----:B------:R-:W-:Y:S02]  /*59ac0*/  ISETP.GT.AND P1, PT, R3, 0x4b, PT ;  /* 0x0000004b0300780c */ /* 0x000fe40003f24270 */
[----:B------:R-:W-:Y:S02]  /*59ad0*/  SEL R10, R10, RZ, !P0 ;  /* 0x000000ff0a0a7207 */ /* 0x000fe40004000000 */
[----:B------:R-:W-:Y:S02]  /*59ae0*/  IADD3 R17, P3, R17, R8, RZ ;  /* 0x0000000811117210 */ /* 0x000fe40007f7e0ff */
[----:B------:R-:W-:Y:S02]  /*59af0*/  ISETP.NE.U32.AND P2, PT, R10, RZ, PT ;  /* 0x000000ff0a00720c */ /* 0x000fe40003f45070 */
[----:B------:R-:W-:-:S02]  /*59b00*/  SEL R10, RZ, 0x4, !P1 ;  /* 0x00000004ff0a7807 */ /* 0x000fc40004800000 */
[----:B------:R-:W-:Y:S01]  /*59b10*/  IADD3 R13, P4, R13, R8, RZ ;  /* 0x000000080d0d7210 */ /* 0x000fe20007f9e0ff */
[--C-:B------:R-:W-:Y:S01]  /*59b20*/  IMAD.X R20, R20, 0x1, R2.reuse, P3 ;  /* 0x0000000114147824 */ /* 0x100fe200018e0602 */
        /* <DEDUP_REMOVED lines=30> */
[----:B------:R1:W-:Y:S04]  /*59d10*/  STL [R1+0xcdc], R19 ;  /* 0x000cdc1301007387 */ /* 0x0003e80000100800 */
[----:B------:R3:W-:Y:S01]  /*59d20*/  LDGSTS.E [R4+-0x34000], desc[UR60][R10.64], P2 ;  /* 0xcc0000000a047fae */ /* 0x0007e2000912187c */
[----:B--2---:R-:W-:-:S04]  /*59d30*/  IADD3 R6, P4, R6, R8, RZ ;  /* 0x0000000806067210 */ /* 0x004fc80007f9e0ff */
[----:B------:R-:W-:Y:S01]  /*59d40*/  IADD3.X R15, R15, R2, RZ, P4, !PT ;  /* 0x000000020f0f7210 */ /* 0x000fe200027fe4ff */
[----:B------:R-:W-:Y:S01]  /*59d50*/  STL [R1+0xce8], R6 ;  /* 0x000ce80601007387 */ /* 0x000fe20000100800 */
[----:B---3--:R-:W-:-:S03]  /*59d60*/  IMAD.MOV.U32 R10, RZ, RZ, R6 ;  /* 0x000000ffff0a7224 */ /* 0x008fc600078e0006 */
[----:B------:R2:W-:Y:S01]  /*59d70*/  STL [R1+0xce4], R15 ;  /* 0x000ce40f01007387 */ /* 0x0005e20000100800 */
[----:B------:R-:W-:-:S03]  /*59d80*/  IMAD.MOV.U32 R11, RZ, RZ, R15 ;  /* 0x000000ffff0b7224 */ /* 0x000fc600078e000f */
[----:B-1----:R-:W3:Y:S04]  /*59d90*/  LDL.LU R19, [R1+0x9fc] ;  /* 0x0009fc0001137983 */ /* 0x002ee80000300800 */
[----:B------:R-:W4:Y:S04]  /*59da0*/  LDL.LU R18, [R1+0xa00] ;  /* 0x000a000001127983 */ /* 0x000f280000300800 */
        /* <DEDUP_REMOVED lines=27> */
[----:B------:R-:W2:Y:S01]  /*59f60*/  LDL.LU R13, [R1+0xa18] ;  /* 0x000a1800010d7983 */ /* 0x000ea20000300800 */
        /* <DEDUP_REMOVED lines=11> */
[-C--:B----4-:R-:W-:Y:S02]  /*5a020*/  IADD3 R18, P3, R18, R8.reuse, RZ ;  /* 0x0000000812127210 */ /* 0x090fe40007f7e0ff */
[----:B---3--:R-:W-:-:S03]  /*5a030*/  IADD3 R6, P4, R6, R8, RZ ;  /* 0x0000000806067210 */ /* 0x008fc60007f9e0ff */
[--C-:B------:R-:W-:Y:S01]  /*5a040*/  IMAD.X R19, R19, 0x1, R2.reuse, P3 ;  /* 0x0000000113137824 */ /* 0x100fe200018e0602 */
[----:B------:R-:W-:Y:S01]  /*5a050*/  STL [R1+0xa00], R18 ;  /* 0x000a001201007387 */ /* 0x000fe20000100800 */
[----:B--2---:R-:W-:-:S03]  /*5a060*/  IMAD.X R15, R15, 0x1, R2, P4 ;  /* 0x000000010f0f7824 */ /* 0x004fc600020e0602 */
        /* <DEDUP_REMOVED lines=178> */
[----:B------:R-:W-:Y:S01]  /*5ab90*/  ISETP.NE.U32.AND P1, PT, R10, RZ, PT ;  /* 0x000000ff0a00720c */ /* 0x000fe20003f25070 */
[----:B------:R-:W-:Y:S01]  /*5aba0*/  IMAD.MOV.U32 R10, RZ, RZ, R17 ;  /* 0x000000ffff0a7224 */ /* 0x000fe200078e0011 */
[----:B------:R-:W-:Y:S02]  /*5abb0*/  STL [R1+0xd10], R17 ;  /* 0x000d101101007387 */ /* 0x000fe40000100800 */
[----:B------:R-:W-:Y:S02]  /*5abc0*/  MOV R11, R20 ;  /* 0x00000014000b7202 */ /* 0x000fe40000000f00 */
        /* <DEDUP_REMOVED lines=149> */
[-C--:B------:R-:W-:Y:S02]  /*5b520*/  IADD3 R17, P3, R17, R8.reuse, RZ ;  /* 0x0000000811117210 */ /* 0x080fe40007f7e0ff */
[----:B------:R-:W-:Y:S02]  /*5b530*/  ISETP.NE.U32.AND P2, PT, R10, RZ, PT ;  /* 0x000000ff0a00720c */ /* 0x000fe40003f45070 */
[----:B------:R-:W-:Y:S01]  /*5b540*/  SEL R10, RZ, 0x4, !P1 ;  /* 0x00000004ff0a7807 */ /* 0x000fe20004800000 */
[----:B------:R-:W-:Y:S01]  /*5b550*/  IMAD.X R20, R20, 0x1, R2, P3 ;  /* 0x0000000114147824 */ /* 0x000fe200018e0602 */
[----:B------:R-:W-:-:S02]  /*5b560*/  IADD3 R13, P4, R13, R8, RZ ;  /* 0x000000080d0d7210 */ /* 0x000fc40007f9e0ff */
        /* <DEDUP_REMOVED lines=312> */
[----:B------:R-:W-:-:S04]  /*5c8f0*/  SEL R10, RZ, 0x4, !P1 ;  /* 0x00000004ff0a7807 */ /* 0x000fc80004800000 */
[----:B------:R-:W-:Y:S02]  /*5c900*/  SEL R10, R10, RZ, !P0 ;  /* 0x000000ff0a0a7207 */ /* 0x000fe40004000000 */
[----:B------:R-:W-:Y:S02]  /*5c910*/  IADD3 R17, P3, R17, R8, RZ ;  /* 0x0000000811117210 */ /* 0x000fe40007f7e0ff */
[----:B------:R-:W-:-:S03]  /*5c920*/  ISETP.NE.U32.AND P1, PT, R10, RZ, PT ;  /* 0x000000ff0a00720c */ /* 0x000fc60003f25070 */
[----:B------:R-:W-:Y:S01]  /*5c930*/  IMAD.X R20, R20, 0x1, R2, P3 ;  /* 0x0000000114147824 */ /* 0x000fe200018e0602 */
[----:B------:R-:W-:Y:S01]  /*5c940*/  IADD3 R13, P4, R13, R8, RZ ;  /* 0x000000080d0d7210 */ /* 0x000fe20007f9e0ff */
[----:B------:R-:W-:Y:S01]  /*5c950*/  STL [R1+0xa70], R17 ;  /* 0x000a701101007387 */ /* 0x000fe20000100800 */
[----:B------:R-:W-:-:S03]  /*5c960*/  IMAD.MOV.U32 R10, RZ, RZ, R17 ;  /* 0x000000ffff0a7224 */ /* 0x000fc600078e0011 */
[----:B------:R-:W-:Y:S01]  /*5c970*/  IMAD.X R16, R16, 0x1, R2, P4 ;  /* 0x0000000110107824 */ /* 0x000fe200020e0602 */
[----:B------:R1:W-:Y:S01]  /*5c980*/  STL [R1+0xa6c], R20 ;  /* 0x000a6c1401007387 */ /* 0x0003e20000100800 */
[----:B------:R-:W-:-:S03]  /*5c990*/  IMAD.MOV.U32 R11, RZ, RZ, R20 ;  /* 0x000000ffff0b7224 */ /* 0x000fc600078e0014 */
[----:B------:R-:W-:Y:S04]  /*5c9a0*/  STL [R1+0xa78], R13 ;  /* 0x000a780d01007387 */ /* 0x000fe80000100800 */
[----:B------:R1:W-:Y:S04]  /*5c9b0*/  STL [R1+0xa74], R16 ;  /* 0x000a741001007387 */ /* 0x0003e80000100800 */
[----:B-1----:R-:W2:Y:S04]  /*5c9c0*/  LDL.LU R20, [R1+0xb6c] ;  /* 0x000b6c0001147983 */ /* 0x002ea80000300800 */
[----:B------:R1:W-:Y:S04]  /*5c9d0*/  LDGSTS.E [R4+-0x3fff8], desc[UR60][R10.64], P2 ;  /* 0xc00080000a047fae */ /* 0x0003e8000912187c */
[----:B------:R-:W2:Y:S01]  /*5c9e0*/  LDL.LU R17, [R1+0xb70] ;  /* 0x000b700001117983 */ /* 0x000ea20000300800 */
        /* <DEDUP_REMOVED lines=39> */
[--C-:B------:R-:W-:Y:S01]  /*5cc60*/  IMAD.X R20, R20, 0x1, R2.reuse, P3 ;  /* 0x0000000114147824 */ /* 0x100fe200018e0602 */
[----:B------:R-:W-:Y:S01]  /*5cc70*/  ISETP.NE.U32.AND P1, PT, R10, RZ, PT ;  /* 0x000000ff0a00720c */ /* 0x000fe20003f25070 */
[----:B------:R-:W-:Y:S01]  /*5cc80*/  STL [R1+0xb70], R17 ;  /* 0x000b701101007387 */ /* 0x000fe20000100800 */
[----:B------:R-:W-:Y:S01]  /*5cc90*/  IMAD.MOV.U32 R10, RZ, RZ, R17 ;  /* 0x000000ffff0a7224 */ /* 0x000fe200078e0011 */
[----:B------:R-:W-:Y:S02]  /*5cca0*/  IADD3 R13, P4, R13, R8, RZ ;  /* 0x000000080d0d7210 */ /* 0x000fe40007f9e0ff */
[----:B------:R1:W-:Y:S01]  /*5ccb0*/  STL [R1+0xb6c], R20 ;  /* 0x000b6c1401007387 */ /* 0x0003e20000100800 */
[----:B------:R-:W-:Y:S02]  /*5ccc0*/  MOV R11, R20 ;  /* 0x00000014000b7202 */ /* 0x000fe40000000f00 */
[----:B------:R-:W-:Y:S01]  /*5ccd0*/  IMAD.X R16, R16, 0x1, R2, P4 ;  /* 0x0000000110107824 */ /* 0x000fe200020e0602 */
        /* <DEDUP_REMOVED lines=45> */
[----:B------:R-:W-:Y:S02]  /*5cfb0*/  ISETP.NE.U32.AND P1, PT, R10, RZ, PT ;  /* 0x000000ff0a00720c */ /* 0x000fe40003f25070 */
[----:B------:R-:W-:Y:S01]  /*5cfc0*/  IADD3 R13, P4, R13, R8, RZ ;  /* 0x000000080d0d7210 */ /* 0x000fe20007f9e0ff */
[----:B------:R-:W-:Y:S01]  /*5cfd0*/  IMAD.MOV.U32 R10, RZ, RZ, R17 ;  /* 0x000000ffff0a7224 */ /* 0x000fe200078e0011 */
[----:B------:R-:W-:Y:S01]  /*5cfe0*/  STL [R1+0xc70], R17 ;  /* 0x000c701101007387 */ /* 0x000fe20000100800 */
[----:B------:R-:W-:Y:S02]  /*5cff0*/  IMAD.MOV.U32 R11, RZ, RZ, R20 ;  /* 0x000000ffff0b7224 */ /* 0x000fe400078e0014 */
[----:B------:R-:W-:Y:S01]  /*5d000*/  IMAD.X R16, R16, 0x1, R2, P4 ;  /* 0x0000000110107824 */ /* 0x000fe200020e0602 */
[----:B------:R1:W-:Y:S04]  /*5d010*/  STL [R1+0xc6c], R20 ;  /* 0x000c6c1401007387 */ /* 0x0003e80000100800 */
[----:B------:R-:W-:Y:S04]  /*5d020*/  STL [R1+0xc78], R13 ;  /* 0x000c780d01007387 */ /* 0x000fe80000100800 */
[----:B------:R1:W-:Y:S04]  /*5d030*/  STL [R1+0xc74], R16 ;  /* 0x000c741001007387 */ /* 0x0003e80000100800 */
[----:B------:R1:W-:Y:S04]  /*5d040*/  LDGSTS.E [R4+-0x37ff8], desc[UR60][R10.64], P2 ;  /* 0xc80080000a047fae */ /* 0x0003e8000912187c */
[----:B-1----:R-:W2:Y:S04]  /*5d050*/  LDL.LU R20, [R1+0xd6c] ;  /* 0x000d6c0001147983 */ /* 0x002ea80000300800 */
[----:B------:R-:W2:Y:S01]  /*5d060*/  LDL.LU R17, [R1+0xd70] ;  /* 0x000d700001117983 */ /* 0x000ea20000300800 */
[----:B------:R-:W-:-:S02]  /*5d070*/  IMAD.MOV.U32 R11, RZ, RZ, R16 ;  /* 0x000000ffff0b7224 */ /* 0x000fc400078e0010 */
        /* <DEDUP_REMOVED lines=36> */
[----:B------:R-:W-:Y:S02]  /*5d2c0*/  SEL R10, R10, RZ, !P0 ;  /* 0x000000ff0a0a7207 */ /* 0x000fe40004000000 */
[----:B------:R-:W-:-:S05]  /*5d2d0*/  IADD3 R17, P3, R17, R8, RZ ;  /* 0x0000000811117210 */ /* 0x000fca0007f7e0ff */
[----:B------:R-:W-:Y:S01]  /*5d2e0*/  IMAD.X R20, R20, 0x1, R2, P3 ;  /* 0x0000000114147824 */ /* 0x000fe200018e0602 */
[----:B------:R-:W-:Y:S01]  /*5d2f0*/  IADD3 R13, P4, R13, R8, RZ ;  /* 0x000000080d0d7210 */ /* 0x000fe20007f9e0ff */
[----:B------:R-:W-:Y:S01]  /*5d300*/  STL [R1+0xd70], R17 ;  /* 0x000d701101007387 */ /* 0x000fe20000100800 */
[----:B------:R-:W-:-:S03]  /*5d310*/  ISETP.NE.U32.AND P1, PT, R10, RZ, PT ;  /* 0x000000ff0a00720c */ /* 0x000fc60003f25070 */
[----:B------:R-:W-:Y:S01]  /*5d320*/  IMAD.X R16, R16, 0x1, R2, P4 ;  /* 0x0000000110107824 */ /* 0x000fe200020e0602 */
[----:B------:R1:W-:Y:S01]  /*5d330*/  STL [R1+0xd6c], R20 ;  /* 0x000d6c1401007387 */ /* 0x0003e20000100800 */
[----:B------:R-:W-:Y:S01]  /*5d340*/  IMAD.MOV.U32 R10, RZ, RZ, R17 ;  /* 0x000000ffff0a7224 */ /* 0x000fe200078e0011 */
[----:B------:R-:W-:Y:S02]  /*5d350*/  MOV R11, R20 ;  /* 0x00000014000b7202 */ /* 0x000fe40000000f00 */
        /* <DEDUP_REMOVED lines=36> */
[----:B------:R-:W2:Y:S01]  /*5d5a0*/  LDL.LU R6, [R1+0xb88] ;  /* 0x000b880001067983 */ /* 0x000ea20000300800 */
        /* <DEDUP_REMOVED lines=11> */
[----:B------:R-:W-:Y:S02]  /*5d660*/  IMAD.MOV.U32 R10, RZ, RZ, R17 ;  /* 0x000000ffff0a7224 */ /* 0x000fe400078e0011 */
[----:B------:R-:W-:Y:S01]  /*5d670*/  IMAD.MOV.U32 R11, RZ, RZ, R20 ;  /* 0x000000ffff0b7224 */ /* 0x000fe200078e0014 */
[----:B------:R1:W-:Y:S04]  /*5d680*/  STL [R1+0xa90], R17 ;  /* 0x000a901101007387 */ /* 0x0003e80000100800 */
[----:B------:R-:W-:Y:S04]  /*5d690*/  STL [R1+0xa8c], R20 ;  /* 0x000a8c1401007387 */ /* 0x000fe80000100800 */
[----:B------:R1:W-:Y:S01]  /*5d6a0*/  LDGSTS.E [R4+-0x3fff8], desc[UR60][R10.64], P2 ;  /* 0xc00080000a047fae */ /* 0x0003e2000912187c */
[----:B------:R-:W-:-:S05]  /*5d6b0*/  IADD3 R13, P4, R13, R8, RZ ;  /* 0x000000080d0d7210 */ /* 0x000fca0007f9e0ff */
[----:B------:R-:W-:Y:S01]  /*5d6c0*/  IMAD.X R16, R16, 0x1, R2, P4 ;  /* 0x0000000110107824 */ /* 0x000fe200020e0602 */
[----:B------:R-:W-:Y:S01]  /*5d6d0*/  STL [R1+0xa98], R13 ;  /* 0x000a980d01007387 */ /* 0x000fe20000100800 */
[----:B-1----:R-:W-:Y:S02]  /*5d6e0*/  IMAD.MOV.U32 R10, RZ, RZ, R13 ;  /* 0x000000ffff0a7224 */ /* 0x002fe400078e000d */
[----:B------:R-:W-:Y:S01]  /*5d6f0*/  IMAD.MOV.U32 R11, RZ, RZ, R16 ;  /* 0x000000ffff0b7224 */ /* 0x000fe200078e0010 */
[----:B------:R1:W-:Y:S04]  /*5d700*/  STL [R1+0xa94], R16 ;  /* 0x000a941001007387 */ /* 0x0003e80000100800 */
[----:B------:R-:W2:Y:S04]  /*5d710*/  LDL.LU R17, [R1+0xb8c] ;  /* 0x000b8c0001117983 */ /* 0x000ea80000300800 */
[----:B------:R1:W-:Y:S04]  /*5d720*/  LDGSTS.E [R4+-0x3fff4], desc[UR60][R10.64], P1 ;  /* 0xc000c0000a047fae */ /* 0x0003e8000892187c */
[----:B-1----:R-:W2:Y:S04]  /*5d730*/  LDL.LU R16, [R1+0xb90] ;  /* 0x000b900001107983 */ /* 0x002ea80000300800 */
[----:B------:R-:W2:Y:S04]  /*5d740*/  LDL.LU R13, [R1+0xb94] ;  /* 0x000b9400010d7983 */ /* 0x000ea80000300800 */
[----:B------:R-:W2:Y:S01]  /*5d750*/  LDL.LU R12, [R1+0xb98] ;  /* 0x000b9800010c7983 */ /* 0x000ea20000300800 */
[----:B------:R-:W-:-:S04]  /*5d760*/  ISETP.GT.AND P1, PT, R3, 0x3c, PT ;  /* 0x0000003c0300780c */ /* 0x000fc80003f24270 */
[----:B------:R-:W-:Y:S02]  /*5d770*/  SEL R10, RZ, 0x4, !P1 ;  /* 0x00000004ff0a7807 */ /* 0x000fe40004800000 */
        /* <DEDUP_REMOVED lines=32> */
[----:B------:R-:W-:-:S05]  /*5d980*/  IADD3 R16, P3, R16, R8, RZ ;  /* 0x0000000810107210 */ /* 0x000fca0007f7e0ff */
[----:B------:R-:W-:Y:S01]  /*5d990*/  IMAD.X R17, R17, 0x1, R2, P3 ;  /* 0x0000000111117824 */ /* 0x000fe200018e0602 */
[----:B------:R-:W-:Y:S01]  /*5d9a0*/  IADD3 R12, P4, R12, R8, RZ ;  /* 0x000000080c0c7210 */ /* 0x000fe20007f9e0ff */
[----:B------:R-:W-:Y:S01]  /*5d9b0*/  STL [R1+0xb90], R16 ;  /* 0x000b901001007387 */ /* 0x000fe20000100800 */
[----:B------:R-:W-:Y:S02]  /*5d9c0*/  IMAD.MOV.U32 R10, RZ, RZ, R16 ;  /* 0x000000ffff0a7224 */ /* 0x000fe400078e0010 */
[----:B------:R-:W-:Y:S01]  /*5d9d0*/  MOV R11, R17 ;  /* 0x00000011000b7202 */ /* 0x000fe20000000f00 */
[----:B------:R-:W-:Y:S01]  /*5d9e0*/  IMAD.X R13, R13, 0x1, R2, P4 ;  /* 0x000000010d0d7824 */ /* 0x000fe200020e0602 */
[----:B------:R1:W-:Y:S04]  /*5d9f0*/  STL [R1+0xb8c], R17 ;  /* 0x000b8c1101007387 */ /* 0x0003e80000100800 */
        /* <DEDUP_REMOVED lines=19> */
[--C-:B---3--:R-:W-:Y:S01]  /*5db30*/  IMAD.X R19, R19, 0x1, R2.reuse, P3 ;  /* 0x0000000113137824 */ /* 0x108fe200018e0602 */
[----:B--2---:R-:W-:Y:S01]  /*5db40*/  IADD3 R6, P4, R6, R8, RZ ;  /* 0x0000000806067210 */ /* 0x004fe20007f9e0ff */
[----:B------:R-:W-:Y:S04]  /*5db50*/  STL [R1+0xc80], R18 ;  /* 0x000c801201007387 */ /* 0x000fe80000100800 */
[----:B------:R-:W-:Y:S01]  /*5db60*/  IMAD.X R15, R15, 0x1, R2, P4 ;  /* 0x000000010f0f7824 */ /* 0x000fe200020e0602 */
[----:B------:R1:W-:Y:S01]  /*5db70*/  STL [R1+0xc7c], R19 ;  /* 0x000c7c1301007387 */ /* 0x0003e20000100800 */
[----:B------:R-:W-:Y:S02]  /*5db80*/  IMAD.MOV.U32 R10, RZ, RZ, R18 ;  /* 0x000000ffff0a7224 */ /* 0x000fe400078e0012 */
[----:B------:R-:W-:Y:S01]  /*5db90*/  IMAD.MOV.U32 R11, RZ, RZ, R19 ;  /* 0x000000ffff0b7224 */ /* 0x000fe200078e0013 */
        /* <DEDUP_REMOVED lines=20> */
[----:B------:R-:W-:Y:S01]  /*5dce0*/  STL [R1+0xc90], R16 ;  /* 0x000c901001007387 */ /* 0x000fe20000100800 */
[----:B------:R-:W-:Y:S02]  /*5dcf0*/  IMAD.MOV.U32 R10, RZ, RZ, R16 ;  /* 0x000000ffff0a7224 */ /* 0x000fe400078e0010 */
[----:B------:R-:W-:Y:S01]  /*5dd00*/  IMAD.MOV.U32 R11, RZ, RZ, R17 ;  /* 0x000000ffff0b7224 */ /* 0x000fe200078e0011 */
[----:B------:R-:W-:Y:S01]  /*5dd10*/  IADD3 R12, P4, R12, R8, RZ ;  /* 0x000000080c0c7210 */ /* 0x000fe20007f9e0ff */
[----:B------:R1:W-:Y:S04]  /*5dd20*/  STL [R1+0xc8c], R17 ;  /* 0x000c8c1101007387 */ /* 0x0003e80000100800 */
[----:B------:R-:W-:Y:S01]  /*5dd30*/  IMAD.X R13, R13, 0x1, R2, P4 ;  /* 0x000000010d0d7824 */ /* 0x000fe200020e0602 */
        /* <DEDUP_REMOVED lines=22> */
[----:B------:R-:W-:Y:S04]  /*5dea0*/  STL [R1+0xd80], R18 ;  /* 0x000d801201007387 */ /* 0x000fe80000100800 */
[----:B------:R-:W-:Y:S04]  /*5deb0*/  STL [R1+0xd7c], R19 ;  /* 0x000d7c1301007387 */ /* 0x000fe80000100800 */
[----:B------:R1:W-:Y:S01]  /*5dec0*/  LDGSTS.E [R4+-0x34000], desc[UR60][R10.64], P2 ;  /* 0xcc0000000a047fae */ /* 0x0003e2000912187c */
[----:B--2---:R-:W-:-:S04]  /*5ded0*/  IADD3 R6, P4, R6, R8, RZ ;  /* 0x0000000806067210 */ /* 0x004fc80007f9e0ff */
[----:B------:R-:W-:Y:S01]  /*5dee0*/  IADD3.X R15, R15, R2, RZ, P4, !PT ;  /* 0x000000020f0f7210 */ /* 0x000fe200027fe4ff */
[----:B------:R-:W-:Y:S04]  /*5def0*/  STL [R1+0xd88], R6 ;  /* 0x000d880601007387 */ /* 0x000fe80000100800 */
[----:B------:R2:W-:Y:S01]  /*5df00*/  STL [R1+0xd84], R15 ;  /* 0x000d840f01007387 */ /* 0x0005e20000100800 */
[----:B-1----:R-:W-:-:S03]  /*5df10*/  IMAD.MOV.U32 R11, RZ, RZ, R15 ;  /* 0x000000ffff0b7224 */ /* 0x002fc600078e000f */
[----:B------:R-:W3:Y:S04]  /*5df20*/  LDL.LU R152, [R1+0xd9c] ;  /* 0x000d9c0001987983 */ /* 0x000ee80000300800 */
[----:B--2---:R-:W2:Y:S01]  /*5df30*/  LDL.LU R15, [R1+0xda0] ;  /* 0x000da000010f7983 */ /* 0x004ea20000300800 */
[----:B------:R-:W-:-:S03]  /*5df40*/  IMAD.MOV.U32 R10, RZ, RZ, R6 ;  /* 0x000000ffff0a7224 */ /* 0x000fc600078e0006 */
[----:B------:R-:W4:Y:S04]  /*5df50*/  LDL.LU R21, [R1+0xddc] ;  /* 0x000ddc0001157983 */ /* 0x000f280000300800 */
[----:B------:R1:W-:Y:S01]  /*5df60*/  LDGSTS.E [R4+-0x33ffc], desc[UR60][R10.64], P1 ;  /* 0xcc0040000a047fae */ /* 0x0003e2000892187c */
[----:B------:R-:W-:-:S03]  /*5df70*/  ISETP.GT.AND P1, PT, R3, 0x7e, PT ;  /* 0x0000007e0300780c */ /* 0x000fc60003f24270 */
[----:B------:R-:W4:Y:S04]  /*5df80*/  LDL.LU R6, [R1+0xde0] ;  /* 0x000de00001067983 */ /* 0x000f280000300800 */
[----:B------:R-:W4:Y:S01]  /*5df90*/  LDL.LU R23, [R1+0xe1c] ;  /* 0x000e1c0001177983 */ /* 0x000f220000300800 */
[----:B-1----:R-:W-:-:S03]  /*5dfa0*/  SEL R10, RZ, 0x4, !P1 ;  /* 0x00000004ff0a7807 */ /* 0x002fc60004800000 */
[----:B------:R-:W4:Y:S01]  /*5dfb0*/  LDL.LU R22, [R1+0xe20] ;  /* 0x000e200001167983 */ /* 0x000f220000300800 */
        /* <DEDUP_REMOVED lines=10> */
[----:B------:R-:W-:-:S03]  /*5e060*/  IMAD.MOV.U32 R10, RZ, RZ, R16 ;  /* 0x000000ffff0a7224 */ /* 0x000fc600078e0010 */
[----:B------:R-:W-:Y:S01]  /*5e070*/  IMAD.X R13, R13, 0x1, R2, P4 ;  /* 0x000000010d0d7824 */ /* 0x000fe200020e0602 */
[----:B------:R-:W-:Y:S01]  /*5e080*/  STL [R1+0xd8c], R17 ;  /* 0x000d8c1101007387 */ /* 0x000fe20000100800 */
[----:B------:R-:W-:-:S03]  /*5e090*/  MOV R11, R17 ;  /* 0x00000011000b7202 */ /* 0x000fc60000000f00 */
[----:B------:R-:W-:Y:S04]  /*5e0a0*/  STL [R1+0xd98], R12 ;  /* 0x000d980c01007387 */ /* 0x000fe80000100800 */
[----:B------:R1:W-:Y:S04]  /*5e0b0*/  STL [R1+0xd94], R13 ;  /* 0x000d940d01007387 */ /* 0x0003e80000100800 */
[----:B------:R-:W4:Y:S04]  /*5e0c0*/  LDL.LU R8, [R1+0xe60] ;  /* 0x000e600001087983 */ /* 0x000f280000300800 */
[----:B------:R1:W-:Y:S02]  /*5e0d0*/  LDGSTS.E [R4+-0x33ff8], desc[UR60][R10.64], P2 ;  /* 0xcc0080000a047fae */ /* 0x0003e4000912187c */
[----:B-1----:R-:W-:-:S02]  /*5e0e0*/  IMAD.MOV.U32 R11, RZ, RZ, R13 ;  /* 0x000000ffff0b7224 */ /* 0x002fc400078e000d */
[----:B------:R-:W4:Y:S04]  /*5e0f0*/  LDL.LU R13, [R1+0xea0] ;  /* 0x000ea000010d7983 */ /* 0x000f280000300800 */
[----:B------:R-:W4:Y:S04]  /*5e100*/  LDL.LU R16, [R1+0xe5c] ;  /* 0x000e5c0001107983 */ /* 0x000f280000300800 */
[----:B------:R-:W4:Y:S01]  /*5e110*/  LDL.LU R17, [R1+0xe9c] ;  /* 0x000e9c0001117983 */ /* 0x000f220000300800 */
[----:B------:R-:W1:Y:S01]  /*5e120*/  S2R R189, SR_TID.X ;  /* 0x0000000000bd7919 */ /* 0x000e620000002100 */
[----:B------:R-:W-:-:S02]  /*5e130*/  IMAD.MOV.U32 R10, RZ, RZ, R12 ;  /* 0x000000ffff0a7224 */ /* 0x000fc400078e000c */
[----:B------:R-:W4:Y:S04]  /*5e140*/  LDL.LU R18, [R1+0xedc] ;  /* 0x000edc0001127983 */ /* 0x000f280000300800 */
[----:B------:R1:W-:Y:S04]  /*5e150*/  LDGSTS.E [R4+-0x33ff4], desc[UR60][R10.64], P1 ;  /* 0xcc00c0000a047fae */ /* 0x0003e8000892187c */
[----:B------:R-:W0:Y:S01]  /*5e160*/  LDGDEPBAR ;  /* 0x00000000000079af */ /* 0x000e220000000000 */
[----:B-1----:R-:W-:-:S04]  /*5e170*/  LOP3.LUT R12, R189, 0x7f, RZ, 0xc0, !PT ;  /* 0x0000007fbd0c7812 */ /* 0x002fc800078ec0ff */
[----:B------:R-:W-:Y:S01]  /*5e180*/  ISETP.GE.AND P1, PT, R12, R3, PT ;  /* 0x000000030c00720c */ /* 0x000fe20003f26270 */
[----:B------:R-:W-:Y:S02]  /*5e190*/  IMAD R12, R14, 0x40000, R252 ;  /* 0x000400000e0c7824 */ /* 0x000fe400078e02fc */
[----:B------:R-:W4:Y:S01]  /*5e1a0*/  LDL.LU R14, [R1+0xee0] ;  /* 0x000ee000010e7983 */ /* 0x000f220000300800 */
[----:B------:R-:W-:-:S04]  /*5e1b0*/  SEL R3, RZ, 0x4, P1 ;  /* 0x00000004ff037807 */ /* 0x000fc80000800000 */
[----:B------:R-:W-:-:S04]  /*5e1c0*/  SEL R3, R3, RZ, !P0 ;  /* 0x000000ff03037207 */ /* 0x000fc80004000000 */
[----:B------:R-:W-:Y:S01]  /*5e1d0*/  ISETP.NE.U32.AND P0, PT, R3, RZ, PT ;  /* 0x000000ff0300720c */ /* 0x000fe20003f05070 */
[----:B------:R-:W-:Y:S01]  /*5e1e0*/  IMAD.IADD R4, R7, 0x1, R12 ;  /* 0x0000000107047824 */ /* 0x000fe200078e020c */
[----:B--2---:R-:W-:-:S05]  /*5e1f0*/  IADD3 R15, P1, R15, R5, RZ ;  /* 0x000000050f0f7210 */ /* 0x004fca0007f3e0ff */
[----:B------:R1:W-:Y:S04]  /*5e200*/  STL [R1+0xda0], R15 ;  /* 0x000da00f01007387 */ /* 0x0003e80000100800 */
[----:B------:R-:W2:Y:S04]  /*5e210*/  LDL.LU R20, [R1+0xf1c] ;  /* 0x000f1c0001147983 */ /* 0x000ea80000300800 */
[----:B------:R-:W2:Y:S01]  /*5e220*/  LDL.LU R19, [R1+0xf20] ;  /* 0x000f200001137983 */ /* 0x000ea20000300800 */
[----:B---3--:R-:W-:Y:S01]  /*5e230*/  IMAD.X R152, R152, 0x1, R0, P1 ;  /* 0x0000000198987824 */ /* 0x008fe200008e0600 */
[----:B----4-:R-:W-:Y:S01]  /*5e240*/  IADD3 R6, P1, R6, R5, RZ ;  /* 0x0000000506067210 */ /* 0x010fe20007f3e0ff */
[----:B------:R-:W-:-:S02]  /*5e250*/  IMAD.MOV.U32 R10, RZ, RZ, R15 ;  /* 0x000000ffff0a7224 */ /* 0x000fc400078e000f */
[----:B------:R-:W-:Y:S01]  /*5e260*/  IMAD.MOV.U32 R11, RZ, RZ, R152 ;  /* 0x000000ffff0b7224 */ /* 0x000fe200078e0098 */
[----:B------:R-:W-:Y:S01]  /*5e270*/  IADD3.X R21, R21, R0, RZ, P1, !PT ;  /* 0x0000000015157210 */ /* 0x000fe20000ffe4ff */
[----:B------:R-:W-:Y:S01]  /*5e280*/  STL [R1+0xd9c], R152 ;  /* 0x000d9c9801007387 */ /* 0x000fe20000100800 */
[----:B------:R-:W-:-:S03]  /*5e290*/  IADD3 R22, P2, R22, R5, RZ ;  /* 0x0000000516167210 */ /* 0x000fc60007f5e0ff */
[----:B-1----:R-:W3:Y:S04]  /*5e2a0*/  LDL.LU R15, [R1+0xf60] ;  /* 0x000f6000010f7983 */ /* 0x002ee80000300800 */
[----:B------:R-:W4:Y:S01]  /*5e2b0*/  LDL.LU R3, [R1+0xfa0] ;  /* 0x000fa00001037983 */ /* 0x000f220000300800 */
[----:B------:R-:W-:-:S03]  /*5e2c0*/  IMAD.X R23, R23, 0x1, R0, P2 ;  /* 0x0000000117177824 */ /* 0x000fc600010e0600 */
[----:B------:R1:W-:Y:S04]  /*5e2d0*/  LDGSTS.E [R4], desc[UR60][R10.64], P0 ;  /* 0x000000000a047fae */ /* 0x0003e8000812187c */
[----:B------:R-:W-:Y:S04]  /*5e2e0*/  STL [R1+0xde0], R6 ;  /* 0x000de00601007387 */ /* 0x000fe80000100800 */
[----:B------:R1:W-:Y:S02]  /*5e2f0*/  STL [R1+0xddc], R21 ;  /* 0x000ddc1501007387 */ /* 0x0003e40000100800 */
[----:B-1----:R-:W-:-:S02]  /*5e300*/  IMAD.MOV.U32 R10, RZ, RZ, R6 ;  /* 0x000000ffff0a7224 */ /* 0x002fc400078e0006 */
[----:B------:R-:W-:Y:S01]  /*5e310*/  STL [R1+0xe20], R22 ;  /* 0x000e201601007387 */ /* 0x000fe20000100800 */
[----:B------:R-:W-:-:S03]  /*5e320*/  IMAD.MOV.U32 R11, RZ, RZ, R21 ;  /* 0x000000ffff0b7224 */ /* 0x000fc600078e0015 */
[----:B------:R-:W4:Y:S04]  /*5e330*/  LDL.LU R21, [R1+0xf5c] ;  /* 0x000f5c0001157983 */ /* 0x000f280000300800 */
[----:B------:R1:W-:Y:S04]  /*5e340*/  LDGSTS.E [R4+0x400], desc[UR60][R10.64], P0 ;  /* 0x004000000a047fae */ /* 0x0003e8000812187c */
[----:B------:R-:W-:Y:S04]  /*5e350*/  STL [R1+0xe1c], R23 ;  /* 0x000e1c1701007387 */ /* 0x000fe80000100800 */
[----:B------:R-:W4:Y:S01]  /*5e360*/  LDL.LU R6, [R1+0xf9c] ;  /* 0x000f9c0001067983 */ /* 0x000f220000300800 */
[----:B-1----:R-:W-:-:S02]  /*5e370*/  IMAD.MOV.U32 R10, RZ, RZ, R22 ;  /* 0x000000ffff0a7224 */ /* 0x002fc400078e0016 */
[----:B------:R-:W-:-:S05]  /*5e380*/  IMAD.MOV.U32 R11, RZ, RZ, R23 ;  /* 0x000000ffff0b7224 */ /* 0x000fca00078e0017 */
[----:B------:R1:W-:Y:S01]  /*5e390*/  LDGSTS.E [R4+0x800], desc[UR60][R10.64], P0 ;  /* 0x008000000a047fae */ /* 0x0003e2000812187c */
[----:B------:R-:W-:-:S04]  /*5e3a0*/  IADD3 R8, P1, R8, R5, RZ ;  /* 0x0000000508087210 */ /* 0x000fc80007f3e0ff */
[----:B-1----:R-:W-:Y:S01]  /*5e3b0*/  MOV R10, R8 ;  /* 0x00000008000a7202 */ /* 0x002fe20000000f00 */
[----:B------:R-:W-:Y:S01]  /*5e3c0*/  STL [R1+0xe60], R8 ;  /* 0x000e600801007387 */ /* 0x000fe20000100800 */
[----:B------:R-:W-:Y:S01]  /*5e3d0*/  IADD3 R13, P2, R13, R5, RZ ;  /* 0x000000050d0d7210 */ /* 0x000fe20007f5e0ff */
[----:B------:R-:W-:-:S04]  /*5e3e0*/  IMAD.X R16, R16, 0x1, R0, P1 ;  /* 0x0000000110107824 */ /* 0x000fc800008e0600 */
[----:B------:R-:W-:Y:S01]  /*5e3f0*/  IMAD.X R17, R17, 0x1, R0, P2 ;  /* 0x0000000111117824 */ /* 0x000fe200010e0600 */
[----:B------:R1:W-:Y:S01]  /*5e400*/  STL [R1+0xe5c], R16 ;  /* 0x000e5c1001007387 */ /* 0x0003e20000100800 */
[----:B------:R-:W-:-:S03]  /*5e410*/  IMAD.MOV.U32 R11, RZ, RZ, R16 ;  /* 0x000000ffff0b7224 */ /* 0x000fc600078e0010 */
[----:B------:R-:W-:Y:S04]  /*5e420*/  STL [R1+0xea0], R13 ;  /* 0x000ea00d01007387 */ /* 0x000fe80000100800 */
[----:B------:R1:W-:Y:S04]  /*5e430*/  LDGSTS.E [R4+0xc00], desc[UR60][R10.64], P0 ;  /* 0x00c000000a047fae */ /* 0x0003e8000812187c */
[----:B-1----:R-:W4:Y:S04]  /*5e440*/  LDL.LU R16, [R1+0xfe0] ;  /* 0x000fe00001107983 */ /* 0x002f280000300800 */
[----:B------:R1:W-:Y:S04]  /*5e450*/  STL [R1+0xe9c], R17 ;  /* 0x000e9c1101007387 */ /* 0x0003e80000100800 */
[----:B------:R-:W4:Y:S01]  /*5e460*/  LDL.LU R8, [R1+0x1020] ;  /* 0x0010200001087983 */ /* 0x000f220000300800 */
[----:B------:R-:W-:-:S03]  /*5e470*/  IMAD.MOV.U32 R11, RZ, RZ, R17 ;  /* 0x000000ffff0b7224 */ /* 0x000fc600078e0011 */
[----:B-1----:R-:W4:Y:S01]  /*5e480*/  LDL.LU R17, [R1+0xfdc] ;  /* 0x000fdc0001117983 */ /* 0x002f220000300800 */
[----:B------:R-:W-:-:S03]  /*5e490*/  IMAD.MOV.U32 R10, RZ, RZ, R13 ;  /* 0x000000ffff0a7224 */ /* 0x000fc600078e000d */
[----:B------:R-:W4:Y:S04]  /*5e4a0*/  LDL.LU R13, [R1+0x101c] ;  /* 0x00101c00010d7983 */ /* 0x000f280000300800 */
[----:B------:R1:W-:Y:S01]  /*5e4b0*/  LDGSTS.E [R4+0x1000], desc[UR60][R10.64], P0 ;  /* 0x010000000a047fae */ /* 0x0003e2000812187c */
[----:B------:R-:W-:-:S05]  /*5e4c0*/  IADD3 R14, P1, R14, R5, RZ ;  /* 0x000000050e0e7210 */ /* 0x000fca0007f3e0ff */
[----:B------:R-:W-:Y:S01]  /*5e4d0*/  IMAD.X R18, R18, 0x1, R0, P1 ;  /* 0x0000000112127824 */ /* 0x000fe200008e0600 */
[----:B------:R-:W-:Y:S01]  /*5e4e0*/  STL [R1+0xee0], R14 ;  /* 0x000ee00e01007387 */ /* 0x000fe20000100800 */
[----:B-1----:R-:W-:Y:S02]  /*5e4f0*/  IMAD.MOV.U32 R10, RZ, RZ, R14 ;  /* 0x000000ffff0a7224 */ /* 0x002fe400078e000e */
[----:B------:R-:W-:Y:S01]  /*5e500*/  IMAD.MOV.U32 R11, RZ, RZ, R18 ;  /* 0x000000ffff0b7224 */ /* 0x000fe200078e0012 */
[----:B------:R1:W-:Y:S04]  /*5e510*/  STL [R1+0xedc], R18 ;  /* 0x000edc1201007387 */ /* 0x0003e80000100800 */
[----:B------:R1:W-:Y:S01]  /*5e520*/  LDGSTS.E [R4+0x1400], desc[UR60][R10.64], P0 ;  /* 0x014000000a047fae */ /* 0x0003e2000812187c */
[----:B--2---:R-:W-:-:S05]  /*5e530*/  IADD3 R19, P2, R19, R5, RZ ;  /* 0x0000000513137210 */ /* 0x004fca0007f5e0ff */
[----:B------:R-:W-:Y:S01]  /*5e540*/  IMAD.X R20, R20, 0x1, R0, P2 ;  /* 0x0000000114147824 */ /* 0x000fe200010e0600 */
[----:B------:R-:W-:Y:S04]  /*5e550*/  STL [R1+0xf20], R19 ;  /* 0x000f201301007387 */ /* 0x000fe80000100800 */
[----:B-1----:R-:W2:Y:S01]  /*5e560*/  LDL.LU R18, [R1+0x1060] ;  /* 0x0010600001127983 */ /* 0x002ea20000300800 */
[----:B------:R-:W-:-:S03]  /*5e570*/  IMAD.MOV.U32 R11, RZ, RZ, R20 ;  /* 0x000000ffff0b7224 */ /* 0x000fc600078e0014 */
[----:B------:R1:W-:Y:S04]  /*5e580*/  STL [R1+0xf1c], R20 ;  /* 0x000f1c1401007387 */ /* 0x0003e80000100800 */
[----:B------:R-:W2:Y:S01]  /*5e590*/  LDL.LU R14, [R1+0x10a0] ;  /* 0x0010a000010e7983 */ /* 0x000ea20000300800 */
[----:B------:R-:W-:-:S03]  /*5e5a0*/  MOV R10, R19 ;  /* 0x00000013000a7202 */ /* 0x000fc60000000f00 */
[----:B-1----:R-:W2:Y:S04]  /*5e5b0*/  LDL.LU R20, [R1+0x105c] ;  /* 0x00105c0001147983 */ /* 0x002ea80000300800 */
[----:B------:R-:W2:Y:S01]  /*5e5c0*/  LDL.LU R19, [R1+0x109c] ;  /* 0x00109c0001137983 */ /* 0x000ea20000300800 */
[-C--:B---3--:R-:W-:Y:S02]  /*5e5d0*/  IADD3 R15, P1, R15, R5.reuse, RZ ;  /* 0x000000050f0f7210 */ /* 0x088fe40007f3e0ff */
[----:B----4-:R-:W-:Y:S01]  /*5e5e0*/  IADD3 R3, P2, R3, R5, RZ ;  /* 0x0000000503037210 */ /* 0x010fe20007f5e0ff */
[----:B------:R1:W-:Y:S02]  /*5e5f0*/  LDGSTS.E [R4+0x1800], desc[UR60][R10.64], P0 ;  /* 0x018000000a047fae */ /* 0x0003e4000812187c */
[----:B------:R-:W-:-:S02]  /*5e600*/  IMAD.X R21, R21, 0x1, R0, P1 ;  /* 0x0000000115157824 */ /* 0x000fc400008e0600 */
[----:B------:R3:W-:Y:S04]  /*5e610*/  STL [R1+0xf60], R15 ;  /* 0x000f600f01007387 */ /* 0x0007e80000100800 */
[----:B------:R4:W-:Y:S01]  /*5e620*/  STL [R1+0xf5c], R21 ;  /* 0x000f5c1501007387 */ /* 0x0009e20000100800 */
[----:B-1----:R-:W-:-:S03]  /*5e630*/  IMAD.MOV.U32 R10, RZ, RZ, R15 ;  /* 0x000000ffff0a7224 */ /* 0x002fc600078e000f */
[----:B------:R1:W-:Y:S01]  /*5e640*/  STL [R1+0xfa0], R3 ;  /* 0x000fa00301007387 */ /* 0x0003e20000100800 */
[----:B------:R-:W-:-:S03]  /*5e650*/  IMAD.X R6, R6, 0x1, R0, P2 ;  /* 0x0000000106067824 */ /* 0x000fc600010e0600 */
[----:B---3--:R-:W3:Y:S01]  /*5e660*/  LDL.LU R15, [R1+0x10e0] ;  /* 0x0010e000010f7983 */ /* 0x008ee20000300800 */
[----:B------:R-:W-:-:S03]  /*5e670*/  IMAD.MOV.U32 R11, RZ, RZ, R21 ;  /* 0x000000ffff0b7224 */ /* 0x000fc600078e0015 */
[----:B------:R1:W-:Y:S04]  /*5e680*/  STL [R1+0xf9c], R6 ;  /* 0x000f9c0601007387 */ /* 0x0003e80000100800 */
[----:B------:R-:W3:Y:S04]  /*5e690*/  LDL.LU R22, [R1+0x1120] ;  /* 0x0011200001167983 */ /* 0x000ee80000300800 */
[----:B----4-:R-:W4:Y:S04]  /*5e6a0*/  LDL.LU R21, [R1+0x10dc] ;  /* 0x0010dc0001157983 */ /* 0x010f280000300800 */
[----:B------:R1:W-:Y:S04]  /*5e6b0*/  LDGSTS.E [R4+0x1c00], desc[UR60][R10.64], P0 ;  /* 0x01c000000a047fae */ /* 0x0003e8000812187c */
[----:B------:R-:W4:Y:S01]  /*5e6c0*/  LDL.LU R23, [R1+0x111c] ;  /* 0x00111c0001177983 */ /* 0x000f220000300800 */
[----:B-1----:R-:W-:-:S02]  /*5e6d0*/  IMAD.MOV.U32 R10, RZ, RZ, R3 ;  /* 0x000000ffff0a7224 */ /* 0x002fc400078e0003 */
[----:B------:R-:W-:Y:S01]  /*5e6e0*/  IMAD.MOV.U32 R11, RZ, RZ, R6 ;  /* 0x000000ffff0b7224 */ /* 0x000fe200078e0006 */
[----:B------:R-:W4:Y:S04]  /*5e6f0*/  LDL.LU R3, [R1+0x1160] ;  /* 0x0011600001037983 */ /* 0x000f280000300800 */
[----:B------:R-:W4:Y:S04]  /*5e700*/  LDL.LU R6, [R1+0x11a0] ;  /* 0x0011a00001067983 */ /* 0x000f280000300800 */
[----:B------:R1:W-:Y:S01]  /*5e710*/  LDGSTS.E [R4+0x2000], desc[UR60][R10.64], P0 ;  /* 0x020000000a047fae */ /* 0x0003e2000812187c */
[----:B------:R-:W-:-:S05]  /*5e720*/  IADD3 R16, P1, R16, R5, RZ ;  /* 0x0000000510107210 */ /* 0x000fca0007f3e0ff */
[----:B------:R1:W-:Y:S01]  /*5e730*/  STL [R1+0xfe0], R16 ;  /* 0x000fe01001007387 */ /* 0x0003e20000100800 */
[----:B------:R-:W-:Y:S02]  /*5e740*/  IADD3 R8, P2, R8, R5, RZ ;  /* 0x0000000508087210 */ /* 0x000fe40007f5e0ff */
[----:B------:R-:W-:Y:S01]  /*5e750*/  IADD3.X R17, R17, R0, RZ, P1, !PT ;  /* 0x0000000011117210 */ /* 0x000fe20000ffe4ff */
[----:B-1----:R-:W-:Y:S02]  /*5e760*/  IMAD.MOV.U32 R10, RZ, RZ, R16 ;  /* 0x000000ffff0a7224 */ /* 0x002fe400078e0010 */
[----:B------:R-:W-:Y:S02]  /*5e770*/  IMAD.X R13, R13, 0x1, R0, P2 ;  /* 0x000000010d0d7824 */ /* 0x000fe400010e0600 */
[----:B------:R1:W-:Y:S04]  /*5e780*/  STL [R1+0xfdc], R17 ;  /* 0x000fdc1101007387 */ /* 0x0003e80000100800 */
[----:B------:R1:W-:Y:S04]  /*5e790*/  STL [R1+0x1020], R8 ;  /* 0x0010200801007387 */ /* 0x0003e80000100800 */
[----:B------:R-:W4:Y:S01]  /*5e7a0*/  LDL.LU R16, [R1+0x115c] ;  /* 0x00115c0001107983 */ /* 0x000f220000300800 */
[----:B------:R-:W-:-:S03]  /*5e7b0*/  IMAD.MOV.U32 R11, RZ, RZ, R17 ;  /* 0x000000ffff0b7224 */ /* 0x000fc600078e0011 */
[----:B------:R1:W-:Y:S04]  /*5e7c0*/  STL [R1+0x101c], R13 ;  /* 0x00101c0d01007387 */ /* 0x0003e80000100800 */
[----:B-1----:R-:W4:Y:S04]  /*5e7d0*/  LDL.LU R17, [R1+0x119c] ;  /* 0x00119c0001117983 */ /* 0x002f280000300800 */
[----:B------:R1:W-:Y:S02]  /*5e7e0*/  LDGSTS.E [R4+0x2400], desc[UR60][R10.64], P0 ;  /* 0x024000000a047fae */ /* 0x0003e4000812187c */
[----:B-1----:R-:W-:-:S02]  /*5e7f0*/  IMAD.MOV.U32 R10, RZ, RZ, R8 ;  /* 0x000000ffff0a7224 */ /* 0x002fc400078e0008 */
[----:B------:R-:W-:Y:S01]  /*5e800*/  IMAD.MOV.U32 R11, RZ, RZ, R13 ;  /* 0x000000ffff0b7224 */ /* 0x000fe200078e000d */
[----:B------:R-:W4:Y:S04]  /*5e810*/  LDL.LU R8, [R1+0x11e0] ;  /* 0x0011e00001087983 */ /* 0x000f280000300800 */
[----:B------:R-:W4:Y:S04]  /*5e820*/  LDL.LU R13, [R1+0x1220] ;  /* 0x00122000010d7983 */ /* 0x000f280000300800 */
[----:B------:R1:W-:Y:S01]  /*5e830*/  LDGSTS.E [R4+0x2800], desc[UR60][R10.64], P0 ;  /* 0x028000000a047fae */ /* 0x0003e2000812187c */
[----:B--2---:R-:W-:-:S05]  /*5e840*/  IADD3 R18, P1, R18, R5, RZ ;  /* 0x0000000512127210 */ /* 0x004fca0007f3e0ff */
[----:B------:R2:W-:Y:S01]  /*5e850*/  STL [R1+0x1060], R18 ;  /* 0x0010601201007387 */ /* 0x0005e20000100800 */
[----:B------:R-:W-:Y:S01]  /*5e860*/  IADD3 R14, P2, R14, R5, RZ ;  /* 0x000000050e0e7210 */ /* 0x000fe20007f5e0ff */
[----:B------:R-:W-:Y:S01]  /*5e870*/  IMAD.X R20, R20, 0x1, R0, P1 ;  /* 0x0000000114147824 */ /* 0x000fe200008e0600 */
[----:B-1----:R-:W-:-:S03]  /*5e880*/  MOV R10, R18 ;  /* 0x00000012000a7202 */ /* 0x002fc60000000f00 */
[----:B------:R-:W-:Y:S01]  /*5e890*/  IMAD.X R19, R19, 0x1, R0, P2 ;  /* 0x0000000113137824 */ /* 0x000fe200010e0600 */
[----:B------:R1:W-:Y:S04]  /*5e8a0*/  STL [R1+0x105c], R20 ;  /* 0x00105c1401007387 */ /* 0x0003e80000100800 */
[----:B------:R-:W-:Y:S04]  /*5e8b0*/  STL [R1+0x10a0], R14 ;  /* 0x0010a00e01007387 */ /* 0x000fe80000100800 */
[----:B--2---:R-:W2:Y:S01]  /*5e8c0*/  LDL.LU R18, [R1+0x11dc] ;  /* 0x0011dc0001127983 */ /* 0x004ea20000300800 */
[----:B------:R-:W-:-:S03]  /*5e8d0*/  IMAD.MOV.U32 R11, RZ, RZ, R20 ;  /* 0x000000ffff0b7224 */ /* 0x000fc600078e0014 */
[----:B------:R4:W-:Y:S04]  /*5e8e0*/  STL [R1+0x109c], R19 ;  /* 0x00109c1301007387 */ /* 0x0009e80000100800 */
[----:B-1----:R-:W2:Y:S04]  /*5e8f0*/  LDL.LU R20, [R1+0x121c] ;  /* 0x00121c0001147983 */ /* 0x002ea80000300800 */
[----:B------:R1:W-:Y:S01]  /*5e900*/  LDGSTS.E [R4+0x2c00], desc[UR60][R10.64], P0 ;  /* 0x02c000000a047fae */ /* 0x0003e2000812187c */
[-C--:B---3--:R-:W-:Y:S02]  /*5e910*/  IADD3 R15, P1, R15, R5.reuse, RZ ;  /* 0x000000050f0f7210 */ /* 0x088fe40007f3e0ff */
[----:B------:R-:W-:Y:S01]  /*5e920*/  IADD3 R22, P2, R22, R5, RZ ;  /* 0x0000000516167210 */ /* 0x000fe20007f5e0ff */
[----:B-1----:R-:W-:-:S02]  /*5e930*/  IMAD.MOV.U32 R10, RZ, RZ, R14 ;  /* 0x000000ffff0a7224 */ /* 0x002fc400078e000e */
[----:B------:R-:W-:Y:S02]  /*5e940*/  IMAD.MOV.U32 R11, RZ, RZ, R19 ;  /* 0x000000ffff0b7224 */ /* 0x000fe400078e0013 */
[--C-:B----4-:R-:W-:Y:S01]  /*5e950*/  IMAD.X R21, R21, 0x1, R0.reuse, P1 ;  /* 0x0000000115157824 */ /* 0x110fe200008e0600 */
[----:B------:R-:W3:Y:S04]  /*5e960*/  LDL.LU R19, [R1+0x1260] ;  /* 0x0012600001137983 */ /* 0x000ee80000300800 */
[----:B------:R-:W4:Y:S01]  /*5e970*/  LDL.LU R14, [R1+0x12a0] ;  /* 0x0012a000010e7983 */ /* 0x000f220000300800 */
[----:B------:R-:W-:-:S03]  /*5e980*/  IMAD.X R23, R23, 0x1, R0, P2 ;  /* 0x0000000117177824 */ /* 0x000fc600010e0600 */
[----:B------:R1:W-:Y:S04]  /*5e990*/  LDGSTS.E [R4+0x3000], desc[UR60][R10.64], P0 ;  /* 0x030000000a047fae */ /* 0x0003e8000812187c */
[----:B------:R-:W-:Y:S04]  /*5e9a0*/  STL [R1+0x10e0], R15 ;  /* 0x0010e00f01007387 */ /* 0x000fe80000100800 */
[----:B------:R1:W-:Y:S01]  /*5e9b0*/  STL [R1+0x10dc], R21 ;  /* 0x0010dc1501007387 */ /* 0x0003e20000100800 */
[----:B------:R-:W-:Y:S01]  /*5e9c0*/  IADD3 R3, P1, R3, R5, RZ ;  /* 0x0000000503037210 */ /* 0x000fe20007f3e0ff */
[----:B-1----:R-:W-:-:S02]  /*5e9d0*/  IMAD.MOV.U32 R10, RZ, RZ, R15 ;  /* 0x000000ffff0a7224 */ /* 0x002fc400078e000f */
[----:B------:R-:W-:Y:S01]  /*5e9e0*/  STL [R1+0x1120], R22 ;  /* 0x0011201601007387 */ /* 0x000fe20000100800 */
[----:B------:R-:W-:-:S03]  /*5e9f0*/  IMAD.MOV.U32 R11, RZ, RZ, R21 ;  /* 0x000000ffff0b7224 */ /* 0x000fc600078e0015 */
[----:B------:R-:W4:Y:S01]  /*5ea00*/  LDL.LU R21, [R1+0x125c] ;  /* 0x00125c0001157983 */ /* 0x000f220000300800 */
[----:B------:R-:W-:-:S03]  /*5ea10*/  IADD3 R6, P2, R6, R5, RZ ;  /* 0x0000000506067210 */ /* 0x000fc60007f5e0ff */
[----:B------:R-:W-:Y:S04]  /*5ea20*/  STL [R1+0x111c], R23 ;  /* 0x00111c1701007387 */ /* 0x000fe80000100800 */
[----:B------:R1:W-:Y:S04]  /*5ea30*/  LDGSTS.E [R4+0x3400], desc[UR60][R10.64], P0 ;  /* 0x034000000a047fae */ /* 0x0003e8000812187c */
[----:B------:R-:W4:Y:S01]  /*5ea40*/  LDL.LU R15, [R1+0x129c] ;  /* 0x00129c00010f7983 */ /* 0x000f220000300800 */
[----:B-1----:R-:W-:Y:S01]  /*5ea50*/  MOV R10, R22 ;  /* 0x00000016000a7202 */ /* 0x002fe20000000f00 */
[----:B------:R-:W-:-:S02]  /*5ea60*/  IMAD.MOV.U32 R11, RZ, RZ, R23 ;  /* 0x000000ffff0b7224 */ /* 0x000fc400078e0017 */
[----:B------:R-:W-:Y:S04]  /*5ea70*/  STL [R1+0x1160], R3 ;  /* 0x0011600301007387 */ /* 0x000fe80000100800 */
[----:B------:R1:W-:Y:S02]  /*5ea80*/  LDGSTS.E [R4+0x3800], desc[UR60][R10.64], P0 ;  /* 0x038000000a047fae */ /* 0x0003e4000812187c */
[----:B-1----:R-:W-:Y:S02]  /*5ea90*/  IMAD.MOV.U32 R10, RZ, RZ, R3 ;  /* 0x000000ffff0a7224 */ /* 0x002fe400078e0003 */
[----:B------:R-:W-:-:S04]  /*5eaa0*/  IMAD.X R16, R16, 0x1, R0, P1 ;  /* 0x0000000110107824 */ /* 0x000fc800008e0600 */
[----:B------:R-:W-:Y:S01]  /*5eab0*/  IMAD.MOV.U32 R11, RZ, RZ, R16 ;  /* 0x000000ffff0b7224 */ /* 0x000fe200078e0010 */
[----:B------:R1:W-:Y:S01]  /*5eac0*/  STL [R1+0x115c], R16 ;  /* 0x00115c1001007387 */ /* 0x0003e20000100800 */
[----:B------:R-:W-:-:S03]  /*5ead0*/  IMAD.X R17, R17, 0x1, R0, P2 ;  /* 0x0000000111117824 */ /* 0x000fc600010e0600 */
[----:B------:R-:W-:Y:S04]  /*5eae0*/  STL [R1+0x11a0], R6 ;  /* 0x0011a00601007387 */ /* 0x000fe80000100800 */
[----:B------:R1:W-:Y:S04]  /*5eaf0*/  LDGSTS.E [R4+0x3c00], desc[UR60][R10.64], P0 ;  /* 0x03c000000a047fae */ /* 0x0003e8000812187c */
[----:B-1----:R-:W4:Y:S04]  /*5eb00*/  LDL.LU R16, [R1+0x12e0] ;  /* 0x0012e00001107983 */ /* 0x002f280000300800 */
[----:B------:R1:W-:Y:S04]  /*5eb10*/  STL [R1+0x119c], R17 ;  /* 0x00119c1101007387 */ /* 0x0003e80000100800 */
[----:B------:R-:W4:Y:S01]  /*5eb20*/  LDL.LU R3, [R1+0x1320] ;  /* 0x0013200001037983 */ /* 0x000f220000300800 */
[----:B------:R-:W-:-:S02]  /*5eb30*/  IMAD.MOV.U32 R11, RZ, RZ, R17 ;  /* 0x000000ffff0b7224 */ /* 0x000fc400078e0011 */
[----:B------:R-:W-:Y:S01]  /*5eb40*/  IMAD.MOV.U32 R10, RZ, RZ, R6 ;  /* 0x000000ffff0a7224 */ /* 0x000fe200078e0006 */
[----:B-1----:R-:W4:Y:S04]  /*5eb50*/  LDL.LU R17, [R1+0x12dc] ;  /* 0x0012dc0001117983 */ /* 0x002f280000300800 */
[----:B------:R-:W4:Y:S01]  /*5eb60*/  LDL.LU R6, [R1+0x131c] ;  /* 0x00131c0001067983 */ /* 0x000f220000300800 */
[-C--:B------:R-:W-:Y:S02]  /*5eb70*/  IADD3 R8, P1, R8, R5.reuse, RZ ;  /* 0x0000000508087210 */ /* 0x080fe40007f3e0ff */
[----:B------:R-:W-:Y:S01]  /*5eb80*/  IADD3 R13, P2, R13, R5, RZ ;  /* 0x000000050d0d7210 */ /* 0x000fe20007f5e0ff */
[----:B------:R1:W-:Y:S04]  /*5eb90*/  LDGSTS.E [R4+0x4000], desc[UR60][R10.64], P0 ;  /* 0x040000000a047fae */ /* 0x0003e8000812187c */
[----:B------:R2:W-:Y:S01]  /*5eba0*/  STL [R1+0x11e0], R8 ;  /* 0x0011e00801007387 */ /* 0x0005e20000100800 */
[----:B-1----:R-:W-:Y:S01]  /*5ebb0*/  IMAD.MOV.U32 R10, RZ, RZ, R8 ;  /* 0x000000ffff0a7224 */ /* 0x002fe200078e0008 */
[----:B--2---:R-:W-:-:S05]  /*5ebc0*/  IADD3.X R18, R18, R0, RZ, P1, !PT ;  /* 0x0000000012127210 */ /* 0x004fca0000ffe4ff */
[----:B------:R1:W-:Y:S01]  /*5ebd0*/  STL [R1+0x11dc], R18 ;  /* 0x0011dc1201007387 */ /* 0x0003e20000100800 */
[----:B------:R-:W-:Y:S02]  /*5ebe0*/  IMAD.MOV.U32 R11, RZ, RZ, R18 ;  /* 0x000000ffff0b7224 */ /* 0x000fe400078e0012 */
[----:B------:R-:W-:Y:S01]  /*5ebf0*/  IMAD.X R20, R20, 0x1, R0, P2 ;  /* 0x0000000114147824 */ /* 0x000fe200010e0600 */
[----:B------:R2:W-:Y:S04]  /*5ec00*/  STL [R1+0x1220], R13 ;  /* 0x0012200d01007387 */ /* 0x0005e80000100800 */
[----:B------:R-:W4:Y:S04]  /*5ec10*/  LDL.LU R8, [R1+0x1360] ;  /* 0x0013600001087983 */ /* 0x000f280000300800 */
[----:B------:R2:W-:Y:S04]  /*5ec20*/  STL [R1+0x121c], R20 ;  /* 0x00121c1401007387 */ /* 0x0005e80000100800 */
[----:B------:R2:W-:Y:S04]  /*5ec30*/  LDGSTS.E [R4+0x4400], desc[UR60][R10.64], P0 ;  /* 0x044000000a047fae */ /* 0x0005e8000812187c */
[----:B-1----:R-:W4:Y:S01]  /*5ec40*/  LDL.LU R18, [R1+0x13a0] ;  /* 0x0013a00001127983 */ /* 0x002f220000300800 */
[----:B--2---:R-:W-:-:S03]  /*5ec50*/  IMAD.MOV.U32 R10, RZ, RZ, R13 ;  /* 0x000000ffff0a7224 */ /* 0x004fc600078e000d */
[----:B------:R-:W2:Y:S01]  /*5ec60*/  LDL.LU R13, [R1+0x135c] ;  /* 0x00135c00010d7983 */ /* 0x000ea20000300800 */
[----:B------:R-:W-:-:S03]  /*5ec70*/  IMAD.MOV.U32 R11, RZ, RZ, R20 ;  /* 0x000000ffff0b7224 */ /* 0x000fc600078e0014 */
[----:B------:R-:W2:Y:S01]  /*5ec80*/  LDL.LU R20, [R1+0x139c] ;  /* 0x00139c0001147983 */ /* 0x000ea20000300800 */
[-C--:B---3--:R-:W-:Y:S02]  /*5ec90*/  IADD3 R19, P1, R19, R5.reuse, RZ ;  /* 0x0000000513137210 */ /* 0x088fe40007f3e0ff */
[----:B----4-:R-:W-:Y:S01]  /*5eca0*/  IADD3 R14, P2, R14, R5, RZ ;  /* 0x000000050e0e7210 */ /* 0x010fe20007f5e0ff */
[----:B------:R1:W-:Y:S04]  /*5ecb0*/  LDGSTS.E [R4+0x4800], desc[UR60][R10.64], P0 ;  /* 0x048000000a047fae */ /* 0x0003e8000812187c */
[----:B------:R3:W-:Y:S01]  /*5ecc0*/  STL [R1+0x1260], R19 ;  /* 0x0012601301007387 */ /* 0x0007e20000100800 */
[----:B------:R-:W-:Y:S01]  /*5ecd0*/  IMAD.X R21, R21, 0x1, R0, P1 ;  /* 0x0000000115157824 */ /* 0x000fe200008e0600 */
[----:B-1----:R-:W-:-:S04]  /*5ece0*/  MOV R10, R19 ;  /* 0x00000013000a7202 */ /* 0x002fc80000000f00 */
[----:B------:R1:W-:Y:S04]  /*5ecf0*/  STL [R1+0x125c], R21 ;  /* 0x00125c1501007387 */ /* 0x0003e80000100800 */
[----:B------:R4:W-:Y:S01]  /*5ed00*/  STL [R1+0x12a0], R14 ;  /* 0x0012a00e01007387 */ /* 0x0009e20000100800 */
[----:B------:R-:W-:-:S03]  /*5ed10*/  IMAD.X R15, R15, 0x1, R0, P2 ;  /* 0x000000010f0f7824 */ /* 0x000fc600010e0600 */
[----:B---3--:R-:W3:Y:S01]  /*5ed20*/  LDL.LU R19, [R1+0x13e0] ;  /* 0x0013e00001137983 */ /* 0x008ee20000300800 */
[----:B------:R-:W-:-:S03]  /*5ed30*/  IMAD.MOV.U32 R11, RZ, RZ, R21 ;  /* 0x000000ffff0b7224 */ /* 0x000fc600078e0015 */
[----:B------:R4:W-:Y:S04]  /*5ed40*/  STL [R1+0x129c], R15 ;  /* 0x00129c0f01007387 */ /* 0x0009e80000100800 */
[----:B------:R-:W3:Y:S04]  /*5ed50*/  LDL.LU R22, [R1+0x1420] ;  /* 0x0014200001167983 */ /* 0x000ee80000300800 */
[----:B-1----:R-:W3:Y:S04]  /*5ed60*/  LDL.LU R21, [R1+0x13dc] ;  /* 0x0013dc0001157983 */ /* 0x002ee80000300800 */
[----:B------:R1:W-:Y:S04]  /*5ed70*/  LDGSTS.E [R4+0x4c00], desc[UR60][R10.64], P0 ;  /* 0x04c000000a047fae */ /* 0x0003e8000812187c */
[----:B------:R-:W3:Y:S01]  /*5ed80*/  LDL.LU R23, [R1+0x141c] ;  /* 0x00141c0001177983 */ /* 0x000ee20000300800 */
[----:B-1----:R-:W-:-:S02]  /*5ed90*/  IMAD.MOV.U32 R10, RZ, RZ, R14 ;  /* 0x000000ffff0a7224 */ /* 0x002fc400078e000e */
[----:B------:R-:W-:Y:S01]  /*5eda0*/  IMAD.MOV.U32 R11, RZ, RZ, R15 ;  /* 0x000000ffff0b7224 */ /* 0x000fe200078e000f */
[----:B----4-:R-:W4:Y:S04]  /*5edb0*/  LDL.LU R14, [R1+0x1460] ;  /* 0x00146000010e7983 */ /* 0x010f280000300800 */
[----:B------:R-:W4:Y:S04]  /*5edc0*/  LDL.LU R15, [R1+0x14a0] ;  /* 0x0014a000010f7983 */ /* 0x000f280000300800 */
[----:B------:R1:W-:Y:S01]  /*5edd0*/  LDGSTS.E [R4+0x5000], desc[UR60][R10.64], P0 ;  /* 0x050000000a047fae */ /* 0x0003e2000812187c */
[----:B------:R-:W-:-:S02]  /*5ede0*/  IADD3 R16, P1, R16, R5, RZ ;  /* 0x0000000510107210 */ /* 0x000fc40007f3e0ff */
[----:B------:R-:W-:-:S03]  /*5edf0*/  IADD3 R3, P2, R3, R5, RZ ;  /* 0x0000000503037210 */ /* 0x000fc60007f5e0ff */
[----:B------:R1:W-:Y:S01]  /*5ee00*/  STL [R1+0x12e0], R16 ;  /* 0x0012e01001007387 */ /* 0x0003e20000100800 */
[----:B------:R-:W-:Y:S02]  /*5ee10*/  IMAD.X R17, R17, 0x1, R0, P1 ;  /* 0x0000000111117824 */ /* 0x000fe400008e0600 */
[----:B-1----:R-:W-:Y:S02]  /*5ee20*/  IMAD.MOV.U32 R10, RZ, RZ, R16 ;  /* 0x000000ffff0a7224 */ /* 0x002fe400078e0010 */
[----:B------:R-:W-:Y:S01]  /*5ee30*/  IMAD.X R6, R6, 0x1, R0, P2 ;  /* 0x0000000106067824 */ /* 0x000fe200010e0600 */
[----:B------:R1:W-:Y:S01]  /*5ee40*/  STL [R1+0x12dc], R17 ;  /* 0x0012dc1101007387 */ /* 0x0003e20000100800 */
[----:B------:R-:W-:-:S03]  /*5ee50*/  IMAD.MOV.U32 R11, RZ, RZ, R17 ;  /* 0x000000ffff0b7224 */ /* 0x000fc600078e0011 */
[----:B------:R1:W-:Y:S04]  /*5ee60*/  STL [R1+0x1320], R3 ;  /* 0x0013200301007387 */ /* 0x0003e80000100800 */
[----:B------:R-:W4:Y:S04]  /*5ee70*/  LDL.LU R16, [R1+0x145c] ;  /* 0x00145c0001107983 */ /* 0x000f280000300800 */
[----:B------:R1:W-:Y:S04]  /*5ee80*/  STL [R1+0x131c], R6 ;  /* 0x00131c0601007387 */ /* 0x0003e80000100800 */
[----:B-1----:R-:W4:Y:S04]  /*5ee90*/  LDL.LU R17, [R1+0x149c] ;  /* 0x00149c0001117983 */ /* 0x002f280000300800 */
[----:B------:R1:W-:Y:S02]  /*5eea0*/  LDGSTS.E [R4+0x5400], desc[UR60][R10.64], P0 ;  /* 0x054000000a047fae */ /* 0x0003e4000812187c */
[----:B-1----:R-:W-:Y:S01]  /*5eeb0*/  MOV R10, R3 ;  /* 0x00000003000a7202 */ /* 0x002fe20000000f00 */
[----:B------:R-:W-:Y:S01]  /*5eec0*/  IMAD.MOV.U32 R11, RZ, RZ, R6 ;  /* 0x000000ffff0b7224 */ /* 0x000fe200078e0006 */
[----:B------:R-:W4:Y:S04]  /*5eed0*/  LDL.LU R3, [R1+0x14e0] ;  /* 0x0014e00001037983 */ /* 0x000f280000300800 */
[----:B------:R-:W4:Y:S04]  /*5eee0*/  LDL.LU R6, [R1+0x1520] ;  /* 0x0015200001067983 */ /* 0x000f280000300800 */
[----:B------:R1:W-:Y:S01]  /*5eef0*/  LDGSTS.E [R4+0x5800], desc[UR60][R10.64], P0 ;  /* 0x058000000a047fae */ /* 0x0003e2000812187c */
[----:B------:R-:W-:-:S05]  /*5ef00*/  IADD3 R8, P1, R8, R5, RZ ;  /* 0x0000000508087210 */ /* 0x000fca0007f3e0ff */
[----:B------:R2:W-:Y:S01]  /*5ef10*/  STL [R1+0x1360], R8 ;  /* 0x0013600801007387 */ /* 0x0005e20000100800 */
[----:B-1----:R-:W-:Y:S01]  /*5ef20*/  IMAD.MOV.U32 R10, RZ, RZ, R8 ;  /* 0x000000ffff0a7224 */ /* 0x002fe200078e0008 */
[----:B------:R-:W-:Y:S01]  /*5ef30*/  IADD3 R18, P2, R18, R5, RZ ;  /* 0x0000000512127210 */ /* 0x000fe20007f5e0ff */
[----:B--2---:R-:W-:-:S04]  /*5ef40*/  IMAD.X R13, R13, 0x1, R0, P1 ;  /* 0x000000010d0d7824 */ /* 0x004fc800008e0600 */
[----:B------:R-:W-:Y:S01]  /*5ef50*/  IMAD.X R20, R20, 0x1, R0, P2 ;  /* 0x0000000114147824 */ /* 0x000fe200010e0600 */
[----:B------:R1:W-:Y:S04]  /*5ef60*/  STL [R1+0x135c], R13 ;  /* 0x00135c0d01007387 */ /* 0x0003e80000100800 */
[----:B------:R-:W-:Y:S04]  /*5ef70*/  STL [R1+0x13a0], R18 ;  /* 0x0013a01201007387 */ /* 0x000fe80000100800 */
[----:B------:R-:W2:Y:S01]  /*5ef80*/  LDL.LU R8, [R1+0x14dc] ;  /* 0x0014dc0001087983 */ /* 0x000ea20000300800 */
[----:B------:R-:W-:-:S03]  /*5ef90*/  IMAD.MOV.U32 R11, RZ, RZ, R13 ;  /* 0x000000ffff0b7224 */ /* 0x000fc600078e000d */
[----:B------:R3:W-:Y:S04]  /*5efa0*/  STL [R1+0x139c], R20 ;  /* 0x00139c1401007387 */ /* 0x0007e80000100800 */
[----:B-1----:R-:W2:Y:S04]  /*5efb0*/  LDL.LU R13, [R1+0x151c] ;  /* 0x00151c00010d7983 */ /* 0x002ea80000300800 */
[----:B------:R1:W-:Y:S01]  /*5efc0*/  LDGSTS.E [R4+0x5c00], desc[UR60][R10.64], P0 ;  /* 0x05c000000a047fae */ /* 0x0003e2000812187c */
[----:B---3--:R-:W-:Y:S01]  /*5efd0*/  IADD3 R19, P1, R19, R5, RZ ;  /* 0x0000000513137210 */ /* 0x008fe20007f3e0ff */
[----:B-1----:R-:W-:-:S02]  /*5efe0*/  IMAD.MOV.U32 R10, RZ, RZ, R18 ;  /* 0x000000ffff0a7224 */ /* 0x002fc400078e0012 */
[----:B------:R-:W-:Y:S01]  /*5eff0*/  IMAD.MOV.U32 R11, RZ, RZ, R20 ;  /* 0x000000ffff0b7224 */ /* 0x000fe200078e0014 */
[----:B------:R-:W-:Y:S01]  /*5f000*/  IADD3 R22, P2, R22, R5, RZ ;  /* 0x0000000516167210 */ /* 0x000fe20007f5e0ff */
[----:B------:R-:W3:Y:S01]  /*5f010*/  LDL.LU R20, [R1+0x1560] ;  /* 0x0015600001147983 */ /* 0x000ee20000300800 */
[----:B------:R-:W-:-:S03]  /*5f020*/  IADD3.X R21, R21, R0, RZ, P1, !PT ;  /* 0x0000000015157210 */ /* 0x000fc60000ffe4ff */
[----:B------:R1:W-:Y:S04]  /*5f030*/  LDGSTS.E [R4+0x6000], desc[UR60][R10.64], P0 ;  /* 0x060000000a047fae */ /* 0x0003e8000812187c */
[----:B------:R-:W3:Y:S01]  /*5f040*/  LDL.LU R18, [R1+0x15a0] ;  /* 0x0015a00001127983 */ /* 0x000ee20000300800 */
[----:B------:R-:W-:-:S03]  /*5f050*/  IMAD.X R23, R23, 0x1, R0, P2 ;  /* 0x0000000117177824 */ /* 0x000fc600010e0600 */
[----:B------:R-:W-:Y:S01]  /*5f060*/  STL [R1+0x13e0], R19 ;  /* 0x0013e01301007387 */ /* 0x000fe20000100800 */
[----:B-1----:R-:W-:Y:S02]  /*5f070*/  IMAD.MOV.U32 R10, RZ, RZ, R19 ;  /* 0x000000ffff0a7224 */ /* 0x002fe400078e0013 */
[----:B------:R-:W-:Y:S01]  /*5f080*/  IMAD.MOV.U32 R11, RZ, RZ, R21 ;  /* 0x000000ffff0b7224 */ /* 0x000fe200078e0015 */
[----:B------:R1:W-:Y:S01]  /*5f090*/  STL [R1+0x13dc], R21 ;  /* 0x0013dc1501007387 */ /* 0x0003e20000100800 */
[----:B----4-:R-:W-:-:S03]  /*5f0a0*/  IADD3 R14, P1, R14, R5, RZ ;  /* 0x000000050e0e7210 */ /* 0x010fc60007f3e0ff */
[----:B------:R-:W-:Y:S01]  /*5f0b0*/  STL [R1+0x1420], R22 ;  /* 0x0014201601007387 */ /* 0x000fe20000100800 */
[----:B------:R-:W-:-:S03]  /*5f0c0*/  IADD3 R15, P2, R15, R5, RZ ;  /* 0x000000050f0f7210 */ /* 0x000fc60007f5e0ff */
[----:B------:R4:W-:Y:S04]  /*5f0d0*/  LDGSTS.E [R4+0x6400], desc[UR60][R10.64], P0 ;  /* 0x064000000a047fae */ /* 0x0009e8000812187c */
[----:B-1----:R-:W3:Y:S04]  /*5f0e0*/  LDL.LU R21, [R1+0x155c] ;  /* 0x00155c0001157983 */ /* 0x002ee80000300800 */
[----:B------:R-:W-:Y:S01]  /*5f0f0*/  STL [R1+0x141c], R23 ;  /* 0x00141c1701007387 */ /* 0x000fe20000100800 */
[----:B----4-:R-:W-:-:S03]  /*5f100*/  IMAD.MOV.U32 R10, RZ, RZ, R22 ;  /* 0x000000ffff0a7224 */ /* 0x010fc600078e0016 */
[----:B------:R-:W4:Y:S01]  /*5f110*/  LDL.LU R19, [R1+0x159c] ;  /* 0x00159c0001137983 */ /* 0x000f220000300800 */
[----:B------:R-:W-:-:S03]  /*5f120*/  IMAD.MOV.U32 R11, RZ, RZ, R23 ;  /* 0x000000ffff0b7224 */ /* 0x000fc600078e0017 */
[----:B------:R-:W-:Y:S04]  /*5f130*/  STL [R1+0x1460], R14 ;  /* 0x0014600e01007387 */ /* 0x000fe80000100800 */
[----:B------:R1:W-:Y:S02]  /*5f140*/  LDGSTS.E [R4+0x6800], desc[UR60][R10.64], P0 ;  /* 0x068000000a047fae */ /* 0x0003e4000812187c */
[----:B-1----:R-:W-:Y:S01]  /*5f150*/  MOV R10, R14 ;  /* 0x0000000e000a7202 */ /* 0x002fe20000000f00 */
        /* <DEDUP_REMOVED lines=16> */
[----:B------:R-:W-:Y:S01]  /*5f260*/  STL [R1+0x14e0], R3 ;  /* 0x0014e00301007387 */ /* 0x000fe20000100800 */
[----:B-1----:R-:W-:-:S02]  /*5f270*/  IMAD.MOV.U32 R10, RZ, RZ, R3 ;  /* 0x000000ffff0a7224 */ /* 0x002fc400078e0003 */
[----:B--2---:R-:W-:-:S04]  /*5f280*/  IMAD.X R8, R8, 0x1, R0, P1 ;  /* 0x0000000108087824 */ /* 0x004fc800008e0600 */
        /* <DEDUP_REMOVED lines=8> */
[----:B--2---:R-:W-:-:S03]  /*5f310*/  IMAD.MOV.U32 R11, RZ, RZ, R13 ;  /* 0x000000ffff0b7224 */ /* 0x004fc600078e000d */
[----:B-1----:R-:W2:Y:S01]  /*5f320*/  LDL.LU R13, [R1+0x165c] ;  /* 0x00165c00010d7983 */ /* 0x002ea20000300800 */
[----:B------:R-:W-:-:S03]  /*5f330*/  MOV R10, R6 ;  /* 0x00000006000a7202 */ /* 0x000fc60000000f00 */
[----:B------:R-:W2:Y:S01]  /*5f340*/  LDL.LU R6, [R1+0x169c] ;  /* 0x00169c0001067983 */ /* 0x000ea20000300800 */
[-C--:B---3--:R-:W-:Y:S02]  /*5f350*/  IADD3 R20, P1, R20, R5.reuse, RZ ;  /* 0x0000000514147210 */ /* 0x088fe40007f3e0ff */
[----:B------:R-:W-:Y:S01]  /*5f360*/  IADD3 R18, P2, R18, R5, RZ ;  /* 0x0000000512127210 */ /* 0x000fe20007f5e0ff */
[----:B------:R1:W-:Y:S04]  /*5f370*/  LDGSTS.E [R4+0x7800], desc[UR60][R10.64], P0 ;  /* 0x078000000a047fae */ /* 0x0003e8000812187c */
[----:B------:R3:W-:Y:S01]  /*5f380*/  STL [R1+0x1560], R20 ;  /* 0x0015601401007387 */ /* 0x0007e20000100800 */
[----:B-1----:R-:W-:Y:S02]  /*5f390*/  IMAD.MOV.U32 R10, RZ, RZ, R20 ;  /* 0x000000ffff0a7224 */ /* 0x002fe400078e0014 */
[----:B------:R-:W-:-:S05]  /*5f3a0*/  IMAD.X R21, R21, 0x1, R0, P1 ;  /* 0x0000000115157824 */ /* 0x000fca00008e0600 */
[----:B------:R-:W-:Y:S01]  /*5f3b0*/  STL [R1+0x155c], R21 ;  /* 0x00155c1501007387 */ /* 0x000fe20000100800 */
[----:B----4-:R-:W-:-:S03]  /*5f3c0*/  IMAD.X R19, R19, 0x1, R0, P2 ;  /* 0x0000000113137824 */ /* 0x010fc600010e0600 */
[----:B------:R1:W-:Y:S01]  /*5f3d0*/  STL [R1+0x15a0], R18 ;  /* 0x0015a01201007387 */ /* 0x0003e20000100800 */
[----:B------:R-:W-:-:S03]  /*5f3e0*/  IMAD.MOV.U32 R11, RZ, RZ, R21 ;  /* 0x000000ffff0b7224 */ /* 0x000fc600078e0015 */
[----:B------:R4:W-:Y:S04]  /*5f3f0*/  STL [R1+0x159c], R19 ;  /* 0x00159c1301007387 */ /* 0x0009e80000100800 */
[----:B------:R-:W2:Y:S04]  /*5f400*/  LDL.LU R153, [R1+0x16dc] ;  /* 0x0016dc0001997983 */ /* 0x000ea80000300800 */
[----:B------:R-:W2:Y:S04]  /*5f410*/  LDL.LU R152, [R1+0x16e0] ;  /* 0x0016e00001987983 */ /* 0x000ea80000300800 */
[----:B------:R-:W2:Y:S04]  /*5f420*/  LDL.LU R23, [R1+0x171c] ;  /* 0x00171c0001177983 */ /* 0x000ea80000300800 */
[----:B------:R-:W2:Y:S04]  /*5f430*/  LDL.LU R22, [R1+0x1720] ;  /* 0x0017200001167983 */ /* 0x000ea80000300800 */
[----:B------:R1:W-:Y:S04]  /*5f440*/  LDGSTS.E [R4+0x7c00], desc[UR60][R10.64], P0 ;  /* 0x07c000000a047fae */ /* 0x0003e8000812187c */
[----:B---3--:R-:W3:Y:S01]  /*5f450*/  LDL.LU R20, [R1+0x1760] ;  /* 0x0017600001147983 */ /* 0x008ee20000300800 */
[----:B-1----:R-:W-:-:S03]  /*5f460*/  IMAD.MOV.U32 R10, RZ, RZ, R18 ;  /* 0x000000ffff0a7224 */ /* 0x002fc600078e0012 */
[----:B------:R-:W3:Y:S01]  /*5f470*/  LDL.LU R18, [R1+0x17a0] ;  /* 0x0017a00001127983 */ /* 0x000ee20000300800 */
[-C--:B------:R-:W-:Y:S02]  /*5f480*/  IADD3 R16, P1, R16, R5.reuse, RZ ;  /* 0x0000000510107210 */ /* 0x080fe40007f3e0ff */
[----:B------:R-:W-:-:S03]  /*5f490*/  IADD3 R14, P2, R14, R5, RZ ;  /* 0x000000050e0e7210 */ /* 0x000fc60007f5e0ff */
[----:B------:R1:W-:Y:S01]  /*5f4a0*/  STL [R1+0x15e0], R16 ;  /* 0x0015e01001007387 */ /* 0x0003e20000100800 */
[----:B------:R-:W-:Y:S01]  /*5f4b0*/  IADD3.X R17, R17, R0, RZ, P1, !PT ;  /* 0x0000000011117210 */ /* 0x000fe20000ffe4ff */
[----:B------:R-:W-:-:S04]  /*5f4c0*/  IMAD.X R15, R15, 0x1, R0, P2 ;  /* 0x000000010f0f7824 */ /* 0x000fc800010e0600 */
[----:B------:R-:W-:Y:S01]  /*5f4d0*/  STL [R1+0x15dc], R17 ;  /* 0x0015dc1101007387 */ /* 0x000fe20000100800 */
[----:B------:R-:W-:-:S03]  /*5f4e0*/  IMAD.MOV.U32 R11, RZ, RZ, R19 ;  /* 0x000000ffff0b7224 */ /* 0x000fc600078e0013 */
[----:B------:R1:W-:Y:S04]  /*5f4f0*/  STL [R1+0x1620], R14 ;  /* 0x0016200e01007387 */ /* 0x0003e80000100800 */
[----:B------:R-:W3:Y:S04]  /*5f500*/  LDL.LU R21, [R1+0x175c] ;  /* 0x00175c0001157983 */ /* 0x000ee80000300800 */
[----:B------:R2:W-:Y:S04]  /*5f510*/  STL [R1+0x161c], R15 ;  /* 0x00161c0f01007387 */ /* 0x0005e80000100800 */
[----:B----4-:R-:W4:Y:S04]  /*5f520*/  LDL.LU R19, [R1+0x179c] ;  /* 0x00179c0001137983 */ /* 0x010f280000300800 */
[----:B------:R1:W-:Y:S02]  /*5f530*/  LDGSTS.E [R4+0x20000], desc[UR60][R10.64], P0 ;  /* 0x200000000a047fae */ /* 0x0003e4000812187c */
[----:B-1----:R-:W-:-:S02]  /*5f540*/  IMAD.MOV.U32 R10, RZ, RZ, R16 ;  /* 0x000000ffff0a7224 */ /* 0x002fc400078e0010 */
[----:B------:R-:W-:Y:S01]  /*5f550*/  IMAD.MOV.U32 R11, RZ, RZ, R17 ;  /* 0x000000ffff0b7224 */ /* 0x000fe200078e0011 */
[----:B------:R-:W4:Y:S04]  /*5f560*/  LDL.LU R16, [R1+0x17e0] ;  /* 0x0017e00001107983 */ /* 0x000f280000300800 */
[----:B------:R1:W-:Y:S02]  /*5f570*/  LDGSTS.E [R4+0x20400], desc[UR60][R10.64], P0 ;  /* 0x204000000a047fae */ /* 0x0003e4000812187c */
[----:B-1----:R-:W-:Y:S02]  /*5f580*/  IMAD.MOV.U32 R10, RZ, RZ, R14 ;  /* 0x000000ffff0a7224 */ /* 0x002fe400078e000e */
[----:B------:R-:W4:Y:S01]  /*5f590*/  LDL.LU R14, [R1+0x17e8] ;  /* 0x0017e800010e7983 */ /* 0x000f220000300800 */
[----:B------:R-:W-:-:S05]  /*5f5a0*/  IMAD.MOV.U32 R11, RZ, RZ, R15 ;  /* 0x000000ffff0b7224 */ /* 0x000fca00078e000f */
[----:B------:R1:W-:Y:S01]  /*5f5b0*/  LDGSTS.E [R4+0x20800], desc[UR60][R10.64], P0 ;  /* 0x208000000a047fae */ /* 0x0003e2000812187c */
[----:B------:R-:W-:-:S05]  /*5f5c0*/  IADD3 R8, P1, R8, R5, RZ ;  /* 0x0000000508087210 */ /* 0x000fca0007f3e0ff */
[----:B------:R-:W-:Y:S01]  /*5f5d0*/  STL [R1+0x1660], R8 ;  /* 0x0016600801007387 */ /* 0x000fe20000100800 */
[----:B------:R-:W-:Y:S01]  /*5f5e0*/  IADD3 R3, P2, R3, R5, RZ ;  /* 0x0000000503037210 */ /* 0x000fe20007f5e0ff */
[----:B--2---:R-:W-:-:S05]  /*5f5f0*/  IMAD.X R13, R13, 0x1, R0, P1 ;  /* 0x000000010d0d7824 */ /* 0x004fca00008e0600 */
[----:B------:R2:W-:Y:S01]  /*5f600*/  STL [R1+0x165c], R13 ;  /* 0x00165c0d01007387 */ /* 0x0005e20000100800 */
[----:B------:R-:W-:-:S03]  /*5f610*/  IMAD.X R6, R6, 0x1, R0, P2 ;  /* 0x0000000106067824 */ /* 0x000fc600010e0600 */
[----:B------:R-:W-:Y:S04]  /*5f620*/  STL [R1+0x16a0], R3 ;  /* 0x0016a00301007387 */ /* 0x000fe80000100800 */
[----:B------:R-:W4:Y:S01]  /*5f630*/  LDL.LU R17, [R1+0x17dc] ;  /* 0x0017dc0001117983 */ /* 0x000f220000300800 */
[----:B-1----:R-:W-:Y:S01]  /*5f640*/  MOV R10, R8 ;  /* 0x00000008000a7202 */ /* 0x002fe20000000f00 */
[----:B------:R-:W-:Y:S02]  /*5f650*/  IMAD.MOV.U32 R11, RZ, RZ, R13 ;  /* 0x000000ffff0b7224 */ /* 0x000fe400078e000d */
[----:B------:R1:W-:Y:S04]  /*5f660*/  STL [R1+0x169c], R6 ;  /* 0x00169c0601007387 */ /* 0x0003e80000100800 */
[----:B------:R-:W4:Y:S04]  /*5f670*/  LDL.LU R15, [R1+0x17e4] ;  /* 0x0017e400010f7983 */ /* 0x000f280000300800 */
[----:B------:R1:W-:Y:S04]  /*5f680*/  LDGSTS.E [R4+0x20c00], desc[UR60][R10.64], P0 ;  /* 0x20c000000a047fae */ /* 0x0003e8000812187c */
[----:B--2---:R-:W2:Y:S04]  /*5f690*/  LDL.LU R13, [R1+0x17ec] ;  /* 0x0017ec00010d7983 */ /* 0x004ea80000300800 */
[----:B------:R-:W2:Y:S01]  /*5f6a0*/  LDL.LU R8, [R1+0x17f0] ;  /* 0x0017f00001087983 */ /* 0x000ea20000300800 */
[----:B-1----:R-:W-:-:S02]  /*5f6b0*/  IMAD.MOV.U32 R11, RZ, RZ, R6 ;  /* 0x000000ffff0b7224 */ /* 0x002fc400078e0006 */
[----:B------:R-:W-:Y:S01]  /*5f6c0*/  IMAD.MOV.U32 R10, RZ, RZ, R3 ;  /* 0x000000ffff0a7224 */ /* 0x000fe200078e0003 */
[----:B------:R-:W2:Y:S04]  /*5f6d0*/  LDL.LU R6, [R1+0x17f4] ;  /* 0x0017f40001067983 */ /* 0x000ea80000300800 */
[----:B------:R-:W2:Y:S04]  /*5f6e0*/  LDL.LU R3, [R1+0x17f8] ;  /* 0x0017f80001037983 */ /* 0x000ea80000300800 */
[----:B------:R1:W-:Y:S01]  /*5f6f0*/  LDGSTS.E [R4+0x21000], desc[UR60][R10.64], P0 ;  /* 0x210000000a047fae */ /* 0x0003e2000812187c */
[----:B------:R-:W-:-:S05]  /*5f700*/  IADD3 R152, P1, R152, R5, RZ ;  /* 0x0000000598987210 */ /* 0x000fca0007f3e0ff */
[--C-:B------:R-:W-:Y:S01]  /*5f710*/  IMAD.X R153, R153, 0x1, R0.reuse, P1 ;  /* 0x0000000199997824 */ /* 0x100fe200008e0600 */
[-C--:B------:R-:W-:Y:S01]  /*5f720*/  IADD3 R22, P2, R22, R5.reuse, RZ ;  /* 0x0000000516167210 */ /* 0x080fe20007f5e0ff */
[----:B------:R-:W-:Y:S04]  /*5f730*/  STL [R1+0x16e0], R152 ;  /* 0x0016e09801007387 */ /* 0x000fe80000100800 */
[----:B------:R-:W-:Y:S01]  /*5f740*/  IMAD.X R23, R23, 0x1, R0, P2 ;  /* 0x0000000117177824 */ /* 0x000fe200010e0600 */
[-C--:B---3--:R-:W-:Y:S01]  /*5f750*/  IADD3 R20, P1, R20, R5.reuse, RZ ;  /* 0x0000000514147210 */ /* 0x088fe20007f3e0ff */
[----:B------:R-:W-:Y:S04]  /*5f760*/  STL [R1+0x16dc], R153 ;  /* 0x0016dc9901007387 */ /* 0x000fe80000100800 */
[----:B------:R-:W-:Y:S01]  /*5f770*/  STL [R1+0x1720], R22 ;  /* 0x0017201601007387 */ /* 0x000fe20000100800 */
[----:B------:R-:W-:-:S03]  /*5f780*/  IADD3 R18, P2, R18, R5, RZ ;  /* 0x0000000512127210 */ /* 0x000fc60007f5e0ff */
[----:B------:R3:W-:Y:S01]  /*5f790*/  STL [R1+0x171c], R23 ;  /* 0x00171c1701007387 */ /* 0x0007e20000100800 */
[----:B-1----:R-:W-:-:S03]  /*5f7a0*/  IMAD.MOV.U32 R10, RZ, RZ, R152 ;  /* 0x000000ffff0a7224 */ /* 0x002fc600078e0098 */
[----:B------:R-:W-:Y:S01]  /*5f7b0*/  STL [R1+0x1760], R20 ;  /* 0x0017601401007387 */ /* 0x000fe20000100800 */
[----:B------:R-:W-:-:S05]  /*5f7c0*/  IMAD.MOV.U32 R11, RZ, RZ, R153 ;  /* 0x000000ffff0b7224 */ /* 0x000fca00078e0099 */
[----:B------:R1:W-:Y:S01]  /*5f7d0*/  LDGSTS.E [R4+0x21400], desc[UR60][R10.64], P0 ;  /* 0x214000000a047fae */ /* 0x0003e2000812187c */
[----:B------:R-:W-:-:S05]  /*5f7e0*/  IMAD.X R21, R21, 0x1, R0, P1 ;  /* 0x0000000115157824 */ /* 0x000fca00008e0600 */
[----:B------:R-:W-:Y:S01]  /*5f7f0*/  STL [R1+0x175c], R21 ;  /* 0x00175c1501007387 */ /* 0x000fe20000100800 */
[----:B----4-:R-:W-:-:S03]  /*5f800*/  IMAD.X R19, R19, 0x1, R0, P2 ;  /* 0x0000000113137824 */ /* 0x010fc600010e0600 */
[----:B------:R-:W-:Y:S04]  /*5f810*/  STL [R1+0x17a0], R18 ;  /* 0x0017a01201007387 */ /* 0x000fe80000100800 */
[----:B------:R-:W-:Y:S04]  /*5f820*/  STL [R1+0x179c], R19 ;  /* 0x00179c1301007387 */ /* 0x000fe80000100800 */
[----:B------:R-:W4:Y:S01]  /*5f830*/  LDL.LU.64 R158, [R1+0x8f0] ;  /* 0x0008f000019e7983 */ /* 0x000f220000300a00 */
[----:B-1----:R-:W-:Y:S01]  /*5f840*/  MOV R10, R22 ;  /* 0x00000016000a7202 */ /* 0x002fe20000000f00 */
[----:B------:R-:W-:-:S02]  /*5f850*/  IMAD.MOV.U32 R11, RZ, RZ, R23 ;  /* 0x000000ffff0b7224 */ /* 0x000fc400078e0017 */
[----:B---3--:R-:W3:Y:S04]  /*5f860*/  LDL.LU.64 R22, [R1+0x980] ;  /* 0x0009800001167983 */ /* 0x008ee80000300a00 */
[----:B------:R-:W3:Y:S04]  /*5f870*/  LDL.LU.64 R154, [R1+0x978] ;  /* 0x00097800019a7983 */ /* 0x000ee80000300a00 */
[----:B------:R-:W3:Y:S04]  /*5f880*/  LDL.LU.64 R152, [R1+0x970] ;  /* 0x0009700001987983 */ /* 0x000ee80000300a00 */
[----:B------:R1:W-:Y:S01]  /*5f890*/  LDGSTS.E [R4+0x21800], desc[UR60][R10.64], P0 ;  /* 0x218000000a047fae */ /* 0x0003e2000812187c */
[----:B------:R-:W-:Y:S01]  /*5f8a0*/  IADD3 R16, P1, R16, R5, RZ ;  /* 0x0000000510107210 */ /* 0x000fe20007f3e0ff */
[----:B-1----:R-:W-:-:S02]  /*5f8b0*/  IMAD.MOV.U32 R10, RZ, RZ, R20 ;  /* 0x000000ffff0a7224 */ /* 0x002fc400078e0014 */
[----:B------:R-:W-:Y:S01]  /*5f8c0*/  IMAD.MOV.U32 R11, RZ, RZ, R21 ;  /* 0x000000ffff0b7224 */ /* 0x000fe200078e0015 */
[----:B------:R-:W-:-:S04]  /*5f8d0*/  IADD3 R14, P2, R14, R5, RZ ;  /* 0x000000050e0e7210 */ /* 0x000fc80007f5e0ff */
[----:B------:R1:W-:Y:S02]  /*5f8e0*/  LDGSTS.E [R4+0x21c00], desc[UR60][R10.64], P0 ;  /* 0x21c000000a047fae */ /* 0x0003e4000812187c */
[----:B-1----:R-:W-:Y:S02]  /*5f8f0*/  IMAD.MOV.U32 R10, RZ, RZ, R18 ;  /* 0x000000ffff0a7224 */ /* 0x002fe400078e0012 */
[----:B------:R-:W-:Y:S01]  /*5f900*/  IMAD.MOV.U32 R11, RZ, RZ, R19 ;  /* 0x000000ffff0b7224 */ /* 0x000fe200078e0013 */
[----:B------:R-:W-:Y:S04]  /*5f910*/  STL [R1+0x17e0], R16 ;  /* 0x0017e01001007387 */ /* 0x000fe80000100800 */
[----:B------:R1:W-:Y:S02]  /*5f920*/  LDGSTS.E [R4+0x22000], desc[UR60][R10.64], P0 ;  /* 0x220000000a047fae */ /* 0x0003e4000812187c */
[----:B-1----:R-:W-:Y:S01]  /*5f930*/  IMAD.MOV.U32 R10, RZ, RZ, R16 ;  /* 0x000000ffff0a7224 */ /* 0x002fe200078e0010 */
[----:B------:R-:W-:-:S05]  /*5f940*/  IADD3.X R17, R17, R0, RZ, P1, !PT ;  /* 0x0000000011117210 */ /* 0x000fca0000ffe4ff */
[----:B------:R-:W-:Y:S02]  /*5f950*/  IMAD.MOV.U32 R11, RZ, RZ, R17 ;  /* 0x000000ffff0b7224 */ /* 0x000fe400078e0011 */
[----:B------:R-:W-:Y:S01]  /*5f960*/  IMAD.X R15, R15, 0x1, R0, P2 ;  /* 0x000000010f0f7824 */ /* 0x000fe200010e0600 */
[----:B------:R-:W-:Y:S04]  /*5f970*/  STL [R1+0x17dc], R17 ;  /* 0x0017dc1101007387 */ /* 0x000fe80000100800 */
[----:B------:R-:W-:Y:S04]  /*5f980*/  STL [R1+0x17e8], R14 ;  /* 0x0017e80e01007387 */ /* 0x000fe80000100800 */
[----:B------:R1:W-:Y:S01]  /*5f990*/  LDGSTS.E [R4+0x22400], desc[UR60][R10.64], P0 ;  /* 0x224000000a047fae */ /* 0x0003e2000812187c */
[----:B--2---:R-:W-:-:S03]  /*5f9a0*/  IADD3 R8, P1, R8, R5, RZ ;  /* 0x0000000508087210 */ /* 0x004fc60007f3e0ff */
[----:B------:R2:W-:Y:S02]  /*5f9b0*/  STL [R1+0x17e4], R15 ;  /* 0x0017e40f01007387 */ /* 0x0005e40000100800 */
[----:B------:R-:W-:Y:S02]  /*5f9c0*/  IMAD.X R13, R13, 0x1, R0, P1 ;  /* 0x000000010d0d7824 */ /* 0x000fe400008e0600 */
[----:B-1----:R-:W-:Y:S02]  /*5f9d0*/  IMAD.MOV.U32 R10, RZ, RZ, R14 ;  /* 0x000000ffff0a7224 */ /* 0x002fe400078e000e */
[----:B------:R-:W-:Y:S01]  /*5f9e0*/  IMAD.MOV.U32 R11, RZ, RZ, R15 ;  /* 0x000000ffff0b7224 */ /* 0x000fe200078e000f */
[----:B------:R-:W-:Y:S01]  /*5f9f0*/  IADD3 R3, P2, R3, R5, RZ ;  /* 0x0000000503037210 */ /* 0x000fe20007f5e0ff */
[----:B--2---:R-:W2:Y:S04]  /*5fa00*/  LDL.LU.64 R14, [R1+0x968] ;  /* 0x00096800010e7983 */ /* 0x004ea80000300a00 */
[----:B------:R-:W2:Y:S01]  /*5fa10*/  LDL.LU.64 R164, [R1+0x960] ;  /* 0x0009600001a47983 */ /* 0x000ea20000300a00 */
[----:B------:R-:W-:-:S03]  /*5fa20*/  IMAD.X R6, R6, 0x1, R0, P2 ;  /* 0x0000000106067824 */ /* 0x000fc600010e0600 */
[----:B------:R-:W-:Y:S04]  /*5fa30*/  STL [R1+0x17f0], R8 ;  /* 0x0017f00801007387 */ /* 0x000fe80000100800 */
[----:B------:R-:W-:Y:S04]  /*5fa40*/  STL [R1+0x17ec], R13 ;  /* 0x0017ec0d01007387 */ /* 0x000fe80000100800 */
[----:B------:R1:W-:Y:S04]  /*5fa50*/  STL [R1+0x17f8], R3 ;  /* 0x0017f80301007387 */ /* 0x0003e80000100800 */
[----:B------:R2:W-:Y:S04]  /*5fa60*/  STL [R1+0x17f4], R6 ;  /* 0x0017f40601007387 */ /* 0x0005e80000100800 */
[----:B------:R-:W2:Y:S04]  /*5fa70*/  LDL.LU.64 R16, [R1+0x958] ;  /* 0x0009580001107983 */ /* 0x000ea80000300a00 */
[----:B------:R-:W2:Y:S04]  /*5fa80*/  LDL.LU.64 R166, [R1+0x950] ;  /* 0x0009500001a67983 */ /* 0x000ea80000300a00 */
[----:B------:R-:W2:Y:S04]  /*5fa90*/  LDL.LU.64 R18, [R1+0x948] ;  /* 0x0009480001127983 */ /* 0x000ea80000300a00 */
[----:B------:R-:W2:Y:S04]  /*5faa0*/  LDL.LU.64 R168, [R1+0x940] ;  /* 0x0009400001a87983 */ /* 0x000ea80000300a00 */
[----:B------:R1:W-:Y:S04]  /*5fab0*/  LDGSTS.E [R4+0x22800], desc[UR60][R10.64], P0 ;  /* 0x228000000a047fae */ /* 0x0003e8000812187c */
[----:B------:R-:W2:Y:S04]  /*5fac0*/  LDL.LU.64 R20, [R1+0x938] ;  /* 0x0009380001147983 */ /* 0x000ea80000300a00 */
[----:B------:R-:W2:Y:S01]  /*5fad0*/  LDL.LU R172, [R1+0xda4] ;  /* 0x000da40001ac7983 */ /* 0x000ea20000300800 */
[----:B-1----:R-:W-:Y:S01]  /*5fae0*/  MOV R10, R8 ;  /* 0x00000008000a7202 */ /* 0x002fe20000000f00 */
[----:B------:R-:W-:-:S02]  /*5faf0*/  IMAD.MOV.U32 R11, RZ, RZ, R13 ;  /* 0x000000ffff0b7224 */ /* 0x000fc400078e000d */
[----:B------:R-:W2:Y:S04]  /*5fb00*/  LDL.LU R171, [R1+0xda8] ;  /* 0x000da80001ab7983 */ /* 0x000ea80000300800 */
[----:B------:R1:W-:Y:S04]  /*5fb10*/  LDGSTS.E [R4+0x22c00], desc[UR60][R10.64], P0 ;  /* 0x22c000000a047fae */ /* 0x0003e8000812187c */
[----:B------:R-:W2:Y:S01]  /*5fb20*/  LDL.LU.64 R176, [R1+0x930] ;  /* 0x0009300001b07983 */ /* 0x000ea20000300a00 */
[----:B-1----:R-:W-:Y:S02]  /*5fb30*/  IMAD.MOV.U32 R10, RZ, RZ, R3 ;  /* 0x000000ffff0a7224 */ /* 0x002fe400078e0003 */
[----:B------:R-:W-:-:S05]  /*5fb40*/  IMAD.MOV.U32 R11, RZ, RZ, R6 ;  /* 0x000000ffff0b7224 */ /* 0x000fca00078e0006 */
[----:B------:R1:W-:Y:S01]  /*5fb50*/  LDGSTS.E [R4+0x23000], desc[UR60][R10.64], P0 ;  /* 0x230000000a047fae */ /* 0x0003e2000812187c */
[----:B----4-:R-:W-:-:S05]  /*5fb60*/  IADD3 R157, P1, R158, R5, RZ ;  /* 0x000000059e9d7210 */ /* 0x010fca0007f3e0ff */
[----:B------:R-:W-:Y:S01]  /*5fb70*/  IMAD.X R3, R159, 0x1, R0, P1 ;  /* 0x000000019f037824 */ /* 0x000fe200008e0600 */
[----:B---3--:R-:W-:-:S05]  /*5fb80*/  IADD3 R158, P1, R22, R5, RZ ;  /* 0x00000005169e7210 */ /* 0x008fca0007f3e0ff */
[--C-:B-1----:R-:W-:Y:S01]  /*5fb90*/  IMAD.X R10, R23, 0x1, R0.reuse, P1 ;  /* 0x00000001170a7824 */ /* 0x102fe200008e0600 */
[-C--:B------:R-:W-:Y:S01]  /*5fba0*/  IADD3 R159, P1, R154, R5.reuse, RZ ;  /* 0x000000059a9f7210 */ /* 0x080fe20007f3e0ff */
[----:B------:R-:W3:Y:S04]  /*5fbb0*/  LDL.LU.64 R22, [R1+0x928] ;  /* 0x0009280001167983 */ /* 0x000ee80000300a00 */
[--C-:B------:R-:W-:Y:S01]  /*5fbc0*/  IMAD.X R11, R155, 0x1, R0.reuse, P1 ;  /* 0x000000019b0b7824 */ /* 0x100fe200008e0600 */
[----:B------:R-:W-:Y:S01]  /*5fbd0*/  IADD3 R160, P1, R152, R5, RZ ;  /* 0x0000000598a07210 */ /* 0x000fe20007f3e0ff */
[----:B------:R-:W4:Y:S04]  /*5fbe0*/  LDL.LU.64 R182, [R1+0x920] ;  /* 0x0009200001b67983 */ /* 0x000f280000300a00 */
[----:B------:R-:W-:-:S02]  /*5fbf0*/  IMAD.X R13, R153, 0x1, R0, P1 ;  /* 0x00000001990d7824 */ /* 0x000fc400008e0600 */
[----:B------:R-:W4:Y:S04]  /*5fc00*/  LDL.LU.64 R152, [R1+0x918] ;  /* 0x0009180001987983 */ /* 0x000f280000300a00 */
[----:B------:R-:W4:Y:S04]  /*5fc10*/  LDL.LU.64 R180, [R1+0x910] ;  /* 0x0009100001b47983 */ /* 0x000f280000300a00 */
[----:B------:R-:W4:Y:S04]  /*5fc20*/  LDL.LU.64 R154, [R1+0x908] ;  /* 0x00090800019a7983 */ /* 0x000f280000300a00 */
[----:B------:R-:W4:Y:S04]  /*5fc30*/  LDL.LU.64 R178, [R1+0x900] ;  /* 0x0009000001b27983 */ /* 0x000f280000300a00 */
[----:B------:R-:W4:Y:S01]  /*5fc40*/  LDL.LU.64 R174, [R1+0x8f8] ;  /* 0x0008f80001ae7983 */ /* 0x000f220000300a00 */
[----:B------:R-:W-:-:S02]  /*5fc50*/  IMAD.MOV.U32 R226, RZ, RZ, R158 ;  /* 0x000000ffffe27224 */ /* 0x000fc400078e009e */
[----:B------:R-:W-:Y:S01]  /*5fc60*/  IMAD.MOV.U32 R227, RZ, RZ, R10 ;  /* 0x000000ffffe37224 */ /* 0x000fe200078e000a */
[----:B------:R-:W-:Y:S01]  /*5fc70*/  MOV R219, R13 ;  /* 0x0000000d00db7202 */ /* 0x000fe20000000f00 */
[----:B------:R-:W-:Y:S02]  /*5fc80*/  IMAD.MOV.U32 R222, RZ, RZ, R159 ;  /* 0x000000ffffde7224 */ /* 0x000fe400078e009f */
[----:B------:R-:W-:Y:S01]  /*5fc90*/  IMAD.MOV.U32 R223, RZ, RZ, R11 ;  /* 0x000000ffffdf7224 */ /* 0x000fe200078e000b */
[----:B------:R-:W-:Y:S01]  /*5fca0*/  LDGSTS.E [R4+0x23400], desc[UR60][R226.64], P0 ;  /* 0x23400000e2047fae */ /* 0x000fe2000812187c */
[----:B------:R-:W-:-:S03]  /*5fcb0*/  IMAD.MOV.U32 R218, RZ, RZ, R160 ;  /* 0x000000ffffda7224 */ /* 0x000fc600078e00a0 */
[----:B------:R-:W-:Y:S04]  /*5fcc0*/  LDGSTS.E [R4+0x23800], desc[UR60][R222.64], P0 ;  /* 0x23800000de047fae */ /* 0x000fe8000812187c */
[----:B------:R-:W-:Y:S01]  /*5fcd0*/  LDGSTS.E [R4+0x23c00], desc[UR60][R218.64], P0 ;  /* 0x23c00000da047fae */ /* 0x000fe2000812187c */
[----:B--2---:R-:W-:-:S04]  /*5fce0*/  IADD3 R161, P1, R14, R5, RZ ;  /* 0x000000050ea17210 */ /* 0x004fc80007f3e0ff */
[----:B------:R-:W-:Y:S02]  /*5fcf0*/  IADD3.X R14, R15, R0, RZ, P1, !PT ;  /* 0x000000000f0e7210 */ /* 0x000fe40000ffe4ff */
[----:B------:R-:W-:-:S05]  /*5fd00*/  IADD3 R162, P1, R164, R5, RZ ;  /* 0x00000005a4a27210 */ /* 0x000fca0007f3e0ff */
[----:B------:R-:W-:Y:S01]  /*5fd10*/  IMAD.X R15, R165, 0x1, R0, P1 ;  /* 0x00000001a50f7824 */ /* 0x000fe200008e0600 */
        /* <DEDUP_REMOVED lines=12> */
[----:B---3--:R-:W-:-:S04]  /*5fde0*/  IADD3 R169, P1, R22, R5, RZ ;  /* 0x0000000516a97210 */ /* 0x008fc80007f3e0ff */
[----:B------:R-:W-:Y:S02]  /*5fdf0*/  IADD3.X R22, R23, R0, RZ, P1, !PT ;  /* 0x0000000017167210 */ /* 0x000fe40000ffe4ff */
[----:B----4-:R-:W-:-:S05]  /*5fe00*/  IADD3 R176, P1, R182, R5, RZ ;  /* 0x00000005b6b07210 */ /* 0x010fca0007f3e0ff */
[----:B------:R-:W-:Y:S01]  /*5fe10*/  IMAD.X R23, R183, 0x1, R0, P1 ;  /* 0x00000001b7177824 */ /* 0x000fe200008e0600 */
[----:B------:R-:W-:-:S05]  /*5fe20*/  IADD3 R177, P1, R152, R5, RZ ;  /* 0x0000000598b17210 */ /* 0x000fca0007f3e0ff */
[----:B------:R-:W-:Y:S01]  /*5fe30*/  IMAD.X R152, R153, 0x1, R0, P1 ;  /* 0x0000000199987824 */ /* 0x000fe200008e0600 */
[----:B------:R-:W-:-:S05]  /*5fe40*/  IADD3 R189, P1, R180, R5, RZ ;  /* 0x00000005b4bd7210 */ /* 0x000fca0007f3e0ff */
[----:B------:R-:W-:Y:S01]  /*5fe50*/  IMAD.X R153, R181, 0x1, R0, P1 ;  /* 0x00000001b5997824 */ /* 0x000fe200008e0600 */
[----:B------:R-:W-:-:S05]  /*5fe60*/  IADD3 R173, P1, R154, R5, RZ ;  /* 0x000000059aad7210 */ /* 0x000fca0007f3e0ff */
[----:B------:R-:W-:Y:S01]  /*5fe70*/  IMAD.X R154, R155, 0x1, R0, P1 ;  /* 0x000000019b9a7824 */ /* 0x000fe200008e0600 */
[-C--:B------:R-:W-:Y:S02]  /*5fe80*/  IADD3 R8, P1, R178, R5.reuse, RZ ;  /* 0x00000005b2087210 */ /* 0x080fe40007f3e0ff */
[----:B------:R-:W-:-:S03]  /*5fe90*/  IADD3 R6, P2, R174, R5, RZ ;  /* 0x00000005ae067210 */ /* 0x000fc60007f5e0ff */
[--C-:B------:R-:W-:Y:S01]  /*5fea0*/  IMAD.X R155, R179, 0x1, R0.reuse, P1 ;  /* 0x00000001b39b7824 */ /* 0x100fe200008e0600 */
[----:B------:R-:W-:Y:S01]  /*5feb0*/  IADD3 R171, P1, R171, R5, RZ ;  /* 0x00000005abab7210 */ /* 0x000fe20007f3e0ff */
[--C-:B------:R-:W-:Y:S01]  /*5fec0*/  IMAD.X R156, R175, 0x1, R0.reuse, P2 ;  /* 0x00000001af9c7824 */ /* 0x100fe200010e0600 */
[----:B------:R-:W-:Y:S01]  /*5fed0*/  MOV R174, R157 ;  /* 0x0000009d00ae7202 */ /* 0x000fe20000000f00 */
[----:B------:R-:W-:Y:S02]  /*5fee0*/  IMAD.MOV.U32 R175, RZ, RZ, R3 ;  /* 0x000000ffffaf7224 */ /* 0x000fe400078e0003 */
[----:B------:R-:W-:Y:S01]  /*5fef0*/  IMAD.X R172, R172, 0x1, R0, P1 ;  /* 0x00000001acac7824 */ /* 0x000fe200008e0600 */
[----:B------:R-:W-:Y:S01]  /*5ff00*/  STL [R1+0xda8], R171 ;  /* 0x000da8ab01007387 */ /* 0x000fe20000100800 */
[----:B------:R-:W-:Y:S02]  /*5ff10*/  IMAD.MOV.U32 R214, RZ, RZ, R161 ;  /* 0x000000ffffd67224 */ /* 0x000fe400078e00a1 */
[----:B------:R-:W-:Y:S01]  /*5ff20*/  IMAD.MOV.U32 R215, RZ, RZ, R14 ;  /* 0x000000ffffd77224 */ /* 0x000fe200078e000e */
[----:B------:R-:W-:Y:S01]  /*5ff30*/  STL [R1+0xda4], R172 ;  /* 0x000da4ac01007387 */ /* 0x000fe20000100800 */
[----:B------:R-:W-:-:S02]  /*5ff40*/  IMAD.MOV.U32 R210, RZ, RZ, R162 ;  /* 0x000000ffffd27224 */ /* 0x000fc400078e00a2 */
[----:B------:R-:W-:Y:S01]  /*5ff50*/  IMAD.MOV.U32 R211, RZ, RZ, R15 ;  /* 0x000000ffffd37224 */ /* 0x000fe200078e000f */
[----:B------:R-:W-:Y:S01]  /*5ff60*/  STL.64 [R1+0x8f0], R174 ;  /* 0x0008f0ae01007387 */ /* 0x000fe20000100a00 */
[----:B------:R-:W-:Y:S01]  /*5ff70*/  IMAD.MOV.U32 R206, RZ, RZ, R163 ;  /* 0x000000ffffce7224 */ /* 0x000fe200078e00a3 */
[----:B------:R-:W-:Y:S01]  /*5ff80*/  MOV R203, R17 ;  /* 0x0000001100cb7202 */ /* 0x000fe20000000f00 */
[----:B------:R-:W-:Y:S01]  /*5ff90*/  IMAD.MOV.U32 R207, RZ, RZ, R16 ;  /* 0x000000ffffcf7224 */ /* 0x000fe200078e0010 */
[----:B------:R-:W-:Y:S01]  /*5ffa0*/  STL.64 [R1+0x980], R226 ;  /* 0x000980e201007387 */ /* 0x000fe20000100a00 */
[----:B------:R-:W-:Y:S02]  /*5ffb0*/  IMAD.MOV.U32 R202, RZ, RZ, R164 ;  /* 0x000000ffffca7224 */ /* 0x000fe400078e00a4 */
[----:B------:R-:W-:Y:S01]  /*5ffc0*/  IMAD.MOV.U32 R186, RZ, RZ, R165 ;  /* 0x000000ffffba7224 */ /* 0x000fe200078e00a5 */
[----:B------:R-:W-:Y:S01]  /*5ffd0*/  STL.64 [R1+0x978], R222 ;  /* 0x000978de01007387 */ /* 0x000fe20000100a00 */
        /* <DEDUP_REMOVED lines=13> */
[----:B------:R-:W-:Y:S02]  /*600b0*/  IMAD.MOV.U32 R179, RZ, RZ, R22 ;  /* 0x000000ffffb37224 */ /* 0x000fe400078e0016 */
[----:B------:R-:W-:Y:S01]  /*600c0*/  IMAD.MOV.U32 R177, RZ, RZ, R23 ;  /* 0x000000ffffb17224 */ /* 0x000fe200078e0017 */
[----:B------:R-:W-:Y:S01]  /*600d0*/  STL.64 [R1+0x950], R202 ;  /* 0x000950ca01007387 */ /* 0x000fe20000100a00 */
[----:B------:R-:W-:Y:S02]  /*600e0*/  IMAD.MOV.U32 R160, RZ, RZ, R3 ;  /* 0x000000ffffa07224 */ /* 0x000fe400078e0003 */
[----:B------:R-:W-:Y:S01]  /*600f0*/  IMAD.MOV.U32 R161, RZ, RZ, R152 ;  /* 0x000000ffffa17224 */ /* 0x000fe200078e0098 */
[----:B------:R-:W-:Y:S01]  /*60100*/  STL.64 [R1+0x948], R186 ;  /* 0x000948ba01007387 */ /* 0x000fe20000100a00 */
[----:B------:R-:W-:Y:S01]  /*60110*/  IMAD.MOV.U32 R158, RZ, RZ, R189 ;  /* 0x000000ffff9e7224 */ /* 0x000fe200078e00bd */
[----:B------:R-:W-:Y:S01]  /*60120*/  MOV R18, R173 ;  /* 0x000000ad00127202 */ /* 0x000fe20000000f00 */
[----:B------:R-:W-:Y:S01]  /*60130*/  IMAD.MOV.U32 R159, RZ, RZ, R153 ;  /* 0x000000ffff9f7224 */ /* 0x000fe200078e0099 */
[----:B------:R-:W-:Y:S01]  /*60140*/  STL.64 [R1+0x940], R184 ;  /* 0x000940b801007387 */ /* 0x000fe20000100a00 */
[----:B------:R-:W-:-:S03]  /*60150*/  IMAD.MOV.U32 R19, RZ, RZ, R154 ;  /* 0x000000ffff137224 */ /* 0x000fc600078e009a */
[----:B------:R-:W-:Y:S01]  /*60160*/  STL.64 [R1+0x938], R182 ;  /* 0x000938b601007387 */ /* 0x000fe20000100a00 */
[----:B------:R-:W-:Y:S02]  /*60170*/  IMAD.MOV.U32 R14, RZ, RZ, R8 ;  /* 0x000000ffff0e7224 */ /* 0x000fe400078e0008 */
[----:B------:R-:W-:Y:S01]  /*60180*/  IMAD.MOV.U32 R15, RZ, RZ, R155 ;  /* 0x000000ffff0f7224 */ /* 0x000fe200078e009b */
[----:B------:R-:W-:Y:S01]  /*60190*/  STL.64 [R1+0x930], R180 ;  /* 0x000930b401007387 */ /* 0x000fe20000100a00 */
[----:B------:R-:W-:Y:S02]  /*601a0*/  IMAD.MOV.U32 R10, RZ, RZ, R6 ;  /* 0x000000ffff0a7224 */ /* 0x000fe400078e0006 */
[----:B------:R-:W-:Y:S01]  /*601b0*/  IMAD.MOV.U32 R11, RZ, RZ, R156 ;  /* 0x000000ffff0b7224 */ /* 0x000fe200078e009c */
[----:B------:R-:W-:Y:S04]  /*601c0*/  STL.64 [R1+0x928], R178 ;  /* 0x000928b201007387 */ /* 0x000fe80000100a00 */
[----:B------:R-:W-:Y:S04]  /*601d0*/  STL.64 [R1+0x920], R176 ;  /* 0x000920b001007387 */ /* 0x000fe80000100a00 */
[----:B------:R-:W-:Y:S04]  /*601e0*/  STL.64 [R1+0x918], R160 ;  /* 0x000918a001007387 */ /* 0x000fe80000100a00 */
[----:B------:R-:W-:Y:S04]  /*601f0*/  STL.64 [R1+0x910], R158 ;  /* 0x0009109e01007387 */ /* 0x000fe80000100a00 */
[----:B------:R-:W-:Y:S04]  /*60200*/  STL.64 [R1+0x908], R18 ;  /* 0x0009081201007387 */ /* 0x000fe80000100a00 */
[----:B------:R1:W-:Y:S04]  /*60210*/  STL.64 [R1+0x900], R14 ;  /* 0x0009000e01007387 */ /* 0x0003e80000100a00 */
[----:B------:R2:W-:Y:S04]  /*60220*/  STL.64 [R1+0x8f8], R10 ;  /* 0x0008f80a01007387 */ /* 0x0005e80000100a00 */
        /* <DEDUP_REMOVED lines=22> */
[----:B------:R-:W-:-:S03]  /*60390*/  LOP3.LUT R3, R7, 0x10, RZ, 0x3c, !PT ;  /* 0x0000001007037812 */ /* 0x000fc600078e3cff */
[----:B------:R2:W-:Y:S04]  /*603a0*/  LDGSTS.E [R4+0x27800], desc[UR60][R10.64], P0 ;  /* 0x278000000a047fae */ /* 0x0005e8000812187c */
[----:B-1----:R-:W4:Y:S04]  /*603b0*/  LDL.LU R14, [R1+0xee8] ;  /* 0x000ee800010e7983 */ /* 0x002f280000300800 */
[----:B------:R-:W4:Y:S04]  /*603c0*/  LDL.LU R19, [R1+0xf28] ;  /* 0x000f280001137983 */ /* 0x000f280000300800 */
[----:B------:R-:W4:Y:S04]  /*603d0*/  LDL.LU R18, [R1+0xee4] ;  /* 0x000ee40001127983 */ /* 0x000f280000300800 */
[----:B------:R-:W4:Y:S01]  /*603e0*/  LDL.LU R20, [R1+0xf24] ;  /* 0x000f240001147983 */ /* 0x000f220000300800 */
[----:B------:R-:W-:Y:S01]  /*603f0*/  IMAD.IADD R3, R3, 0x1, R12 ;  /* 0x0000000103037824 */ /* 0x000fe200078e020c */
[----:B--2---:R-:W-:Y:S01]  /*60400*/  MOV R11, R172 ;  /* 0x000000ac000b7202 */ /* 0x004fe20000000f00 */
[----:B------:R-:W-:Y:S01]  /*60410*/  IMAD.MOV.U32 R10, RZ, RZ, R171 ;  /* 0x000000ffff0a7224 */ /* 0x000fe200078e00ab */
[----:B------:R-:W-:Y:S04]  /*60420*/  LDGSTS.E [R4+0x27c00], desc[UR60][R174.64], P0 ;  /* 0x27c00000ae047fae */ /* 0x000fe8000812187c */
[----:B------:R-:W2:Y:S04]  /*60430*/  LDL.LU R15, [R1+0xf68] ;  /* 0x000f6800010f7983 */ /* 0x000ea80000300800 */
[----:B------:R1:W-:Y:S04]  /*60440*/  LDGSTS.E [R3+0x80], desc[UR60][R10.64], P0 ;  /* 0x000800000a037fae */ /* 0x0003e8000812187c */
[----:B------:R-:W2:Y:S01]  /*60450*/  LDL.LU R4, [R1+0xfa8] ;  /* 0x000fa80001047983 */ /* 0x000ea20000300800 */
[----:B---3--:R-:W-:-:S02]  /*60460*/  IADD3 R6, P1, R6, R5, RZ ;  /* 0x0000000506067210 */ /* 0x008fc40007f3e0ff */
[----:B----4-:R-:W-:-:S03]  /*60470*/  IADD3 R22, P2, R22, R5, RZ ;  /* 0x0000000516167210 */ /* 0x010fc60007f5e0ff */
[----:B------:R-:W-:Y:S01]  /*60480*/  IMAD.X R21, R21, 0x1, R0, P1 ;  /* 0x0000000115157824 */ /* 0x000fe200008e0600 */
[----:B------:R-:W-:Y:S01]  /*60490*/  STL [R1+0xde8], R6 ;  /* 0x000de80601007387 */ /* 0x000fe20000100800 */
[----:B-1----:R-:W-:Y:S02]  /*604a0*/  IMAD.MOV.U32 R10, RZ, RZ, R6 ;  /* 0x000000ffff0a7224 */ /* 0x002fe400078e0006 */
[----:B------:R-:W-:Y:S01]  /*604b0*/  IMAD.MOV.U32 R11, RZ, RZ, R21 ;  /* 0x000000ffff0b7224 */ /* 0x000fe200078e0015 */
[----:B------:R1:W-:Y:S01]  /*604c0*/  STL [R1+0xde4], R21 ;  /* 0x000de41501007387 */ /* 0x0003e20000100800 */
[--C-:B------:R-:W-:Y:S01]  /*604d0*/  IMAD.X R23, R23, 0x1, R0.reuse, P2 ;  /* 0x0000000117177824 */ /* 0x100fe200010e0600 */
[-C--:B------:R-:W-:Y:S02]  /*604e0*/  IADD3 R8, P1, R8, R5.reuse, RZ ;  /* 0x0000000508087210 */ /* 0x080fe40007f3e0ff */
[----:B------:R-:W-:Y:S04]  /*604f0*/  STL [R1+0xe28], R22 ;  /* 0x000e281601007387 */ /* 0x000fe80000100800 */
[----:B------:R3:W-:Y:S04]  /*60500*/  LDGSTS.E [R3+0x480], desc[UR60][R10.64], P0 ;  /* 0x004800000a037fae */ /* 0x0007e8000812187c */
[----:B-1----:R-:W4:Y:S01]  /*60510*/  LDL.LU R21, [R1+0xf64] ;  /* 0x000f640001157983 */ /* 0x002f220000300800 */
[----:B------:R-:W-:Y:S01]  /*60520*/  IMAD.X R16, R16, 0x1, R0, P1 ;  /* 0x0000000110107824 */ /* 0x000fe200008e0600 */
[----:B------:R-:W-:-:S02]  /*60530*/  IADD3 R13, P2, R13, R5, RZ ;  /* 0x000000050d0d7210 */ /* 0x000fc40007f5e0ff */
[----:B------:R-:W-:Y:S01]  /*60540*/  STL [R1+0xe24], R23 ;  /* 0x000e241701007387 */ /* 0x000fe20000100800 */
[----:B---3--:R-:W-:-:S03]  /*60550*/  IMAD.MOV.U32 R10, RZ, RZ, R22 ;  /* 0x000000ffff0a7224 */ /* 0x008fc600078e0016 */
[----:B------:R-:W3:Y:S01]  /*60560*/  LDL.LU R6, [R1+0xfa4] ;  /* 0x000fa40001067983 */ /* 0x000ee20000300800 */
[----:B------:R-:W-:Y:S01]  /*60570*/  IMAD.MOV.U32 R11, RZ, RZ, R23 ;  /* 0x000000ffff0b7224 */ /* 0x000fe200078e0017 */
[----:B------:R-:W-:Y:S02]  /*60580*/  IADD3.X R17, R17, R0, RZ, P2, !PT ;  /* 0x0000000011117210 */ /* 0x000fe400017fe4ff */
[----:B------:R-:W-:Y:S04]  /*60590*/  STL [R1+0xe68], R8 ;  /* 0x000e680801007387 */ /* 0x000fe80000100800 */
[----:B------:R1:W-:Y:S04]  /*605a0*/  LDGSTS.E [R3+0x880], desc[UR60][R10.64], P0 ;  /* 0x008800000a037fae */ /* 0x0003e8000812187c */
[----:B------:R1:W-:Y:S04]  /*605b0*/  STL [R1+0xe64], R16 ;  /* 0x000e641001007387 */ /* 0x0003e80000100800 */
[----:B------:R-:W-:Y:S01]  /*605c0*/  STL [R1+0xea8], R13 ;  /* 0x000ea80d01007387 */ /* 0x000fe20000100800 */
[----:B-1----:R-:W-:-:S02]  /*605d0*/  IMAD.MOV.U32 R10, RZ, RZ, R8 ;  /* 0x000000ffff0a7224 */ /* 0x002fc400078e0008 */
[----:B------:R-:W-:Y:S02]  /*605e0*/  IMAD.MOV.U32 R11, RZ, RZ, R16 ;  /* 0x000000ffff0b7224 */ /* 0x000fe400078e0010 */
[----:B------:R-:W3:Y:S04]  /*605f0*/  LDL.LU R16, [R1+0xfe8] ;  /* 0x000fe80001107983 */ /* 0x000ee80000300800 */
[----:B------:R1:W-:Y:S04]  /*60600*/  STL [R1+0xea4], R17 ;  /* 0x000ea41101007387 */ /* 0x0003e80000100800 */
[----:B------:R1:W-:Y:S04]  /*60610*/  LDGSTS.E [R3+0xc80], desc[UR60][R10.64], P0 ;  /* 0x00c800000a037fae */ /* 0x0003e8000812187c */
[----:B------:R-:W3:Y:S01]  /*60620*/  LDL.LU R8, [R1+0x1028] ;  /* 0x0010280001087983 */ /* 0x000ee20000300800 */
[----:B-1----:R-:W-:-:S03]  /*60630*/  IMAD.MOV.U32 R11, RZ, RZ, R17 ;  /* 0x000000ffff0b7224 */ /* 0x002fc600078e0011 */
[----:B------:R-:W3:Y:S01]  /*60640*/  LDL.LU R17, [R1+0xfe4] ;  /* 0x000fe40001117983 */ /* 0x000ee20000300800 */
[----:B------:R-:W-:-:S03]  /*60650*/  IMAD.MOV.U32 R10, RZ, RZ, R13 ;  /* 0x000000ffff0a7224 */ /* 0x000fc600078e000d */
[----:B------:R-:W3:Y:S04]  /*60660*/  LDL.LU R13, [R1+0x1024] ;  /* 0x00102400010d7983 */ /* 0x000ee80000300800 */
[----:B------:R1:W-:Y:S01]  /*60670*/  LDGSTS.E [R3+0x1080], desc[UR60][R10.64], P0 ;  /* 0x010800000a037fae */ /* 0x0003e2000812187c */
[-C--:B------:R-:W-:Y:S02]  /*60680*/  IADD3 R14, P1, R14, R5.reuse, RZ ;  /* 0x000000050e0e7210 */ /* 0x080fe40007f3e0ff */
[----:B------:R-:W-:-:S03]  /*60690*/  IADD3 R19, P2, R19, R5, RZ ;  /* 0x0000000513137210 */ /* 0x000fc60007f5e0ff */
[----:B------:R-:W-:Y:S01]  /*606a0*/  IMAD.X R18, R18, 0x1, R0, P1 ;  /* 0x0000000112127824 */ /* 0x000fe200008e0600 */
[----:B------:R-:W-:Y:S01]  /*606b0*/  STL [R1+0xee8], R14 ;  /* 0x000ee80e01007387 */ /* 0x000fe20000100800 */
[----:B-1----:R-:W-:Y:S02]  /*606c0*/  IMAD.MOV.U32 R10, RZ, RZ, R14 ;  /* 0x000000ffff0a7224 */ /* 0x002fe400078e000e */
[----:B------:R-:W-:Y:S01]  /*606d0*/  IMAD.X R20, R20, 0x1, R0, P2 ;  /* 0x0000000114147824 */ /* 0x000fe200010e0600 */
[----:B------:R1:W-:Y:S01]  /*606e0*/  STL [R1+0xee4], R18 ;  /* 0x000ee41201007387 */ /* 0x0003e20000100800 */
[----:B------:R-:W-:-:S03]  /*606f0*/  MOV R11, R18 ;  /* 0x00000012000b7202 */ /* 0x000fc60000000f00 */
[----:B------:R-:W-:Y:S04]  /*60700*/  STL [R1+0xf28], R19 ;  /* 0x000f281301007387 */ /* 0x000fe80000100800 */
[----:B------:R2:W-:Y:S04]  /*60710*/  LDGSTS.E [R3+0x1480], desc[UR60][R10.64], P0 ;  /* 0x014800000a037fae */ /* 0x0005e8000812187c */
[----:B-1----:R-:W3:Y:S04]  /*60720*/  LDL.LU R18, [R1+0x1068] ;  /* 0x0010680001127983 */ /* 0x002ee80000300800 */
[----:B------:R1:W-:Y:S04]  /*60730*/  STL [R1+0xf24], R20 ;  /* 0x000f241401007387 */ /* 0x0003e80000100800 */
[----:B------:R-:W3:Y:S01]  /*60740*/  LDL.LU R14, [R1+0x10a8] ;  /* 0x0010a800010e7983 */ /* 0x000ee20000300800 */
[----:B--2---:R-:W-:-:S03]  /*60750*/  IMAD.MOV.U32 R11, RZ, RZ, R20 ;  /* 0x000000ffff0b7224 */ /* 0x004fc600078e0014 */
[----:B-1----:R-:W2:Y:S01]  /*60760*/  LDL.LU R20, [R1+0x1064] ;  /* 0x0010640001147983 */ /* 0x002ea20000300800 */
[----:B------:R-:W-:-:S03]  /*60770*/  IMAD.MOV.U32 R10, RZ, RZ, R19 ;  /* 0x000000ffff0a7224 */ /* 0x000fc600078e0013 */
[----:B------:R-:W2:Y:S01]  /*60780*/  LDL.LU R19, [R1+0x10a4] ;  /* 0x0010a40001137983 */ /* 0x000ea20000300800 */
[-C--:B------:R-:W-:Y:S02]  /*60790*/  IADD3 R15, P1, R15, R5.reuse, RZ ;  /* 0x000000050f0f7210 */ /* 0x080fe40007f3e0ff */
[----:B------:R-:W-:Y:S01]  /*607a0*/  IADD3 R4, P2, R4, R5, RZ ;  /* 0x0000000504047210 */ /* 0x000fe20007f5e0ff */
[----:B------:R1:W-:Y:S04]  /*607b0*/  LDGSTS.E [R3+0x1880], desc[UR60][R10.64], P0 ;  /* 0x018800000a037fae */ /* 0x0003e8000812187c */
[----:B------:R3:W-:Y:S01]  /*607c0*/  STL [R1+0xf68], R15 ;  /* 0x000f680f01007387 */ /* 0x0007e20000100800 */
[----:B-1----:R-:W-:Y:S02]  /*607d0*/  IMAD.MOV.U32 R10, RZ, RZ, R15 ;  /* 0x000000ffff0a7224 */ /* 0x002fe400078e000f */
[----:B----4-:R-:W-:-:S05]  /*607e0*/  IMAD.X R21, R21, 0x1, R0, P1 ;  /* 0x0000000115157824 */ /* 0x010fca00008e0600 */
[----:B------:R1:W-:Y:S01]  /*607f0*/  STL [R1+0xf64], R21 ;  /* 0x000f641501007387 */ /* 0x0003e20000100800 */
[----:B---3--:R-:W-:-:S03]  /*60800*/  IMAD.X R6, R6, 0x1, R0, P2 ;  /* 0x0000000106067824 */ /* 0x008fc600010e0600 */
[----:B------:R3:W-:Y:S04]  /*60810*/  STL [R1+0xfa8], R4 ;  /* 0x000fa80401007387 */ /* 0x0007e80000100800 */
[----:B------:R-:W4:Y:S01]  /*60820*/  LDL.LU R15, [R1+0x10e8] ;  /* 0x0010e800010f7983 */ /* 0x000f220000300800 */
[----:B------:R-:W-:-:S03]  /*60830*/  IMAD.MOV.U32 R11, RZ, RZ, R21 ;  /* 0x000000ffff0b7224 */ /* 0x000fc600078e0015 */
[----:B------:R3:W-:Y:S04]  /*60840*/  STL [R1+0xfa4], R6 ;  /* 0x000fa40601007387 */ /* 0x0007e80000100800 */
[----:B------:R-:W4:Y:S04]  /*60850*/  LDL.LU R22, [R1+0x1128] ;  /* 0x0011280001167983 */ /* 0x000f280000300800 */
[----:B-1----:R-:W4:Y:S04]  /*60860*/  LDL.LU R21, [R1+0x10e4] ;  /* 0x0010e40001157983 */ /* 0x002f280000300800 */
[----:B------:R1:W-:Y:S01]  /*60870*/  LDGSTS.E [R3+0x1c80], desc[UR60][R10.64], P0 ;  /* 0x01c800000a037fae */ /* 0x0003e2000812187c */
[----:B------:R-:W-:-:S03]  /*60880*/  IADD3 R16, P1, R16, R5, RZ ;  /* 0x0000000510107210 */ /* 0x000fc60007f3e0ff */
[----:B------:R-:W4:Y:S01]  /*60890*/  LDL.LU R23, [R1+0x1124] ;  /* 0x0011240001177983 */ /* 0x000f220000300800 */
[----:B-1----:R-:W-:Y:S01]  /*608a0*/  IMAD.MOV.U32 R10, RZ, RZ, R4 ;  /* 0x000000ffff0a7224 */ /* 0x002fe200078e0004 */
[----:B------:R-:W-:Y:S02]  /*608b0*/  MOV R11, R6 ;  /* 0x00000006000b7202 */ /* 0x000fe40000000f00 */
[----:B---3--:R-:W3:Y:S01]  /*608c0*/  LDL.LU R4, [R1+0x1168] ;  /* 0x0011680001047983 */ /* 0x008ee20000300800 */
[----:B------:R-:W-:-:S03]  /*608d0*/  IADD3 R8, P2, R8, R5, RZ ;  /* 0x0000000508087210 */ /* 0x000fc60007f5e0ff */
[----:B------:R-:W3:Y:S01]  /*608e0*/  LDL.LU R6, [R1+0x11a8] ;  /* 0x0011a80001067983 */ /* 0x000ee20000300800 */
[----:B------:R-:W-:-:S03]  /*608f0*/  IMAD.X R17, R17, 0x1, R0, P1 ;  /* 0x0000000111117824 */ /* 0x000fc600008e0600 */
[----:B------:R1:W-:Y:S01]  /*60900*/  STL [R1+0xfe8], R16 ;  /* 0x000fe81001007387 */ /* 0x0003e20000100800 */
[----:B------:R-:W-:-:S03]  /*60910*/  IMAD.X R13, R13, 0x1, R0, P2 ;  /* 0x000000010d0d7824 */ /* 0x000fc600010e0600 */
[----:B------:R1:W-:Y:S04]  /*60920*/  LDGSTS.E [R3+0x2080], desc[UR60][R10.64], P0 ;  /* 0x020800000a037fae */ /* 0x0003e8000812187c */
[----:B------:R1:W-:Y:S04]  /*60930*/  STL [R1+0xfe4], R17 ;  /* 0x000fe41101007387 */ /* 0x0003e80000100800 */
[----:B------:R2:W-:Y:S01]  /*60940*/  STL [R1+0x1028], R8 ;  /* 0x0010280801007387 */ /* 0x0005e20000100800 */
[----:B-1----:R-:W-:-:S03]  /*60950*/  IMAD.MOV.U32 R10, RZ, RZ, R16 ;  /* 0x000000ffff0a7224 */ /* 0x002fc600078e0010 */
[----:B------:R-:W3:Y:S01]  /*60960*/  LDL.LU R16, [R1+0x1164] ;  /* 0x0011640001107983 */ /* 0x000ee20000300800 */
[----:B------:R-:W-:-:S03]  /*60970*/  IMAD.MOV.U32 R11, RZ, RZ, R17 ;  /* 0x000000ffff0b7224 */ /* 0x000fc600078e0011 */
[----:B------:R1:W-:Y:S04]  /*60980*/  STL [R1+0x1024], R13 ;  /* 0x0010240d01007387 */ /* 0x0003e80000100800 */
[----:B------:R-:W3:Y:S04]  /*60990*/  LDL.LU R17, [R1+0x11a4] ;  /* 0x0011a40001117983 */ /* 0x000ee80000300800 */
[----:B------:R1:W-:Y:S01]  /*609a0*/  LDGSTS.E [R3+0x2480], desc[UR60][R10.64], P0 ;  /* 0x024800000a037fae */ /* 0x0003e2000812187c */
[----:B------:R-:W-:Y:S01]  /*609b0*/  IADD3 R18, P1, R18, R5, RZ ;  /* 0x0000000512127210 */ /* 0x000fe20007f3e0ff */
[----:B-1----:R-:W-:-:S02]  /*609c0*/  IMAD.MOV.U32 R10, RZ, RZ, R8 ;  /* 0x000000ffff0a7224 */ /* 0x002fc400078e0008 */
[----:B------:R-:W-:Y:S01]  /*609d0*/  IMAD.MOV.U32 R11, RZ, RZ, R13 ;  /* 0x000000ffff0b7224 */ /* 0x000fe200078e000d */
[----:B--2---:R-:W2:Y:S01]  /*609e0*/  LDL.LU R8, [R1+0x11e8] ;  /* 0x0011e80001087983 */ /* 0x004ea20000300800 */
[----:B------:R-:W-:-:S03]  /*609f0*/  IADD3 R14, P2, R14, R5, RZ ;  /* 0x000000050e0e7210 */ /* 0x000fc60007f5e0ff */
[----:B------:R-:W2:Y:S01]  /*60a00*/  LDL.LU R13, [R1+0x1228] ;  /* 0x00122800010d7983 */ /* 0x000ea20000300800 */
[----:B------:R-:W-:-:S03]  /*60a10*/  IMAD.X R20, R20, 0x1, R0, P1 ;  /* 0x0000000114147824 */ /* 0x000fc600008e0600 */
[----:B------:R1:W-:Y:S01]  /*60a20*/  STL [R1+0x1068], R18 ;  /* 0x0010681201007387 */ /* 0x0003e20000100800 */
[----:B------:R-:W-:-:S03]  /*60a30*/  IADD3.X R19, R19, R0, RZ, P2, !PT ;  /* 0x0000000013137210 */ /* 0x000fc600017fe4ff */
[----:B------:R1:W-:Y:S04]  /*60a40*/  LDGSTS.E [R3+0x2880], desc[UR60][R10.64], P0 ;  /* 0x028800000a037fae */ /* 0x0003e8000812187c */
[----:B------:R1:W-:Y:S04]  /*60a50*/  STL [R1+0x1064], R20 ;  /* 0x0010641401007387 */ /* 0x0003e80000100800 */
[----:B------:R-:W-:Y:S01]  /*60a60*/  STL [R1+0x10a8], R14 ;  /* 0x0010a80e01007387 */ /* 0x000fe20000100800 */
[----:B-1----:R-:W-:-:S03]  /*60a70*/  IMAD.MOV.U32 R10, RZ, RZ, R18 ;  /* 0x000000ffff0a7224 */ /* 0x002fc600078e0012 */
[----:B------:R-:W2:Y:S01]  /*60a80*/  LDL.LU R18, [R1+0x11e4] ;  /* 0x0011e40001127983 */ /* 0x000ea20000300800 */
[----:B------:R-:W-:-:S03]  /*60a90*/  IMAD.MOV.U32 R11, RZ, RZ, R20 ;  /* 0x000000ffff0b7224 */ /* 0x000fc600078e0014 */
[----:B------:R1:W-:Y:S04]  /*60aa0*/  STL [R1+0x10a4], R19 ;  /* 0x0010a41301007387 */ /* 0x0003e80000100800 */
[----:B------:R-:W2:Y:S04]  /*60ab0*/  LDL.LU R20, [R1+0x1224] ;  /* 0x0012240001147983 */ /* 0x000ea80000300800 */
[----:B------:R1:W-:Y:S02]  /*60ac0*/  LDGSTS.E [R3+0x2c80], desc[UR60][R10.64], P0 ;  /* 0x02c800000a037fae */ /* 0x0003e4000812187c */
[----:B-1----:R-:W-:-:S02]  /*60ad0*/  IMAD.MOV.U32 R10, RZ, RZ, R14 ;  /* 0x000000ffff0a7224 */ /* 0x002fc400078e000e */
[----:B------:R-:W-:Y:S02]  /*60ae0*/  IMAD.MOV.U32 R11, RZ, RZ, R19 ;  /* 0x000000ffff0b7224 */ /* 0x000fe400078e0013 */
[----:B------:R-:W2:Y:S04]  /*60af0*/  LDL.LU R19, [R1+0x1268] ;  /* 0x0012680001137983 */ /* 0x000ea80000300800 */
[----:B------:R-:W2:Y:S04]  /*60b00*/  LDL.LU R14, [R1+0x12a8] ;  /* 0x0012a800010e7983 */ /* 0x000ea80000300800 */
[----:B------:R1:W-:Y:S01]  /*60b10*/  LDGSTS.E [R3+0x3080], desc[UR60][R10.64], P0 ;  /* 0x030800000a037fae */ /* 0x0003e2000812187c */
[----:B----4-:R-:W-:-:S05]  /*60b20*/  IADD3 R15, P1, R15, R5, RZ ;  /* 0x000000050f0f7210 */ /* 0x010fca0007f3e0ff */
[----:B------:R-:W-:Y:S01]  /*60b30*/  STL [R1+0x10e8], R15 ;  /* 0x0010e80f01007387 */ /* 0x000fe20000100800 */
[----:B------:R-:W-:Y:S01]  /*60b40*/  IADD3 R22, P2, R22, R5, RZ ;  /* 0x0000000516167210 */ /* 0x000fe20007f5e0ff */
[----:B------:R-:W-:Y:S02]  /*60b50*/  IMAD.X R21, R21, 0x1, R0, P1 ;  /* 0x0000000115157824 */ /* 0x000fe400008e0600 */
[----:B-1----:R-:W-:-:S03]  /*60b60*/  IMAD.MOV.U32 R10, RZ, RZ, R15 ;  /* 0x000000ffff0a7224 */ /* 0x002fc600078e000f */
[----:B------:R-:W-:Y:S01]  /*60b70*/  MOV R11, R21 ;  /* 0x00000015000b7202 */ /* 0x000fe20000000f00 */
[----:B------:R1:W-:Y:S01]  /*60b80*/  STL [R1+0x10e4], R21 ;  /* 0x0010e41501007387 */ /* 0x0003e20000100800 */
[----:B------:R-:W-:-:S03]  /*60b90*/  IMAD.X R23, R23, 0x1, R0, P2 ;  /* 0x0000000117177824 */ /* 0x000fc600010e0600 */
[----:B------:R-:W-:Y:S04]  /*60ba0*/  STL [R1+0x1128], R22 ;  /* 0x0011281601007387 */ /* 0x000fe80000100800 */
[----:B------:R4:W-:Y:S01]  /*60bb0*/  LDGSTS.E [R3+0x3480], desc[UR60][R10.64], P0 ;  /* 0x034800000a037fae */ /* 0x0009e2000812187c */
[----:B---3--:R-:W-:-:S03]  /*60bc0*/  IADD3 R4, P1, R4, R5, RZ ;  /* 0x0000000504047210 */ /* 0x008fc60007f3e0ff */
[----:B-1----:R-:W3:Y:S01]  /*60bd0*/  LDL.LU R21, [R1+0x1264] ;  /* 0x0012640001157983 */ /* 0x002ee20000300800 */
[----:B------:R-:W-:-:S03]  /*60be0*/  IADD3 R6, P2, R6, R5, RZ ;  /* 0x0000000506067210 */ /* 0x000fc60007f5e0ff */
[----:B------:R-:W-:Y:S01]  /*60bf0*/  STL [R1+0x1124], R23 ;  /* 0x0011241701007387 */ /* 0x000fe20000100800 */
[----:B----4-:R-:W-:-:S03]  /*60c00*/  IMAD.MOV.U32 R10, RZ, RZ, R22 ;  /* 0x000000ffff0a7224 */ /* 0x010fc600078e0016 */
[----:B------:R-:W4:Y:S01]  /*60c10*/  LDL.LU R15, [R1+0x12a4] ;  /* 0x0012a400010f7983 */ /* 0x000f220000300800 */
[----:B------:R-:W-:-:S03]  /*60c20*/  IMAD.MOV.U32 R11, RZ, RZ, R23 ;  /* 0x000000ffff0b7224 */ /* 0x000fc600078e0017 */
[----:B------:R-:W-:Y:S04]  /*60c30*/  STL [R1+0x1168], R4 ;  /* 0x0011680401007387 */ /* 0x000fe80000100800 */
[----:B------:R1:W-:Y:S01]  /*60c40*/  LDGSTS.E [R3+0x3880], desc[UR60][R10.64], P0 ;  /* 0x038800000a037fae */ /* 0x0003e2000812187c */
[----:B------:R-:W-:Y:S02]  /*60c50*/  IMAD.X R16, R16, 0x1, R0, P1 ;  /* 0x0000000110107824 */ /* 0x000fe400008e0600 */
[----:B-1----:R-:W-:Y:S02]  /*60c60*/  IMAD.MOV.U32 R10, RZ, RZ, R4 ;  /* 0x000000ffff0a7224 */ /* 0x002fe400078e0004 */
        /* <DEDUP_REMOVED lines=8> */
[----:B------:R-:W-:Y:S01]  /*60cf0*/  MOV R11, R17 ;  /* 0x00000011000b7202 */ /* 0x000fe20000000f00 */
[----:B------:R-:W-:-:S02]  /*60d00*/  IMAD.MOV.U32 R10, RZ, RZ, R6 ;  /* 0x000000ffff0a7224 */ /* 0x000fc400078e0006 */
[----:B-1----:R-:W4:Y:S04]  /*60d10*/  LDL.LU R17, [R1+0x12e4] ;  /* 0x0012e40001117983 */ /* 0x002f280000300800 */
[----:B------:R-:W4:Y:S01]  /*60d20*/  LDL.LU R6, [R1+0x1324] ;  /* 0x0013240001067983 */ /* 0x000f220000300800 */
[-C--:B--2---:R-:W-:Y:S02]  /*60d30*/  IADD3 R8, P1, R8, R5.reuse, RZ ;  /* 0x0000000508087210 */ /* 0x084fe40007f3e0ff */
[----:B------:R-:W-:Y:S01]  /*60d40*/  IADD3 R13, P2, R13, R5, RZ ;  /* 0x000000050d0d7210 */ /* 0x000fe20007f5e0ff */
[----:B------:R1:W-:Y:S04]  /*60d50*/  LDGSTS.E [R3+0x4080], desc[UR60][R10.64], P0 ;  /* 0x040800000a037fae */ /* 0x0003e8000812187c */
[----:B------:R2:W-:Y:S01]  /*60d60*/  STL [R1+0x11e8], R8 ;  /* 0x0011e80801007387 */ /* 0x0005e20000100800 */
[----:B------:R-:W-:-:S02]  /*60d70*/  IMAD.X R18, R18, 0x1, R0, P1 ;  /* 0x0000000112127824 */ /* 0x000fc400008e0600 */
[----:B-1----:R-:W-:Y:S02]  /*60d80*/  IMAD.MOV.U32 R10, RZ, RZ, R8 ;  /* 0x000000ffff0a7224 */ /* 0x002fe400078e0008 */
[----:B------:R-:W-:Y:S01]  /*60d90*/  IMAD.MOV.U32 R11, RZ, RZ, R18 ;  /* 0x000000ffff0b7224 */ /* 0x000fe200078e0012 */
[----:B------:R1:W-:Y:S01]  /*60da0*/  STL [R1+0x11e4], R18 ;  /* 0x0011e41201007387 */ /* 0x0003e20000100800 */
[----:B------:R-:W-:-:S03]  /*60db0*/  IMAD.X R20, R20, 0x1, R0, P2 ;  /* 0x0000000114147824 */ /* 0x000fc600010e0600 */
[----:B------:R1:W-:Y:S04]  /*60dc0*/  STL [R1+0x1228], R13 ;  /* 0x0012280d01007387 */ /* 0x0003e80000100800 */
[----:B--2---:R-:W2:Y:S04]  /*60dd0*/  LDL.LU R8, [R1+0x1368] ;  /* 0x0013680001087983 */ /* 0x004ea80000300800 */
[----:B------:R1:W-:Y:S04]  /*60de0*/  STL [R1+0x1224], R20 ;  /* 0x0012241401007387 */ /* 0x0003e80000100800 */
[----:B------:R1:W-:Y:S04]  /*60df0*/  LDGSTS.E [R3+0x4480], desc[UR60][R10.64], P0 ;  /* 0x044800000a037fae */ /* 0x0003e8000812187c */
[----:B-1----:R-:W2:Y:S01]  /*60e00*/  LDL.LU R18, [R1+0x13a8] ;  /* 0x0013a80001127983 */ /* 0x002ea20000300800 */
[----:B------:R-:W-:-:S03]  /*60e10*/  IMAD.MOV.U32 R10, RZ, RZ, R13 ;  /* 0x000000ffff0a7224 */ /* 0x000fc600078e000d */
[----:B------:R-:W2:Y:S01]  /*60e20*/  LDL.LU R13, [R1+0x1364] ;  /* 0x00136400010d7983 */ /* 0x000ea20000300800 */
[----:B------:R-:W-:-:S03]  /*60e30*/  IMAD.MOV.U32 R11, RZ, RZ, R20 ;  /* 0x000000ffff0b7224 */ /* 0x000fc600078e0014 */
[----:B------:R-:W2:Y:S01]  /*60e40*/  LDL.LU R20, [R1+0x13a4] ;  /* 0x0013a40001147983 */ /* 0x000ea20000300800 */
[-C--:B------:R-:W-:Y:S02]  /*60e50*/  IADD3 R19, P1, R19, R5.reuse, RZ ;  /* 0x0000000513137210 */ /* 0x080fe40007f3e0ff */
[----:B------:R-:W-:Y:S01]  /*60e60*/  IADD3 R14, P2, R14, R5, RZ ;  /* 0x000000050e0e7210 */ /* 0x000fe20007f5e0ff */
[----:B------:R1:W-:Y:S04]  /*60e70*/  LDGSTS.E [R3+0x4880], desc[UR60][R10.64], P0 ;  /* 0x048800000a037fae */ /* 0x0003e8000812187c */
[----:B------:R4:W-:Y:S01]  /*60e80*/  STL [R1+0x1268], R19 ;  /* 0x0012681301007387 */ /* 0x0009e20000100800 */
[----:B-1----:R-:W-:Y:S02]  /*60e90*/  IMAD.MOV.U32 R10, RZ, RZ, R19 ;  /* 0x000000ffff0a7224 */ /* 0x002fe400078e0013 */
[----:B---3--:R-:W-:-:S05]  /*60ea0*/  IMAD.X R21, R21, 0x1, R0, P1 ;  /* 0x0000000115157824 */ /* 0x008fca00008e0600 */
[----:B------:R1:W-:Y:S01]  /*60eb0*/  STL [R1+0x1264], R21 ;  /* 0x0012641501007387 */ /* 0x0003e20000100800 */
[----:B----4-:R-:W-:-:S03]  /*60ec0*/  IADD3.X R15, R15, R0, RZ, P2, !PT ;  /* 0x000000000f0f7210 */ /* 0x010fc600017fe4ff */
[----:B------:R3:W-:Y:S01]  /*60ed0*/  STL [R1+0x12a8], R14 ;  /* 0x0012a80e01007387 */ /* 0x0007e20000100800 */
[----:B------:R-:W-:-:S03]  /*60ee0*/  IMAD.MOV.U32 R11, RZ, RZ, R21 ;  /* 0x000000ffff0b7224 */ /* 0x000fc600078e0015 */
[----:B------:R-:W4:Y:S04]  /*60ef0*/  LDL.LU R19, [R1+0x13e8] ;  /* 0x0013e80001137983 */ /* 0x000f280000300800 */
[----:B------:R3:W-:Y:S04]  /*60f00*/  STL [R1+0x12a4], R15 ;  /* 0x0012a40f01007387 */ /* 0x0007e80000100800 */
[----:B------:R-:W4:Y:S04]  /*60f10*/  LDL.LU R22, [R1+0x1428] ;  /* 0x0014280001167983 */ /* 0x000f280000300800 */
[----:B-1----:R-:W4:Y:S04]  /*60f20*/  LDL.LU R21, [R1+0x13e4] ;  /* 0x0013e40001157983 */ /* 0x002f280000300800 */
[----:B------:R1:W-:Y:S04]  /*60f30*/  LDGSTS.E [R3+0x4c80], desc[UR60][R10.64], P0 ;  /* 0x04c800000a037fae */ /* 0x0003e8000812187c */
[----:B------:R-:W4:Y:S01]  /*60f40*/  LDL.LU R23, [R1+0x1424] ;  /* 0x0014240001177983 */ /* 0x000f220000300800 */
[----:B-1----:R-:W-:Y:S01]  /*60f50*/  IMAD.MOV.U32 R10, RZ, RZ, R14 ;  /* 0x000000ffff0a7224 */ /* 0x002fe200078e000e */
[-C--:B------:R-:W-:Y:S01]  /*60f60*/  IADD3 R16, P1, R16, R5.reuse, RZ ;  /* 0x0000000510107210 */ /* 0x080fe20007f3e0ff */
[----:B------:R-:W-:Y:S01]  /*60f70*/  IMAD.MOV.U32 R11, RZ, RZ, R15 ;  /* 0x000000ffff0b7224 */ /* 0x000fe200078e000f */
[----:B---3--:R-:W3:Y:S04]  /*60f80*/  LDL.LU R14, [R1+0x1468] ;  /* 0x00146800010e7983 */ /* 0x008ee80000300800 */
[----:B------:R-:W3:Y:S01]  /*60f90*/  LDL.LU R15, [R1+0x14a8] ;  /* 0x0014a800010f7983 */ /* 0x000ee20000300800 */
[----:B------:R-:W-:-:S03]  /*60fa0*/  IADD3 R4, P2, R4, R5, RZ ;  /* 0x0000000504047210 */ /* 0x000fc60007f5e0ff */
[----:B------:R1:W-:Y:S01]  /*60fb0*/  STL [R1+0x12e8], R16 ;  /* 0x0012e81001007387 */ /* 0x0003e20000100800 */
[----:B------:R-:W-:-:S03]  /*60fc0*/  IMAD.X R17, R17, 0x1, R0, P1 ;  /* 0x0000000111117824 */ /* 0x000fc600008e0600 */
[----:B------:R1:W-:Y:S01]  /*60fd0*/  LDGSTS.E [R3+0x5080], desc[UR60][R10.64], P0 ;  /* 0x050800000a037fae */ /* 0x0003e2000812187c */
[----:B------:R-:W-:-:S03]  /*60fe0*/  IMAD.X R6, R6, 0x1, R0, P2 ;  /* 0x0000000106067824 */ /* 0x000fc600010e0600 */
[----:B------:R1:W-:Y:S04]  /*60ff0*/  STL [R1+0x12e4], R17 ;  /* 0x0012e41101007387 */ /* 0x0003e80000100800 */
[----:B------:R2:W-:Y:S01]  /*61000*/  STL [R1+0x1328], R4 ;  /* 0x0013280401007387 */ /* 0x0005e20000100800 */
[----:B-1----:R-:W-:-:S03]  /*61010*/  IMAD.MOV.U32 R10, RZ, RZ, R16 ;  /* 0x000000ffff0a7224 */ /* 0x002fc600078e0010 */
[----:B------:R-:W3:Y:S01]  /*61020*/  LDL.LU R16, [R1+0x1464] ;  /* 0x0014640001107983 */ /* 0x000ee20000300800 */
[----:B------:R-:W-:-:S03]  /*61030*/  MOV R11, R17 ;  /* 0x00000011000b7202 */ /* 0x000fc60000000f00 */
[----:B------:R1:W-:Y:S04]  /*61040*/  STL [R1+0x1324], R6 ;  /* 0x0013240601007387 */ /* 0x0003e80000100800 */
[----:B------:R-:W3:Y:S04]  /*61050*/  LDL.LU R17, [R1+0x14a4] ;  /* 0x0014a40001117983 */ /* 0x000ee80000300800 */
[----:B------:R1:W-:Y:S01]  /*61060*/  LDGSTS.E [R3+0x5480], desc[UR60][R10.64], P0 ;  /* 0x054800000a037fae */ /* 0x0003e2000812187c */
[----:B--2---:R-:W-:Y:S01]  /*61070*/  IADD3 R8, P1, R8, R5, RZ ;  /* 0x0000000508087210 */ /* 0x004fe20007f3e0ff */
[----:B-1----:R-:W-:-:S02]  /*61080*/  IMAD.MOV.U32 R10, RZ, RZ, R4 ;  /* 0x000000ffff0a7224 */ /* 0x002fc400078e0004 */
[----:B------:R-:W-:Y:S01]  /*61090*/  IMAD.MOV.U32 R11, RZ, RZ, R6 ;  /* 0x000000ffff0b7224 */ /* 0x000fe200078e0006 */
[----:B------:R-:W2:Y:S04]  /*610a0*/  LDL.LU R4, [R1+0x14e8] ;  /* 0x0014e80001047983 */ /* 0x000ea80000300800 */
[----:B------:R-:W2:Y:S01]  /*610b0*/  LDL.LU R6, [R1+0x1528] ;  /* 0x0015280001067983 */ /* 0x000ea20000300800 */
[----:B------:R-:W-:-:S03]  /*610c0*/  IADD3 R18, P2, R18, R5, RZ ;  /* 0x0000000512127210 */ /* 0x000fc60007f5e0ff */
[----:B------:R1:W-:Y:S04]  /*610d0*/  STL [R1+0x1368], R8 ;  /* 0x0013680801007387 */ /* 0x0003e80000100800 */
[----:B------:R1:W-:Y:S01]  /*610e0*/  LDGSTS.E [R3+0x5880], desc[UR60][R10.64], P0 ;  /* 0x058800000a037fae */ /* 0x0003e2000812187c */
[--C-:B------:R-:W-:Y:S02]  /*610f0*/  IMAD.X R13, R13, 0x1, R0.reuse, P1 ;  /* 0x000000010d0d7824 */ /* 0x100fe400008e0600 */
[----:B------:R-:W-:-:S03]  /*61100*/  IMAD.X R20, R20, 0x1, R0, P2 ;  /* 0x0000000114147824 */ /* 0x000fc600010e0600 */
[----:B------:R1:W-:Y:S02]  /*61110*/  STL [R1+0x1364], R13 ;  /* 0x0013640d01007387 */ /* 0x0003e40000100800 */
[----:B-1----:R-:W-:Y:S02]  /*61120*/  IMAD.MOV.U32 R10, RZ, RZ, R8 ;  /* 0x000000ffff0a7224 */ /* 0x002fe400078e0008 */
[----:B------:R-:W-:Y:S04]  /*61130*/  STL [R1+0x13a8], R18 ;  /* 0x0013a81201007387 */ /* 0x000fe80000100800 */
[----:B------:R-:W2:Y:S01]  /*61140*/  LDL.LU R8, [R1+0x14e4] ;  /* 0x0014e40001087983 */ /* 0x000ea20000300800 */
[----:B------:R-:W-:-:S03]  /*61150*/  IMAD.MOV.U32 R11, RZ, RZ, R13 ;  /* 0x000000ffff0b7224 */ /* 0x000fc600078e000d */
[----:B------:R1:W-:Y:S04]  /*61160*/  STL [R1+0x13a4], R20 ;  /* 0x0013a41401007387 */ /* 0x0003e80000100800 */
[----:B------:R-:W2:Y:S04]  /*61170*/  LDL.LU R13, [R1+0x1524] ;  /* 0x00152400010d7983 */ /* 0x000ea80000300800 */
[----:B------:R1:W-:Y:S02]  /*61180*/  LDGSTS.E [R3+0x5c80], desc[UR60][R10.64], P0 ;  /* 0x05c800000a037fae */ /* 0x0003e4000812187c */
[----:B-1----:R-:W-:Y:S01]  /*61190*/  IMAD.MOV.U32 R10, RZ, RZ, R18 ;  /* 0x000000ffff0a7224 */ /* 0x002fe200078e0012 */
[----:B------:R-:W-:-:S02]  /*611a0*/  MOV R11, R20 ;  /* 0x00000014000b7202 */ /* 0x000fc40000000f00 */
[----:B------:R-:W2:Y:S04]  /*611b0*/  LDL.LU R20, [R1+0x1568] ;  /* 0x0015680001147983 */ /* 0x000ea80000300800 */
[----:B------:R1:W-:Y:S04]  /*611c0*/  LDGSTS.E [R3+0x6080], desc[UR60][R10.64], P0 ;  /* 0x060800000a037fae */ /* 0x0003e8000812187c */
[----:B------:R-:W2:Y:S01]  /*611d0*/  LDL.LU R18, [R1+0x15a8] ;  /* 0x0015a80001127983 */ /* 0x000ea20000300800 */
[----:B----4-:R-:W-:-:S05]  /*611e0*/  IADD3 R19, P1, R19, R5, RZ ;  /* 0x0000000513137210 */ /* 0x010fca0007f3e0ff */
[----:B-1----:R-:W-:Y:S01]  /*611f0*/  IMAD.MOV.U32 R10, RZ, RZ, R19 ;  /* 0x000000ffff0a7224 */ /* 0x002fe200078e0013 */
[----:B------:R-:W-:Y:S01]  /*61200*/  IADD3 R22, P2, R22, R5, RZ ;  /* 0x0000000516167210 */ /* 0x000fe20007f5e0ff */
[--C-:B------:R-:W-:Y:S01]  /*61210*/  IMAD.X R21, R21, 0x1, R0.reuse, P1 ;  /* 0x0000000115157824 */ /* 0x100fe200008e0600 */
[----:B------:R-:W-:Y:S03]  /*61220*/  STL [R1+0x13e8], R19 ;  /* 0x0013e81301007387 */ /* 0x000fe60000100800 */
[----:B------:R-:W-:Y:S01]  /*61230*/  IMAD.MOV.U32 R11, RZ, RZ, R21 ;  /* 0x000000ffff0b7224 */ /* 0x000fe200078e0015 */
[----:B------:R1:W-:Y:S01]  /*61240*/  STL [R1+0x13e4], R21 ;  /* 0x0013e41501007387 */ /* 0x0003e20000100800 */
[----:B------:R-:W-:-:S03]  /*61250*/  IMAD.X R23, R23, 0x1, R0, P2 ;  /* 0x0000000117177824 */ /* 0x000fc600010e0600 */
[----:B------:R-:W-:Y:S04]  /*61260*/  STL [R1+0x1428], R22 ;  /* 0x0014281601007387 */ /* 0x000fe80000100800 */
[----:B------:R4:W-:Y:S04]  /*61270*/  LDGSTS.E [R3+0x6480], desc[UR60][R10.64], P0 ;  /* 0x064800000a037fae */ /* 0x0009e8000812187c */
[----:B-1----:R-:W2:Y:S01]  /*61280*/  LDL.LU R21, [R1+0x1564] ;  /* 0x0015640001157983 */ /* 0x002ea20000300800 */
[----:B---3--:R-:W-:-:S03]  /*61290*/  IADD3 R14, P1, R14, R5, RZ ;  /* 0x000000050e0e7210 */ /* 0x008fc60007f3e0ff */
[----:B------:R-:W-:Y:S01]  /*612a0*/  STL [R1+0x1424], R23 ;  /* 0x0014241701007387 */ /* 0x000fe20000100800 */
[----:B----4-:R-:W-:Y:S02]  /*612b0*/  IMAD.MOV.U32 R10, RZ, RZ, R22 ;  /* 0x000000ffff0a7224 */ /* 0x010fe400078e0016 */
[----:B------:R-:W-:Y:S01]  /*612c0*/  IMAD.MOV.U32 R11, RZ, RZ, R23 ;  /* 0x000000ffff0b7224 */ /* 0x000fe200078e0017 */
[----:B------:R-:W-:Y:S01]  /*612d0*/  IADD3 R15, P2, R15, R5, RZ ;  /* 0x000000050f0f7210 */ /* 0x000fe20007f5e0ff */
[----:B------:R-:W3:Y:S04]  /*612e0*/  LDL.LU R19, [R1+0x15a4] ;  /* 0x0015a40001137983 */ /* 0x000ee80000300800 */
[----:B------:R1:W-:Y:S04]  /*612f0*/  LDGSTS.E [R3+0x6880], desc[UR60][R10.64], P0 ;  /* 0x068800000a037fae */ /* 0x0003e8000812187c */
[----:B------:R-:W-:Y:S01]  /*61300*/  STL [R1+0x1468], R14 ;  /* 0x0014680e01007387 */ /* 0x000fe20000100800 */
[----:B-1----:R-:W-:-:S02]  /*61310*/  IMAD.MOV.U32 R10, RZ, RZ, R14 ;  /* 0x000000ffff0a7224 */ /* 0x002fc400078e000e */
[----:B------:R-:W-:-:S04]  /*61320*/  IMAD.X R16, R16, 0x1, R0, P1 ;  /* 0x0000000110107824 */ /* 0x000fc800008e0600 */
[----:B------:R-:W-:Y:S01]  /*61330*/  IMAD.MOV.U32 R11, RZ, RZ, R16 ;  /* 0x000000ffff0b7224 */ /* 0x000fe200078e0010 */
[----:B------:R1:W-:Y:S01]  /*61340*/  STL [R1+0x1464], R16 ;  /* 0x0014641001007387 */ /* 0x0003e20000100800 */
[----:B------:R-:W-:-:S03]  /*61350*/  IADD3.X R17, R17, R0, RZ, P2, !PT ;  /* 0x0000000011117210 */ /* 0x000fc600017fe4ff */
[----:B------:R-:W-:Y:S04]  /*61360*/  STL [R1+0x14a8], R15 ;  /* 0x0014a80f01007387 */ /* 0x000fe80000100800 */
[----:B------:R4:W-:Y:S04]  /*61370*/  LDGSTS.E [R3+0x6c80], desc[UR60][R10.64], P0 ;  /* 0x06c800000a037fae */ /* 0x0009e8000812187c */
[----:B-1----:R-:W3:Y:S04]  /*61380*/  LDL.LU R16, [R1+0x15e8] ;  /* 0x0015e80001107983 */ /* 0x002ee80000300800 */
[----:B------:R1:W-:Y:S04]  /*61390*/  STL [R1+0x14a4], R17 ;  /* 0x0014a41101007387 */ /* 0x0003e80000100800 */
[----:B------:R-:W3:Y:S01]  /*613a0*/  LDL.LU R14, [R1+0x1628] ;  /* 0x00162800010e7983 */ /* 0x000ee20000300800 */
[----:B----4-:R-:W-:-:S02]  /*613b0*/  IMAD.MOV.U32 R11, RZ, RZ, R17 ;  /* 0x000000ffff0b7224 */ /* 0x010fc400078e0011 */
[----:B------:R-:W-:Y:S01]  /*613c0*/  IMAD.MOV.U32 R10, RZ, RZ, R15 ;  /* 0x000000ffff0a7224 */ /* 0x000fe200078e000f */
[----:B-1----:R-:W4:Y:S04]  /*613d0*/  LDL.LU R17, [R1+0x15e4] ;  /* 0x0015e40001117983 */ /* 0x002f280000300800 */
[----:B------:R-:W4:Y:S01]  /*613e0*/  LDL.LU R15, [R1+0x1624] ;  /* 0x00162400010f7983 */ /* 0x000f220000300800 */
[-C--:B--2---:R-:W-:Y:S02]  /*613f0*/  IADD3 R4, P1, R4, R5.reuse, RZ ;  /* 0x0000000504047210 */ /* 0x084fe40007f3e0ff */
[----:B------:R-:W-:Y:S01]  /*61400*/  IADD3 R6, P2, R6, R5, RZ ;  /* 0x0000000506067210 */ /* 0x000fe20007f5e0ff */
[----:B------:R1:W-:Y:S04]  /*61410*/  LDGSTS.E [R3+0x7080], desc[UR60][R10.64], P0 ;  /* 0x070800000a037fae */ /* 0x0003e8000812187c */
[----:B------:R-:W-:Y:S01]  /*61420*/  STL [R1+0x14e8], R4 ;  /* 0x0014e80401007387 */ /* 0x000fe20000100800 */
[----:B-1----:R-:W-:-:S02]  /*61430*/  IMAD.MOV.U32 R10, RZ, RZ, R4 ;  /* 0x000000ffff0a7224 */ /* 0x002fc400078e0004 */
[----:B------:R-:W-:-:S05]  /*61440*/  IMAD.X R8, R8, 0x1, R0, P1 ;  /* 0x0000000108087824 */ /* 0x000fca00008e0600 */
[----:B------:R1:W-:Y:S01]  /*61450*/  STL [R1+0x14e4], R8 ;  /* 0x0014e40801007387 */ /* 0x0003e20000100800 */
[----:B------:R-:W-:Y:S01]  /*61460*/  MOV R11, R8 ;  /* 0x00000008000b7202 */ /* 0x000fe20000000f00 */
[----:B------:R-:W-:Y:S02]  /*61470*/  IMAD.X R13, R13, 0x1, R0, P2 ;  /* 0x000000010d0d7824 */ /* 0x000fe400010e0600 */
[----:B------:R-:W-:Y:S04]  /*61480*/  STL [R1+0x1528], R6 ;  /* 0x0015280601007387 */ /* 0x000fe80000100800 */
[----:B------:R2:W-:Y:S04]  /*61490*/  LDGSTS.E [R3+0x7480], desc[UR60][R10.64], P0 ;  /* 0x074800000a037fae */ /* 0x0005e8000812187c */
[----:B-1----:R-:W4:Y:S04]  /*614a0*/  LDL.LU R8, [R1+0x1668] ;  /* 0x0016680001087983 */ /* 0x002f280000300800 */
[----:B------:R1:W-:Y:S04]  /*614b0*/  STL [R1+0x1524], R13 ;  /* 0x0015240d01007387 */ /* 0x0003e80000100800 */
[----:B------:R-:W4:Y:S01]  /*614c0*/  LDL.LU R4, [R1+0x16a8] ;  /* 0x0016a80001047983 */ /* 0x000f220000300800 */
        /* <DEDUP_REMOVED lines=9> */
[----:B------:R-:W-:-:S05]  /*61560*/  IMAD.X R21, R21, 0x1, R0, P1 ;  /* 0x0000000115157824 */ /* 0x000fca00008e0600 */
[----:B------:R-:W-:Y:S01]  /*61570*/  STL [R1+0x1564], R21 ;  /* 0x0015641501007387 */ /* 0x000fe20000100800 */
[----:B---3--:R-:W-:-:S03]  /*61580*/  IMAD.X R19, R19, 0x1, R0, P2 ;  /* 0x0000000113137824 */ /* 0x008fc600010e0600 */
        /* <DEDUP_REMOVED lines=8> */
[----:B------:R-:W2:Y:S01]  /*61610*/  LDL.LU R20, [R1+0x1768] ;  /* 0x0017680001147983 */ /* 0x000ea20000300800 */
[----:B------:R-:W-:Y:S01]  /*61620*/  IADD3 R16, P1, R16, R5, RZ ;  /* 0x0000000510107210 */ /* 0x000fe20007f3e0ff */
[----:B-1----:R-:W-:-:S02]  /*61630*/  IMAD.MOV.U32 R10, RZ, RZ, R18 ;  /* 0x000000ffff0a7224 */ /* 0x002fc400078e0012 */
[----:B------:R-:W2:Y:S01]  /*61640*/  LDL.LU R18, [R1+0x17a8] ;  /* 0x0017a80001127983 */ /* 0x000ea20000300800 */
[----:B------:R-:W-:-:S03]  /*61650*/  IADD3 R14, P2, R14, R5, RZ ;  /* 0x000000050e0e7210 */ /* 0x000fc60007f5e0ff */
[----:B------:R1:W-:Y:S01]  /*61660*/  STL [R1+0x15e8], R16 ;  /* 0x0015e81001007387 */ /* 0x0003e20000100800 */
[--C-:B----4-:R-:W-:Y:S02]  /*61670*/  IMAD.X R17, R17, 0x1, R0.reuse, P1 ;  /* 0x0000000111117824 */ /* 0x110fe400008e0600 */
[----:B------:R-:W-:-:S03]  /*61680*/  IMAD.X R15, R15, 0x1, R0, P2 ;  /* 0x000000010f0f7824 */ /* 0x000fc600010e0600 */
[----:B------:R-:W-:Y:S01]  /*61690*/  STL [R1+0x15e4], R17 ;  /* 0x0015e41101007387 */ /* 0x000fe20000100800 */
[----:B------:R-:W-:-:S03]  /*616a0*/  MOV R11, R19 ;  /* 0x00000013000b7202 */ /* 0x000fc60000000f00 */
[----:B------:R4:W-:Y:S04]  /*616b0*/  STL [R1+0x1628], R14 ;  /* 0x0016280e01007387 */ /* 0x0009e80000100800 */
[----:B------:R-:W4:Y:S04]  /*616c0*/  LDL.LU R21, [R1+0x1764] ;  /* 0x0017640001157983 */ /* 0x000f280000300800 */
[----:B------:R4:W-:Y:S04]  /*616d0*/  STL [R1+0x1624], R15 ;  /* 0x0016240f01007387 */ /* 0x0009e80000100800 */
[----:B---3--:R-:W3:Y:S04]  /*616e0*/  LDL.LU R19, [R1+0x17a4] ;  /* 0x0017a40001137983 */ /* 0x008ee80000300800 */
[----:B------:R1:W-:Y:S02]  /*616f0*/  LDGSTS.E [R3+0x20080], desc[UR60][R10.64], P0 ;  /* 0x200800000a037fae */ /* 0x0003e4000812187c */
[----:B-1----:R-:W-:-:S02]  /*61700*/  IMAD.MOV.U32 R10, RZ, RZ, R16 ;  /* 0x000000ffff0a7224 */ /* 0x002fc400078e0010 */
[----:B------:R-:W-:Y:S01]  /*61710*/  IMAD.MOV.U32 R11, RZ, RZ, R17 ;  /* 0x000000ffff0b7224 */ /* 0x000fe200078e0011 */
[----:B------:R-:W3:Y:S01]  /*61720*/  LDL.LU R16, [R1+0x1800] ;  /* 0x0018000001107983 */ /* 0x000ee20000300800 */
[----:B------:R-:W-:-:S03]  /*61730*/  IADD3 R8, P1, R8, R5, RZ ;  /* 0x0000000508087210 */ /* 0x000fc60007f3e0ff */
[----:B------:R1:W-:Y:S01]  /*61740*/  LDGSTS.E [R3+0x20480], desc[UR60][R10.64], P0 ;  /* 0x204800000a037fae */ /* 0x0003e2000812187c */
[----:B------:R-:W-:Y:S01]  /*61750*/  IADD3 R4, P2, R4, R5, RZ ;  /* 0x0000000504047210 */ /* 0x000fe20007f5e0ff */
[----:B--2---:R-:W-:Y:S02]  /*61760*/  IMAD.X R13, R13, 0x1, R0, P1 ;  /* 0x000000010d0d7824 */ /* 0x004fe400008e0600 */
[----:B-1----:R-:W-:Y:S02]  /*61770*/  IMAD.MOV.U32 R10, RZ, RZ, R14 ;  /* 0x000000ffff0a7224 */ /* 0x002fe400078e000e */
[----:B----4-:R-:W2:Y:S01]  /*61780*/  LDL.LU R14, [R1+0x1808] ;  /* 0x00180800010e7983 */ /* 0x010ea20000300800 */
[----:B------:R-:W-:Y:S01]  /*61790*/  IMAD.MOV.U32 R11, RZ, RZ, R15 ;  /* 0x000000ffff0b7224 */ /* 0x000fe200078e000f */
[----:B------:R-:W-:Y:S02]  /*617a0*/  IADD3.X R6, R6, R0, RZ, P2, !PT ;  /* 0x0000000006067210 */ /* 0x000fe400017fe4ff */
[----:B------:R-:W-:Y:S04]  /*617b0*/  STL [R1+0x1668], R8 ;  /* 0x0016680801007387 */ /* 0x000fe80000100800 */
[----:B------:R1:W-:Y:S04]  /*617c0*/  STL [R1+0x1664], R13 ;  /* 0x0016640d01007387 */ /* 0x0003e80000100800 */
[----:B------:R-:W-:Y:S04]  /*617d0*/  STL [R1+0x16a8], R4 ;  /* 0x0016a80401007387 */ /* 0x000fe80000100800 */
[----:B------:R-:W4:Y:S04]  /*617e0*/  LDL.LU R17, [R1+0x17fc] ;  /* 0x0017fc0001117983 */ /* 0x000f280000300800 */
[----:B------:R1:W-:Y:S04]  /*617f0*/  LDGSTS.E [R3+0x20880], desc[UR60][R10.64], P0 ;  /* 0x208800000a037fae */ /* 0x0003e8000812187c */
[----:B------:R1:W-:Y:S04]  /*61800*/  STL [R1+0x16a4], R6 ;  /* 0x0016a40601007387 */ /* 0x0003e80000100800 */
[----:B------:R-:W4:Y:S01]  /*61810*/  LDL.LU R15, [R1+0x1804] ;  /* 0x00180400010f7983 */ /* 0x000f220000300800 */
[----:B-1----:R-:W-:-:S02]  /*61820*/  IMAD.MOV.U32 R10, RZ, RZ, R8 ;  /* 0x000000ffff0a7224 */ /* 0x002fc400078e0008 */
[----:B------:R-:W-:Y:S02]  /*61830*/  IMAD.MOV.U32 R11, RZ, RZ, R13 ;  /* 0x000000ffff0b7224 */ /* 0x000fe400078e000d */
[----:B------:R-:W4:Y:S04]  /*61840*/  LDL.LU R13, [R1+0x180c] ;  /* 0x00180c00010d7983 */ /* 0x000f280000300800 */
        /* <DEDUP_REMOVED lines=8> */
[--C-:B------:R-:W-:Y:S01]  /*618d0*/  IMAD.X R153, R153, 0x1, R0.reuse, P1 ;  /* 0x0000000199997824 */ /* 0x100fe200008e0600 */
[-C--:B------:R-:W-:Y:S01]  /*618e0*/  IADD3 R22, P2, R22, R5.reuse, RZ ;  /* 0x0000000516167210 */ /* 0x080fe20007f5e0ff */
[----:B------:R-:W-:Y:S04]  /*618f0*/  STL [R1+0x16e8], R152 ;  /* 0x0016e89801007387 */ /* 0x000fe80000100800 */
[----:B------:R-:W-:Y:S01]  /*61900*/  IMAD.X R23, R23, 0x1, R0, P2 ;  /* 0x0000000117177824 */ /* 0x000fe200010e0600 */
[-C--:B------:R-:W-:Y:S01]  /*61910*/  IADD3 R20, P1, R20, R5.reuse, RZ ;  /* 0x0000000514147210 */ /* 0x080fe20007f3e0ff */
[----:B------:R-:W-:Y:S04]  /*61920*/  STL [R1+0x16e4], R153 ;  /* 0x0016e49901007387 */ /* 0x000fe80000100800 */
[----:B------:R-:W-:Y:S01]  /*61930*/  STL [R1+0x1728], R22 ;  /* 0x0017281601007387 */ /* 0x000fe20000100800 */
[----:B------:R-:W-:-:S03]  /*61940*/  IADD3 R18, P2, R18, R5, RZ ;  /* 0x0000000512127210 */ /* 0x000fc60007f5e0ff */
[----:B------:R3:W-:Y:S01]  /*61950*/  STL [R1+0x1724], R23 ;  /* 0x0017241701007387 */ /* 0x0007e20000100800 */
[----:B-1----:R-:W-:-:S03]  /*61960*/  IMAD.MOV.U32 R10, RZ, RZ, R152 ;  /* 0x000000ffff0a7224 */ /* 0x002fc600078e0098 */
[----:B------:R-:W-:Y:S01]  /*61970*/  STL [R1+0x1768], R20 ;  /* 0x0017681401007387 */ /* 0x000fe20000100800 */
[----:B------:R-:W-:-:S05]  /*61980*/  MOV R11, R153 ;  /* 0x00000099000b7202 */ /* 0x000fca0000000f00 */
[----:B------:R1:W-:Y:S01]  /*61990*/  LDGSTS.E [R3+0x21480], desc[UR60][R10.64], P0 ;  /* 0x214800000a037fae */ /* 0x0003e2000812187c */
[----:B------:R-:W-:-:S05]  /*619a0*/  IMAD.X R21, R21, 0x1, R0, P1 ;  /* 0x0000000115157824 */ /* 0x000fca00008e0600 */
[----:B------:R-:W-:Y:S01]  /*619b0*/  STL [R1+0x1764], R21 ;  /* 0x0017641501007387 */ /* 0x000fe20000100800 */
[----:B---3--:R-:W-:-:S03]  /*619c0*/  IMAD.X R19, R19, 0x1, R0, P2 ;  /* 0x0000000113137824 */ /* 0x008fc600010e0600 */
[----:B------:R-:W-:Y:S04]  /*619d0*/  STL [R1+0x17a8], R18 ;  /* 0x0017a81201007387 */ /* 0x000fe80000100800 */
[----:B------:R-:W-:Y:S04]  /*619e0*/  STL [R1+0x17a4], R19 ;  /* 0x0017a41301007387 */ /* 0x000fe80000100800 */
[----:B------:R-:W3:Y:S01]  /*619f0*/  LDL.LU.64 R158, [R1+0x858] ;  /* 0x00085800019e7983 */ /* 0x000ee20000300a00 */
[----:B-1----:R-:W-:Y:S02]  /*61a00*/  IMAD.MOV.U32 R10, RZ, RZ, R22 ;  /* 0x000000ffff0a7224 */ /* 0x002fe400078e0016 */
[----:B------:R-:W-:-:S02]  /*61a10*/  IMAD.MOV.U32 R11, RZ, RZ, R23 ;  /* 0x000000ffff0b7224 */ /* 0x000fc400078e0017 */
[----:B------:R-:W3:Y:S04]  /*61a20*/  LDL.LU.64 R22, [R1+0x8e8] ;  /* 0x0008e80001167983 */ /* 0x000ee80000300a00 */
[----:B------:R-:W3:Y:S04]  /*61a30*/  LDL.LU.64 R154, [R1+0x8e0] ;  /* 0x0008e000019a7983 */ /* 0x000ee80000300a00 */
[----:B------:R-:W3:Y:S04]  /*61a40*/  LDL.LU.64 R152, [R1+0x8d8] ;  /* 0x0008d80001987983 */ /* 0x000ee80000300a00 */
[----:B------:R1:W-:Y:S01]  /*61a50*/  LDGSTS.E [R3+0x21880], desc[UR60][R10.64], P0 ;  /* 0x218800000a037fae */ /* 0x0003e2000812187c */
[----:B------:R-:W-:Y:S01]  /*61a60*/  IADD3 R16, P1, R16, R5, RZ ;  /* 0x0000000510107210 */ /* 0x000fe20007f3e0ff */
[----:B-1----:R-:W-:-:S02]  /*61a70*/  IMAD.MOV.U32 R10, RZ, RZ, R20 ;  /* 0x000000ffff0a7224 */ /* 0x002fc400078e0014 */
[----:B------:R-:W-:Y:S01]  /*61a80*/  IMAD.MOV.U32 R11, RZ, RZ, R21 ;  /* 0x000000ffff0b7224 */ /* 0x000fe200078e0015 */
[----:B--2---:R-:W-:-:S04]  /*61a90*/  IADD3 R14, P2, R14, R5, RZ ;  /* 0x000000050e0e7210 */ /* 0x004fc80007f5e0ff */
[----:B------:R1:W-:Y:S02]  /*61aa0*/  LDGSTS.E [R3+0x21c80], desc[UR60][R10.64], P0 ;  /* 0x21c800000a037fae */ /* 0x0003e4000812187c */
[----:B-1----:R-:W-:Y:S01]  /*61ab0*/  IMAD.MOV.U32 R10, RZ, RZ, R18 ;  /* 0x000000ffff0a7224 */ /* 0x002fe200078e0012 */
[----:B------:R-:W-:Y:S01]  /*61ac0*/  MOV R11, R19 ;  /* 0x00000013000b7202 */ /* 0x000fe20000000f00 */
[----:B----4-:R-:W-:-:S04]  /*61ad0*/  IMAD.X R17, R17, 0x1, R0, P1 ;  /* 0x0000000111117824 */ /* 0x010fc800008e0600 */
[----:B------:R1:W-:Y:S01]  /*61ae0*/  LDGSTS.E [R3+0x22080], desc[UR60][R10.64], P0 ;  /* 0x220800000a037fae */ /* 0x0003e2000812187c */
[----:B------:R-:W-:-:S03]  /*61af0*/  IMAD.X R15, R15, 0x1, R0, P2 ;  /* 0x000000010f0f7824 */ /* 0x000fc600010e0600 */
[----:B------:R-:W-:Y:S01]  /*61b00*/  STL [R1+0x1800], R16 ;  /* 0x0018001001007387 */ /* 0x000fe20000100800 */
[----:B-1----:R-:W-:Y:S02]  /*61b10*/  IMAD.MOV.U32 R10, RZ, RZ, R16 ;  /* 0x000000ffff0a7224 */ /* 0x002fe400078e0010 */
[----:B------:R-:W-:Y:S01]  /*61b20*/  IMAD.MOV.U32 R11, RZ, RZ, R17 ;  /* 0x000000ffff0b7224 */ /* 0x000fe200078e0011 */
[----:B------:R-:W-:Y:S04]  /*61b30*/  STL [R1+0x17fc], R17 ;  /* 0x0017fc1101007387 */ /* 0x000fe80000100800 */
[----:B------:R-:W-:Y:S01]  /*61b40*/  STL [R1+0x1808], R14 ;  /* 0x0018080e01007387 */ /* 0x000fe20000100800 */
[----:B------:R-:W-:-:S03]  /*61b50*/  IADD3 R8, P1, R8, R5, RZ ;  /* 0x0000000508087210 */ /* 0x000fc60007f3e0ff */
[----:B------:R1:W-:Y:S04]  /*61b60*/  LDGSTS.E [R3+0x22480], desc[UR60][R10.64], P0 ;  /* 0x224800000a037fae */ /* 0x0003e8000812187c */
[----:B------:R2:W-:Y:S01]  /*61b70*/  STL [R1+0x1804], R15 ;  /* 0x0018040f01007387 */ /* 0x0005e20000100800 */
[----:B------:R-:W-:Y:S02]  /*61b80*/  IMAD.X R13, R13, 0x1, R0, P1 ;  /* 0x000000010d0d7824 */ /* 0x000fe400008e0600 */
[----:B-1----:R-:W-:Y:S02]  /*61b90*/  IMAD.MOV.U32 R10, RZ, RZ, R14 ;  /* 0x000000ffff0a7224 */ /* 0x002fe400078e000e */
[----:B------:R-:W-:Y:S02]  /*61ba0*/  IMAD.MOV.U32 R11, RZ, RZ, R15 ;  /* 0x000000ffff0b7224 */ /* 0x000fe400078e000f */
[----:B--2---:R-:W2:Y:S01]  /*61bb0*/  LDL.LU.64 R14, [R1+0x8d0] ;  /* 0x0008d000010e7983 */ /* 0x004ea20000300a00 */
[----:B------:R-:W-:-:S03]  /*61bc0*/  IADD3 R4, P2, R4, R5, RZ ;  /* 0x0000000504047210 */ /* 0x000fc60007f5e0ff */
[----:B------:R-:W4:Y:S01]  /*61bd0*/  LDL.LU.64 R164, [R1+0x8c8] ;  /* 0x0008c80001a47983 */ /* 0x000f220000300a00 */
[----:B------:R-:W-:-:S03]  /*61be0*/  IADD3.X R6, R6, R0, RZ, P2, !PT ;  /* 0x0000000006067210 */ /* 0x000fc600017fe4ff */
[----:B------:R-:W-:Y:S04]  /*61bf0*/  STL [R1+0x1810], R8 ;  /* 0x0018100801007387 */ /* 0x000fe80000100800 */
[----:B------:R-:W-:Y:S04]  /*61c00*/  STL [R1+0x180c], R13 ;  /* 0x00180c0d01007387 */ /* 0x000fe80000100800 */
[----:B------:R1:W-:Y:S04]  /*61c10*/  STL [R1+0x1818], R4 ;  /* 0x0018180401007387 */ /* 0x0003e80000100800 */
[----:B------:R4:W-:Y:S04]  /*61c20*/  STL [R1+0x1814], R6 ;  /* 0x0018140601007387 */ /* 0x0009e80000100800 */
[----:B------:R-:W4:Y:S04]  /*61c30*/  LDL.LU.64 R16, [R1+0x8c0] ;  /* 0x0008c00001107983 */ /* 0x000f280000300a00 */
[----:B------:R-:W4:Y:S04]  /*61c40*/  LDL.LU.64 R166, [R1+0x8b8] ;  /* 0x0008b80001a67983 */ /* 0x000f280000300a00 */
[----:B------:R-:W4:Y:S04]  /*61c50*/  LDL.LU.64 R18, [R1+0x8b0] ;  /* 0x0008b00001127983 */ /* 0x000f280000300a00 */
[----:B------:R-:W4:Y:S04]  /*61c60*/  LDL.LU.64 R168, [R1+0x8a8] ;  /* 0x0008a80001a87983 */ /* 0x000f280000300a00 */
[----:B------:R1:W-:Y:S04]  /*61c70*/  LDGSTS.E [R3+0x22880], desc[UR60][R10.64], P0 ;  /* 0x228800000a037fae */ /* 0x0003e8000812187c */
[----:B------:R-:W4:Y:S04]  /*61c80*/  LDL.LU.64 R20, [R1+0x8a0] ;  /* 0x0008a00001147983 */ /* 0x000f280000300a00 */
[----:B------:R-:W4:Y:S01]  /*61c90*/  LDL.LU R172, [R1+0xdac] ;  /* 0x000dac0001ac7983 */ /* 0x000f220000300800 */
[----:B-1----:R-:W-:-:S03]  /*61ca0*/  IMAD.MOV.U32 R10, RZ, RZ, R8 ;  /* 0x000000ffff0a7224 */ /* 0x002fc600078e0008 */
[----:B------:R-:W4:Y:S01]  /*61cb0*/  LDL.LU R171, [R1+0xdb0] ;  /* 0x000db00001ab7983 */ /* 0x000f220000300800 */
[----:B------:R-:W-:-:S03]  /*61cc0*/  IMAD.MOV.U32 R11, RZ, RZ, R13 ;  /* 0x000000ffff0b7224 */ /* 0x000fc600078e000d */
[----:B------:R-:W4:Y:S04]  /*61cd0*/  LDL.LU.64 R176, [R1+0x898] ;  /* 0x0008980001b07983 */ /* 0x000f280000300a00 */
[----:B------:R1:W-:Y:S02]  /*61ce0*/  LDGSTS.E [R3+0x22c80], desc[UR60][R10.64], P0 ;  /* 0x22c800000a037fae */ /* 0x0003e4000812187c */
[----:B-1----:R-:W-:Y:S02]  /*61cf0*/  IMAD.MOV.U32 R10, RZ, RZ, R4 ;  /* 0x000000ffff0a7224 */ /* 0x002fe400078e0004 */
[----:B------:R-:W-:-:S05]  /*61d00*/  IMAD.MOV.U32 R11, RZ, RZ, R6 ;  /* 0x000000ffff0b7224 */ /* 0x000fca00078e0006 */
[----:B------:R1:W-:Y:S01]  /*61d10*/  LDGSTS.E [R3+0x23080], desc[UR60][R10.64], P0 ;  /* 0x230800000a037fae */ /* 0x0003e2000812187c */
[----:B---3--:R-:W-:-:S05]  /*61d20*/  IADD3 R157, P1, R158, R5, RZ ;  /* 0x000000059e9d7210 */ /* 0x008fca0007f3e0ff */
[----:B------:R-:W-:Y:S01]  /*61d30*/  IMAD.X R4, R159, 0x1, R0, P1 ;  /* 0x000000019f047824 */ /* 0x000fe200008e0600 */
[----:B------:R-:W-:-:S05]  /*61d40*/  IADD3 R158, P1, R22, R5, RZ ;  /* 0x00000005169e7210 */ /* 0x000fca0007f3e0ff */
[--C-:B-1----:R-:W-:Y:S01]  /*61d50*/  IMAD.X R10, R23, 0x1, R0.reuse, P1 ;  /* 0x00000001170a7824 */ /* 0x102fe200008e0600 */
[-C--:B------:R-:W-:Y:S01]  /*61d60*/  IADD3 R159, P1, R154, R5.reuse, RZ ;  /* 0x000000059a9f7210 */ /* 0x080fe20007f3e0ff */
[----:B------:R-:W3:Y:S04]  /*61d70*/  LDL.LU.64 R22, [R1+0x890] ;  /* 0x0008900001167983 */ /* 0x000ee80000300a00 */
[----:B------:R-:W-:Y:S01]  /*61d80*/  IMAD.X R11, R155, 0x1, R0, P1 ;  /* 0x000000019b0b7824 */ /* 0x000fe200008e0600 */
[----:B------:R-:W3:Y:S01]  /*61d90*/  LDL.LU.64 R182, [R1+0x888] ;  /* 0x0008880001b67983 */ /* 0x000ee20000300a00 */
[----:B------:R-:W-:-:S04]  /*61da0*/  IADD3 R160, P1, R152, R5, RZ ;  /* 0x0000000598a07210 */ /* 0x000fc80007f3e0ff */
[----:B------:R-:W-:Y:S02]  /*61db0*/  IADD3.X R13, R153, R0, RZ, P1, !PT ;  /* 0x00000000990d7210 */ /* 0x000fe40000ffe4ff */
[----:B------:R-:W3:Y:S04]  /*61dc0*/  LDL.LU.64 R152, [R1+0x880] ;  /* 0x0008800001987983 */ /* 0x000ee80000300a00 */
[----:B------:R-:W3:Y:S04]  /*61dd0*/  LDL.LU.64 R180, [R1+0x878] ;  /* 0x0008780001b47983 */ /* 0x000ee80000300a00 */
[----:B------:R-:W3:Y:S04]  /*61de0*/  LDL.LU.64 R154, [R1+0x870] ;  /* 0x00087000019a7983 */ /* 0x000ee80000300a00 */
[----:B------:R-:W3:Y:S04]  /*61df0*/  LDL.LU.64 R178, [R1+0x868] ;  /* 0x0008680001b27983 */ /* 0x000ee80000300a00 */
[----:B------:R-:W3:Y:S01]  /*61e00*/  LDL.LU.64 R174, [R1+0x860] ;  /* 0x0008600001ae7983 */ /* 0x000ee20000300a00 */
[----:B--2---:R-:W-:-:S05]  /*61e10*/  IADD3 R161, P1, R14, R5, RZ ;  /* 0x000000050ea17210 */ /* 0x004fca0007f3e0ff */
[----:B------:R-:W-:Y:S01]  /*61e20*/  IMAD.X R14, R15, 0x1, R0, P1 ;  /* 0x000000010f0e7824 */ /* 0x000fe200008e0600 */
        /* <DEDUP_REMOVED lines=12> */
[----:B------:R-:W-:-:S04]  /*61ef0*/  IADD3 R168, P1, R176, R5, RZ ;  /* 0x00000005b0a87210 */ /* 0x000fc80007f3e0ff */
[----:B------:R-:W-:Y:S01]  /*61f00*/  IADD3.X R21, R177, R0, RZ, P1, !PT ;  /* 0x00000000b1157210 */ /* 0x000fe20000ffe4ff */
[----:B------:R-:W-:Y:S02]  /*61f10*/  IMAD.MOV.U32 R226, RZ, RZ, R158 ;  /* 0x000000ffffe27224 */ /* 0x000fe400078e009e */
[----:B------:R-:W-:Y:S01]  /*61f20*/  IMAD.MOV.U32 R227, RZ, RZ, R10 ;  /* 0x000000ffffe37224 */ /* 0x000fe200078e000a */
[----:B------:R-:W-:Y:S01]  /*61f30*/  MOV R218, R160 ;  /* 0x000000a000da7202 */ /* 0x000fe20000000f00 */
[----:B------:R-:W-:Y:S02]  /*61f40*/  IMAD.MOV.U32 R222, RZ, RZ, R159 ;  /* 0x000000ffffde7224 */ /* 0x000fe400078e009f */
[----:B------:R-:W-:Y:S02]  /*61f50*/  IMAD.MOV.U32 R223, RZ, RZ, R11 ;  /* 0x000000ffffdf7224 */ /* 0x000fe400078e000b */
[----:B------:R-:W-:Y:S02]  /*61f60*/  IMAD.MOV.U32 R219, RZ, RZ, R13 ;  /* 0x000000ffffdb7224 */ /* 0x000fe400078e000d */
[----:B------:R-:W-:-:S02]  /*61f70*/  IMAD.MOV.U32 R214, RZ, RZ, R161 ;  /* 0x000000ffffd67224 */ /* 0x000fc400078e00a1 */
[----:B------:R-:W-:Y:S02]  /*61f80*/  IMAD.MOV.U32 R215, RZ, RZ, R14 ;  /* 0x000000ffffd77224 */ /* 0x000fe400078e000e */
[----:B------:R-:W-:Y:S02]  /*61f90*/  IMAD.MOV.U32 R210, RZ, RZ, R162 ;  /* 0x000000ffffd27224 */ /* 0x000fe400078e00a2 */
[----:B------:R-:W-:Y:S01]  /*61fa0*/  IMAD.MOV.U32 R211, RZ, RZ, R15 ;  /* 0x000000ffffd37224 */ /* 0x000fe200078e000f */
[----:B------:R-:W-:Y:S01]  /*61fb0*/  MOV R202, R164 ;  /* 0x000000a400ca7202 */ /* 0x000fe20000000f00 */
[----:B------:R-:W-:Y:S01]  /*61fc0*/  IMAD.MOV.U32 R206, RZ, RZ, R163 ;  /* 0x000000ffffce7224 */ /* 0x000fe200078e00a3 */
[----:B------:R-:W-:Y:S01]  /*61fd0*/  LDGSTS.E [R3+0x23480], desc[UR60][R226.64], P0 ;  /* 0x23480000e2037fae */ /* 0x000fe2000812187c */
[----:B------:R-:W-:Y:S02]  /*61fe0*/  IMAD.MOV.U32 R207, RZ, RZ, R16 ;  /* 0x000000ffffcf7224 */ /* 0x000fe400078e0010 */
[----:B------:R-:W-:Y:S01]  /*61ff0*/  IMAD.MOV.U32 R203, RZ, RZ, R17 ;  /* 0x000000ffffcb7224 */ /* 0x000fe200078e0011 */
[----:B------:R-:W-:Y:S01]  /*62000*/  LDGSTS.E [R3+0x23880], desc[UR60][R222.64], P0 ;  /* 0x23880000de037fae */ /* 0x000fe2000812187c */
[----:B------:R-:W-:-:S02]  /*62010*/  IMAD.MOV.U32 R186, RZ, RZ, R165 ;  /* 0x000000ffffba7224 */ /* 0x000fc400078e00a5 */
[----:B------:R-:W-:Y:S01]  /*62020*/  IMAD.MOV.U32 R187, RZ, RZ, R18 ;  /* 0x000000ffffbb7224 */ /* 0x000fe200078e0012 */
[----:B------:R-:W-:Y:S01]  /*62030*/  LDGSTS.E [R3+0x23c80], desc[UR60][R218.64], P0 ;  /* 0x23c80000da037fae */ /* 0x000fe2000812187c */
[----:B------:R-:W-:Y:S02]  /*62040*/  IMAD.MOV.U32 R184, RZ, RZ, R166 ;  /* 0x000000ffffb87224 */ /* 0x000fe400078e00a6 */
[----:B------:R-:W-:Y:S01]  /*62050*/  IMAD.MOV.U32 R185, RZ, RZ, R19 ;  /* 0x000000ffffb97224 */ /* 0x000fe200078e0013 */
[----:B------:R-:W-:Y:S04]  /*62060*/  LDGSTS.E [R3+0x24080], desc[UR60][R214.64], P0 ;  /* 0x24080000d6037fae */ /* 0x000fe8000812187c */
[----:B------:R-:W-:Y:S04]  /*62070*/  LDGSTS.E [R3+0x24480], desc[UR60][R210.64], P0 ;  /* 0x24480000d2037fae */ /* 0x000fe8000812187c */
[----:B------:R-:W-:Y:S04]  /*62080*/  LDGSTS.E [R3+0x24880], desc[UR60][R206.64], P0 ;  /* 0x24880000ce037fae */ /* 0x000fe8000812187c */
[----:B------:R-:W-:Y:S04]  /*62090*/  LDGSTS.E [R3+0x24c80], desc[UR60][R202.64], P0 ;  /* 0x24c80000ca037fae */ /* 0x000fe8000812187c */
[----:B------:R-:W-:Y:S04]  /*620a0*/  LDGSTS.E [R3+0x25080], desc[UR60][R186.64], P0 ;  /* 0x25080000ba037fae */ /* 0x000fe8000812187c */
[----:B------:R-:W-:Y:S01]  /*620b0*/  LDGSTS.E [R3+0x25480], desc[UR60][R184.64], P0 ;  /* 0x25480000b8037fae */ /* 0x000fe2000812187c */
[----:B---3--:R-:W-:-:S05]  /*620c0*/  IADD3 R169, P1, R22, R5, RZ ;  /* 0x0000000516a97210 */ /* 0x008fca0007f3e0ff */
        /* <DEDUP_REMOVED lines=13> */
[----:B------:R-:W-:Y:S02]  /*621a0*/  IMAD.X R156, R175, 0x1, R0, P2 ;  /* 0x00000001af9c7824 */ /* 0x000fe400010e0600 */
[----:B------:R-:W-:Y:S01]  /*621b0*/  IMAD.MOV.U32 R174, RZ, RZ, R157 ;  /* 0x000000ffffae7224 */ /* 0x000fe200078e009d */
[----:B------:R-:W-:Y:S01]  /*621c0*/  IADD3.X R172, R172, R0, RZ, P1, !PT ;  /* 0x00000000acac7210 */ /* 0x000fe20000ffe4ff */
[----:B------:R-:W-:Y:S01]  /*621d0*/  IMAD.MOV.U32 R175, RZ, RZ, R4 ;  /* 0x000000ffffaf7224 */ /* 0x000fe200078e0004 */
[----:B------:R-:W-:Y:S04]  /*621e0*/  STL [R1+0xdb0], R171 ;  /* 0x000db0ab01007387 */ /* 0x000fe80000100800 */
[----:B------:R-:W-:Y:S04]  /*621f0*/  STL [R1+0xdac], R172 ;  /* 0x000dacac01007387 */ /* 0x000fe80000100800 */
[----:B------:R-:W-:Y:S04]  /*62200*/  STL.64 [R1+0x858], R174 ;  /* 0x000858ae01007387 */ /* 0x000fe80000100a00 */
[----:B------:R-:W-:Y:S01]  /*62210*/  STL.64 [R1+0x8e8], R226 ;  /* 0x0008e8e201007387 */ /* 0x000fe20000100a00 */
[----:B------:R-:W-:-:S03]  /*62220*/  IMAD.MOV.U32 R4, RZ, RZ, R177 ;  /* 0x000000ffff047224 */ /* 0x000fc600078e00b1 */
[----:B------:R-:W-:Y:S01]  /*62230*/  STL.64 [R1+0x8e0], R222 ;  /* 0x0008e0de01007387 */ /* 0x000fe20000100a00 */
[----:B------:R-:W-:-:S03]  /*62240*/  IMAD.MOV.U32 R182, RZ, RZ, R167 ;  /* 0x000000ffffb67224 */ /* 0x000fc600078e00a7 */
[----:B------:R-:W-:Y:S01]  /*62250*/  STL.64 [R1+0x8d8], R218 ;  /* 0x0008d8da01007387 */ /* 0x000fe20000100a00 */
[----:B------:R-:W-:Y:S01]  /*62260*/  IMAD.MOV.U32 R183, RZ, RZ, R20 ;  /* 0x000000ffffb77224 */ /* 0x000fe200078e0014 */
[----:B------:R-:W-:Y:S02]  /*62270*/  MOV R180, R168 ;  /* 0x000000a800b47202 */ /* 0x000fe40000000f00 */
[----:B------:R-:W-:Y:S01]  /*62280*/  STL.64 [R1+0x8d0], R214 ;  /* 0x0008d0d601007387 */ /* 0x000fe20000100a00 */
[----:B------:R-:W-:-:S03]  /*62290*/  IMAD.MOV.U32 R181, RZ, RZ, R21 ;  /* 0x000000ffffb57224 */ /* 0x000fc600078e0015 */
[----:B------:R-:W-:Y:S01]  /*622a0*/  STL.64 [R1+0x8c8], R210 ;  /* 0x0008c8d201007387 */ /* 0x000fe20000100a00 */
[----:B------:R-:W-:Y:S02]  /*622b0*/  IMAD.MOV.U32 R178, RZ, RZ, R169 ;  /* 0x000000ffffb27224 */ /* 0x000fe400078e00a9 */
[----:B------:R-:W-:Y:S01]  /*622c0*/  IMAD.MOV.U32 R179, RZ, RZ, R22 ;  /* 0x000000ffffb37224 */ /* 0x000fe200078e0016 */
[----:B------:R-:W-:Y:S01]  /*622d0*/  STL.64 [R1+0x8c0], R206 ;  /* 0x0008c0ce01007387 */ /* 0x000fe20000100a00 */
[----:B------:R-:W-:-:S03]  /*622e0*/  IMAD.MOV.U32 R177, RZ, RZ, R23 ;  /* 0x000000ffffb17224 */ /* 0x000fc600078e0017 */
        /* <DEDUP_REMOVED lines=58> */
[----:B------:R-:W-:Y:S01]  /*62690*/  IMAD.X R23, R23, 0x1, R0, P2 ;  /* 0x0000000117177824 */ /* 0x000fe200010e0600 */
[-C--:B------:R-:W-:Y:S02]  /*626a0*/  IADD3 R8, P1, R8, R5.reuse, RZ ;  /* 0x0000000508087210 */ /* 0x080fe40007f3e0ff */
[----:B------:R-:W-:Y:S04]  /*626b0*/  STL [R1+0xe30], R22 ;  /* 0x000e301601007387 */ /* 0x000fe80000100800 */
[----:B------:R3:W-:Y:S04]  /*626c0*/  LDGSTS.E [R4+0x500], desc[UR60][R10.64], P0 ;  /* 0x005000000a047fae */ /* 0x0007e8000812187c */
[----:B-1----:R-:W4:Y:S01]  /*626d0*/  LDL.LU R21, [R1+0xf6c] ;  /* 0x000f6c0001157983 */ /* 0x002f220000300800 */
[----:B------:R-:W-:-:S02]  /*626e0*/  IADD3 R13, P2, R13, R5, RZ ;  /* 0x000000050d0d7210 */ /* 0x000fc40007f5e0ff */
[----:B------:R-:W-:Y:S01]  /*626f0*/  IADD3.X R16, R16, R0, RZ, P1, !PT ;  /* 0x0000000010107210 */ /* 0x000fe20000ffe4ff */
[----:B------:R-:W-:Y:S01]  /*62700*/  STL [R1+0xe2c], R23 ;  /* 0x000e2c1701007387 */ /* 0x000fe20000100800 */
[----:B---3--:R-:W-:-:S03]  /*62710*/  IMAD.MOV.U32 R10, RZ, RZ, R22 ;  /* 0x000000ffff0a7224 */ /* 0x008fc600078e0016 */
[----:B------:R-:W3:Y:S01]  /*62720*/  LDL.LU R6, [R1+0xfac] ;  /* 0x000fac0001067983 */ /* 0x000ee20000300800 */
[----:B------:R-:W-:Y:S02]  /*62730*/  IMAD.MOV.U32 R11, RZ, RZ, R23 ;  /* 0x000000ffff0b7224 */ /* 0x000fe400078e0017 */
[----:B------:R-:W-:Y:S01]  /*62740*/  IMAD.X R17, R17, 0x1, R0, P2 ;  /* 0x0000000111117824 */ /* 0x000fe200010e0600 */
        /* <DEDUP_REMOVED lines=13> */
[----:B------:R-:W3:Y:S01]  /*62820*/  LDL.LU R13, [R1+0x102c] ;  /* 0x00102c00010d7983 */ /* 0x000ee20000300800 */
[-C--:B------:R-:W-:Y:S02]  /*62830*/  IADD3 R14, P1, R14, R5.reuse, RZ ;  /* 0x000000050e0e7210 */ /* 0x080fe40007f3e0ff */
[----:B------:R-:W-:Y:S01]  /*62840*/  IADD3 R19, P2, R19, R5, RZ ;  /* 0x0000000513137210 */ /* 0x000fe20007f5e0ff */
[----:B------:R1:W-:Y:S02]  /*62850*/  LDGSTS.E [R4+0x1100], desc[UR60][R10.64], P0 ;  /* 0x011000000a047fae */ /* 0x0003e4000812187c */
[--C-:B------:R-:W-:Y:S02]  /*62860*/  IMAD.X R18, R18, 0x1, R0.reuse, P1 ;  /* 0x0000000112127824 */ /* 0x100fe400008e0600 */
[----:B------:R-:W-:Y:S01]  /*62870*/  IMAD.X R20, R20, 0x1, R0, P2 ;  /* 0x0000000114147824 */ /* 0x000fe200010e0600 */
[----:B------:R-:W-:Y:S04]  /*62880*/  STL [R1+0xef0], R14 ;  /* 0x000ef00e01007387 */ /* 0x000fe80000100800 */
[----:B------:R2:W-:Y:S01]  /*62890*/  STL [R1+0xeec], R18 ;  /* 0x000eec1201007387 */ /* 0x0005e20000100800 */
[----:B-1----:R-:W-:Y:S01]  /*628a0*/  MOV R10, R14 ;  /* 0x0000000e000a7202 */ /* 0x002fe20000000f00 */
[----:B------:R-:W-:-:S02]  /*628b0*/  IMAD.MOV.U32 R11, RZ, RZ, R18 ;  /* 0x000000ffff0b7224 */ /* 0x000fc400078e0012 */
[----:B------:R-:W-:Y:S04]  /*628c0*/  STL [R1+0xf30], R19 ;  /* 0x000f301301007387 */ /* 0x000fe80000100800 */
[----:B------:R1:W-:Y:S04]  /*628d0*/  LDGSTS.E [R4+0x1500], desc[UR60][R10.64], P0 ;  /* 0x015000000a047fae */ /* 0x0003e8000812187c */
[----:B--2---:R-:W2:Y:S04]  /*628e0*/  LDL.LU R18, [R1+0x1070] ;  /* 0x0010700001127983 */ /* 0x004ea80000300800 */
[----:B------:R1:W-:Y:S04]  /*628f0*/  STL [R1+0xf2c], R20 ;  /* 0x000f2c1401007387 */ /* 0x0003e80000100800 */
[----:B------:R-:W2:Y:S01]  /*62900*/  LDL.LU R14, [R1+0x10b0] ;  /* 0x0010b000010e7983 */ /* 0x000ea20000300800 */
[----:B-1----:R-:W-:-:S03]  /*62910*/  IMAD.MOV.U32 R11, RZ, RZ, R20 ;  /* 0x000000ffff0b7224 */ /* 0x002fc600078e0014 */
        /* <DEDUP_REMOVED lines=11> */
[----:B------:R3:W-:Y:S01]  /*629d0*/  STL [R1+0xfb0], R3 ;  /* 0x000fb00301007387 */ /* 0x0007e20000100800 */
[----:B------:R-:W-:-:S03]  /*629e0*/  IMAD.MOV.U32 R11, RZ, RZ, R21 ;  /* 0x000000ffff0b7224 */ /* 0x000fc600078e0015 */
[----:B------:R-:W4:Y:S04]  /*629f0*/  LDL.LU R15, [R1+0x10f0] ;  /* 0x0010f000010f7983 */ /* 0x000f280000300800 */
[----:B------:R3:W-:Y:S04]  /*62a00*/  STL [R1+0xfac], R6 ;  /* 0x000fac0601007387 */ /* 0x0007e80000100800 */
[----:B------:R-:W4:Y:S04]  /*62a10*/  LDL.LU R22, [R1+0x1130] ;  /* 0x0011300001167983 */ /* 0x000f280000300800 */
[----:B-1----:R-:W4:Y:S04]  /*62a20*/  LDL.LU R21, [R1+0x10ec] ;  /* 0x0010ec0001157983 */ /* 0x002f280000300800 */
[----:B------:R1:W-:Y:S01]  /*62a30*/  LDGSTS.E [R4+0x1d00], desc[UR60][R10.64], P0 ;  /* 0x01d000000a047fae */ /* 0x0003e2000812187c */
[----:B------:R-:W-:-:S03]  /*62a40*/  IADD3 R16, P1, R16, R5, RZ ;  /* 0x0000000510107210 */ /* 0x000fc60007f3e0ff */
[----:B------:R-:W4:Y:S01]  /*62a50*/  LDL.LU R23, [R1+0x112c] ;  /* 0x00112c0001177983 */ /* 0x000f220000300800 */
[----:B-1----:R-:W-:Y:S01]  /*62a60*/  MOV R10, R3 ;  /* 0x00000003000a7202 */ /* 0x002fe20000000f00 */
[----:B------:R-:W-:Y:S02]  /*62a70*/  IMAD.MOV.U32 R11, RZ, RZ, R6 ;  /* 0x000000ffff0b7224 */ /* 0x000fe400078e0006 */
        /* <DEDUP_REMOVED lines=13> */
[----:B--2---:R-:W2:Y:S01]  /*62b50*/  LDL.LU R17, [R1+0x11ac] ;  /* 0x0011ac0001117983 */ /* 0x004ea20000300800 */
[----:B------:R-:W-:-:S03]  /*62b60*/  IADD3 R18, P1, R18, R5, RZ ;  /* 0x0000000512127210 */ /* 0x000fc60007f3e0ff */
[----:B------:R1:W-:Y:S01]  /*62b70*/  LDGSTS.E [R4+0x2500], desc[UR60][R10.64], P0 ;  /* 0x025000000a047fae */ /* 0x0003e2000812187c */
[----:B------:R-:W-:Y:S01]  /*62b80*/  IADD3 R14, P2, R14, R5, RZ ;  /* 0x000000050e0e7210 */ /* 0x000fe20007f5e0ff */
[----:B-1----:R-:W-:Y:S01]  /*62b90*/  IMAD.MOV.U32 R10, RZ, RZ, R8 ;  /* 0x000000ffff0a7224 */ /* 0x002fe200078e0008 */
[----:B------:R-:W-:Y:S01]  /*62ba0*/  IADD3.X R20, R20, R0, RZ, P1, !PT ;  /* 0x0000000014147210 */ /* 0x000fe20000ffe4ff */
[----:B------:R-:W-:Y:S01]  /*62bb0*/  IMAD.MOV.U32 R11, RZ, RZ, R13 ;  /* 0x000000ffff0b7224 */ /* 0x000fe200078e000d */
[----:B------:R-:W2:Y:S04]  /*62bc0*/  LDL.LU R8, [R1+0x11f0] ;  /* 0x0011f00001087983 */ /* 0x000ea80000300800 */
[----:B------:R-:W2:Y:S01]  /*62bd0*/  LDL.LU R13, [R1+0x1230] ;  /* 0x00123000010d7983 */ /* 0x000ea20000300800 */
[----:B------:R-:W-:-:S03]  /*62be0*/  IMAD.X R19, R19, 0x1, R0, P2 ;  /* 0x0000000113137824 */ /* 0x000fc600010e0600 */
[----:B------:R1:W-:Y:S04]  /*62bf0*/  STL [R1+0x1070], R18 ;  /* 0x0010701201007387 */ /* 0x0003e80000100800 */
        /* <DEDUP_REMOVED lines=14> */
[----:B----4-:R-:W-:-:S04]  /*62ce0*/  IADD3 R15, P1, R15, R5, RZ ;  /* 0x000000050f0f7210 */ /* 0x010fc80007f3e0ff */
[----:B-1----:R-:W-:Y:S01]  /*62cf0*/  MOV R10, R15 ;  /* 0x0000000f000a7202 */ /* 0x002fe20000000f00 */
[----:B------:R-:W-:Y:S01]  /*62d00*/  STL [R1+0x10f0], R15 ;  /* 0x0010f00f01007387 */ /* 0x000fe20000100800 */
[----:B------:R-:W-:Y:S01]  /*62d10*/  IADD3 R22, P2, R22, R5, RZ ;  /* 0x0000000516167210 */ /* 0x000fe20007f5e0ff */
[----:B------:R-:W-:-:S04]  /*62d20*/  IMAD.X R21, R21, 0x1, R0, P1 ;  /* 0x0000000115157824 */ /* 0x000fc800008e0600 */
        /* <DEDUP_REMOVED lines=8> */
[----:B------:R-:W-:Y:S01]  /*62db0*/  IADD3 R6, P2, R6, R5, RZ ;  /* 0x0000000506067210 */ /* 0x000fe20007f5e0ff */
[----:B----4-:R-:W-:Y:S02]  /*62dc0*/  IMAD.MOV.U32 R10, RZ, RZ, R22 ;  /* 0x000000ffff0a7224 */ /* 0x010fe400078e0016 */
[----:B------:R-:W3:Y:S01]  /*62dd0*/  LDL.LU R15, [R1+0x12ac] ;  /* 0x0012ac00010f7983 */ /* 0x000ee20000300800 */
[----:B------:R-:W-:-:S03]  /*62de0*/  IMAD.MOV.U32 R11, RZ, RZ, R23 ;  /* 0x000000ffff0b7224 */ /* 0x000fc600078e0017 */
[----:B------:R-:W-:Y:S04]  /*62df0*/  STL [R1+0x1170], R3 ;  /* 0x0011700301007387 */ /* 0x000fe80000100800 */
[----:B------:R1:W-:Y:S01]  /*62e00*/  LDGSTS.E [R4+0x3900], desc[UR60][R10.64], P0 ;  /* 0x039000000a047fae */ /* 0x0003e2000812187c */
[----:B------:R-:W-:Y:S02]  /*62e10*/  IMAD.X R16, R16, 0x1, R0, P1 ;  /* 0x0000000110107824 */ /* 0x000fe400008e0600 */
[----:B-1----:R-:W-:Y:S02]  /*62e20*/  IMAD.MOV.U32 R10, RZ, RZ, R3 ;  /* 0x000000ffff0a7224 */ /* 0x002fe400078e0003 */
[----:B------:R-:W-:Y:S01]  /*62e30*/  IMAD.MOV.U32 R11, RZ, RZ, R16 ;  /* 0x000000ffff0b7224 */ /* 0x000fe200078e0010 */
[----:B------:R1:W-:Y:S01]  /*62e40*/  STL [R1+0x116c], R16 ;  /* 0x00116c1001007387 */ /* 0x0003e20000100800 */
[----:B--2---:R-:W-:-:S03]  /*62e50*/  IMAD.X R17, R17, 0x1, R0, P2 ;  /* 0x0000000111117824 */ /* 0x004fc600010e0600 */
[----:B------:R-:W-:Y:S04]  /*62e60*/  STL [R1+0x11b0], R6 ;  /* 0x0011b00601007387 */ /* 0x000fe80000100800 */
[----:B------:R2:W-:Y:S04]  /*62e70*/  LDGSTS.E [R4+0x3d00], desc[UR60][R10.64], P0 ;  /* 0x03d000000a047fae */ /* 0x0005e8000812187c */
[----:B-1----:R-:W4:Y:S04]  /*62e80*/  LDL.LU R16, [R1+0x12f0] ;  /* 0x0012f00001107983 */ /* 0x002f280000300800 */
[----:B------:R1:W-:Y:S04]  /*62e90*/  STL [R1+0x11ac], R17 ;  /* 0x0011ac1101007387 */ /* 0x0003e80000100800 */
[----:B------:R-:W4:Y:S01]  /*62ea0*/  LDL.LU R3, [R1+0x1330] ;  /* 0x0013300001037983 */ /* 0x000f220000300800 */
[----:B--2---:R-:W-:Y:S01]  /*62eb0*/  IMAD.MOV.U32 R11, RZ, RZ, R17 ;  /* 0x000000ffff0b7224 */ /* 0x004fe200078e0011 */
[----:B------:R-:W-:-:S02]  /*62ec0*/  MOV R10, R6 ;  /* 0x00000006000a7202 */ /* 0x000fc40000000f00 */
[----:B-1----:R-:W2:Y:S04]  /*62ed0*/  LDL.LU R17, [R1+0x12ec] ;  /* 0x0012ec0001117983 */ /* 0x002ea80000300800 */
[----:B------:R-:W2:Y:S01]  /*62ee0*/  LDL.LU R6, [R1+0x132c] ;  /* 0x00132c0001067983 */ /* 0x000ea20000300800 */
[-C--:B------:R-:W-:Y:S02]  /*62ef0*/  IADD3 R8, P1, R8, R5.reuse, RZ ;  /* 0x0000000508087210 */ /* 0x080fe40007f3e0ff */
        /* <DEDUP_REMOVED lines=9> */
[----:B------:R-:W2:Y:S04]  /*62f90*/  LDL.LU R8, [R1+0x1370] ;  /* 0x0013700001087983 */ /* 0x000ea80000300800 */
        /* <DEDUP_REMOVED lines=11> */
[----:B-1----:R-:W-:Y:S01]  /*63050*/  IMAD.MOV.U32 R10, RZ, RZ, R19 ;  /* 0x000000ffff0a7224 */ /* 0x002fe200078e0013 */
[----:B------:R-:W-:-:S05]  /*63060*/  IADD3.X R21, R21, R0, RZ, P1, !PT ;  /* 0x0000000015157210 */ /* 0x000fca0000ffe4ff */
[----:B------:R1:W-:Y:S01]  /*63070*/  STL [R1+0x126c], R21 ;  /* 0x00126c1501007387 */ /* 0x0003e20000100800 */
[----:B---3--:R-:W-:-:S03]  /*63080*/  IMAD.X R15, R15, 0x1, R0, P2 ;  /* 0x000000010f0f7824 */ /* 0x008fc600010e0600 */
[----:B------:R3:W-:Y:S01]  /*63090*/  STL [R1+0x12b0], R14 ;  /* 0x0012b00e01007387 */ /* 0x0007e20000100800 */
[----:B------:R-:W-:-:S03]  /*630a0*/  IMAD.MOV.U32 R11, RZ, RZ, R21 ;  /* 0x000000ffff0b7224 */ /* 0x000fc600078e0015 */
[----:B------:R-:W2:Y:S04]  /*630b0*/  LDL.LU R19, [R1+0x13f0] ;  /* 0x0013f00001137983 */ /* 0x000ea80000300800 */
[----:B------:R3:W-:Y:S04]  /*630c0*/  STL [R1+0x12ac], R15 ;  /* 0x0012ac0f01007387 */ /* 0x0007e80000100800 */
[----:B------:R-:W2:Y:S04]  /*630d0*/  LDL.LU R22, [R1+0x1430] ;  /* 0x0014300001167983 */ /* 0x000ea80000300800 */
[----:B-1----:R-:W2:Y:S04]  /*630e0*/  LDL.LU R21, [R1+0x13ec] ;  /* 0x0013ec0001157983 */ /* 0x002ea80000300800 */
[----:B------:R1:W-:Y:S04]  /*630f0*/  LDGSTS.E [R4+0x4d00], desc[UR60][R10.64], P0 ;  /* 0x04d000000a047fae */ /* 0x0003e8000812187c */
[----:B------:R-:W2:Y:S01]  /*63100*/  LDL.LU R23, [R1+0x142c] ;  /* 0x00142c0001177983 */ /* 0x000ea20000300800 */
[----:B-1----:R-:W-:Y:S01]  /*63110*/  IMAD.MOV.U32 R10, RZ, RZ, R14 ;  /* 0x000000ffff0a7224 */ /* 0x002fe200078e000e */
[-C--:B----4-:R-:W-:Y:S01]  /*63120*/  IADD3 R16, P1, R16, R5.reuse, RZ ;  /* 0x0000000510107210 */ /* 0x090fe20007f3e0ff */
[----:B------:R-:W-:Y:S01]  /*63130*/  IMAD.MOV.U32 R11, RZ, RZ, R15 ;  /* 0x000000ffff0b7224 */ /* 0x000fe200078e000f */
[----:B---3--:R-:W3:Y:S04]  /*63140*/  LDL.LU R14, [R1+0x1470] ;  /* 0x00147000010e7983 */ /* 0x008ee80000300800 */
[----:B------:R-:W4:Y:S01]  /*63150*/  LDL.LU R15, [R1+0x14b0] ;  /* 0x0014b000010f7983 */ /* 0x000f220000300800 */
[----:B------:R-:W-:-:S03]  /*63160*/  IADD3 R3, P2, R3, R5, RZ ;  /* 0x0000000503037210 */ /* 0x000fc60007f5e0ff */
[----:B------:R1:W-:Y:S01]  /*63170*/  STL [R1+0x12f0], R16 ;  /* 0x0012f01001007387 */ /* 0x0003e20000100800 */
[----:B--2---:R-:W-:-:S03]  /*63180*/  IMAD.X R17, R17, 0x1, R0, P1 ;  /* 0x0000000111117824 */ /* 0x004fc600008e0600 */
[----:B------:R2:W-:Y:S01]  /*63190*/  LDGSTS.E [R4+0x5100], desc[UR60][R10.64], P0 ;  /* 0x051000000a047fae */ /* 0x0005e2000812187c */
[----:B------:R-:W-:-:S03]  /*631a0*/  IMAD.X R6, R6, 0x1, R0, P2 ;  /* 0x0000000106067824 */ /* 0x000fc600010e0600 */
[----:B------:R1:W-:Y:S04]  /*631b0*/  STL [R1+0x12ec], R17 ;  /* 0x0012ec1101007387 */ /* 0x0003e80000100800 */
[----:B------:R1:W-:Y:S01]  /*631c0*/  STL [R1+0x1330], R3 ;  /* 0x0013300301007387 */ /* 0x0003e20000100800 */
[----:B--2---:R-:W-:-:S03]  /*631d0*/  MOV R10, R16 ;  /* 0x00000010000a7202 */ /* 0x004fc60000000f00 */
[----:B-1----:R-:W2:Y:S01]  /*631e0*/  LDL.LU R16, [R1+0x146c] ;  /* 0x00146c0001107983 */ /* 0x002ea20000300800 */
[----:B------:R-:W-:-:S03]  /*631f0*/  IMAD.MOV.U32 R11, RZ, RZ, R17 ;  /* 0x000000ffff0b7224 */ /* 0x000fc600078e0011 */
[----:B------:R1:W-:Y:S04]  /*63200*/  STL [R1+0x132c], R6 ;  /* 0x00132c0601007387 */ /* 0x0003e80000100800 */
[----:B------:R-:W2:Y:S04]  /*63210*/  LDL.LU R17, [R1+0x14ac] ;  /* 0x0014ac0001117983 */ /* 0x000ea80000300800 */
[----:B------:R1:W-:Y:S01]  /*63220*/  LDGSTS.E [R4+0x5500], desc[UR60][R10.64], P0 ;  /* 0x055000000a047fae */ /* 0x0003e2000812187c */
[----:B------:R-:W-:Y:S01]  /*63230*/  IADD3 R8, P1, R8, R5, RZ ;  /* 0x0000000508087210 */ /* 0x000fe20007f3e0ff */
        /* <DEDUP_REMOVED lines=11> */
[----:B------:R-:W-:Y:S01]  /*632f0*/  STL [R1+0x13b0], R18 ;  /* 0x0013b01201007387 */ /* 0x000fe20000100800 */
[----:B------:R-:W-:-:S03]  /*63300*/  IMAD.MOV.U32 R11, RZ, RZ, R13 ;  /* 0x000000ffff0b7224 */ /* 0x000fc600078e000d */
[----:B------:R-:W2:Y:S04]  /*63310*/  LDL.LU R8, [R1+0x14ec] ;  /* 0x0014ec0001087983 */ /* 0x000ea80000300800 */
[----:B------:R1:W-:Y:S04]  /*63320*/  STL [R1+0x13ac], R20 ;  /* 0x0013ac1401007387 */ /* 0x0003e80000100800 */
[----:B------:R-:W2:Y:S04]  /*63330*/  LDL.LU R13, [R1+0x152c] ;  /* 0x00152c00010d7983 */ /* 0x000ea80000300800 */
[----:B------:R1:W-:Y:S02]  /*63340*/  LDGSTS.E [R4+0x5d00], desc[UR60][R10.64], P0 ;  /* 0x05d000000a047fae */ /* 0x0003e4000812187c */
[----:B-1----:R-:W-:Y:S01]  /*63350*/  MOV R10, R18 ;  /* 0x00000012000a7202 */ /* 0x002fe20000000f00 */
[----:B------:R-:W-:-:S02]  /*63360*/  IMAD.MOV.U32 R11, RZ, RZ, R20 ;  /* 0x000000ffff0b7224 */ /* 0x000fc400078e0014 */
[----:B------:R-:W2:Y:S04]  /*63370*/  LDL.LU R20, [R1+0x1570] ;  /* 0x0015700001147983 */ /* 0x000ea80000300800 */
[----:B------:R1:W-:Y:S04]  /*63380*/  LDGSTS.E [R4+0x6100], desc[UR60][R10.64], P0 ;  /* 0x061000000a047fae */ /* 0x0003e8000812187c */
[----:B------:R-:W2:Y:S01]  /*63390*/  LDL.LU R18, [R1+0x15b0] ;  /* 0x0015b00001127983 */ /* 0x000ea20000300800 */
[----:B------:R-:W-:-:S05]  /*633a0*/  IADD3 R19, P1, R19, R5, RZ ;  /* 0x0000000513137210 */ /* 0x000fca0007f3e0ff */
        /* <DEDUP_REMOVED lines=10> */
[----:B---3--:R-:W-:Y:S01]  /*63450*/  IADD3 R14, P1, R14, R5, RZ ;  /* 0x000000050e0e7210 */ /* 0x008fe20007f3e0ff */
[----:B----4-:R-:W-:-:S02]  /*63460*/  IMAD.MOV.U32 R10, RZ, RZ, R22 ;  /* 0x000000ffff0a7224 */ /* 0x010fc400078e0016 */
[----:B------:R-:W-:Y:S01]  /*63470*/  STL [R1+0x142c], R23 ;  /* 0x00142c1701007387 */ /* 0x000fe20000100800 */
[----:B------:R-:W-:Y:S01]  /*63480*/  IMAD.MOV.U32 R11, RZ, RZ, R23 ;  /* 0x000000ffff0b7224 */ /* 0x000fe200078e0017 */
[----:B------:R-:W-:Y:S02]  /*63490*/  IADD3 R15, P2, R15, R5, RZ ;  /* 0x000000050f0f7210 */ /* 0x000fe40007f5e0ff */
[----:B------:R-:W3:Y:S04]  /*634a0*/  LDL.LU R19, [R1+0x15ac] ;  /* 0x0015ac0001137983 */ /* 0x000ee80000300800 */
[----:B------:R1:W-:Y:S04]  /*634b0*/  LDGSTS.E [R4+0x6900], desc[UR60][R10.64], P0 ;  /* 0x069000000a047fae */ /* 0x0003e8000812187c */
[----:B------:R-:W-:Y:S01]  /*634c0*/  STL [R1+0x1470], R14 ;  /* 0x0014700e01007387 */ /* 0x000fe20000100800 */
[----:B-1----:R-:W-:Y:S01]  /*634d0*/  IMAD.MOV.U32 R10, RZ, RZ, R14 ;  /* 0x000000ffff0a7224 */ /* 0x002fe200078e000e */
[----:B--2---:R-:W-:-:S05]  /*634e0*/  IADD3.X R16, R16, R0, RZ, P1, !PT ;  /* 0x0000000010107210 */ /* 0x004fca0000ffe4ff */
[----:B------:R1:W-:Y:S01]  /*634f0*/  STL [R1+0x146c], R16 ;  /* 0x00146c1001007387 */ /* 0x0003e20000100800 */
[----:B------:R-:W-:Y:S02]  /*63500*/  IMAD.MOV.U32 R11, RZ, RZ, R16 ;  /* 0x000000ffff0b7224 */ /* 0x000fe400078e0010 */
[----:B------:R-:W-:Y:S01]  /*63510*/  IMAD.X R17, R17, 0x1, R0, P2 ;  /* 0x0000000111117824 */ /* 0x000fe200010e0600 */
[----:B------:R-:W-:Y:S04]  /*63520*/  STL [R1+0x14b0], R15 ;  /* 0x0014b00f01007387 */ /* 0x000fe80000100800 */
[----:B------:R2:W-:Y:S04]  /*63530*/  LDGSTS.E [R4+0x6d00], desc[UR60][R10.64], P0 ;  /* 0x06d000000a047fae */ /* 0x0005e8000812187c */
[----:B-1----:R-:W4:Y:S04]  /*63540*/  LDL.LU R16, [R1+0x15f0] ;  /* 0x0015f00001107983 */ /* 0x002f280000300800 */
[----:B------:R1:W-:Y:S04]  /*63550*/  STL [R1+0x14ac], R17 ;  /* 0x0014ac1101007387 */ /* 0x0003e80000100800 */
[----:B------:R-:W4:Y:S01]  /*63560*/  LDL.LU R14, [R1+0x1630] ;  /* 0x00163000010e7983 */ /* 0x000f220000300800 */
[----:B--2---:R-:W-:-:S02]  /*63570*/  IMAD.MOV.U32 R11, RZ, RZ, R17 ;  /* 0x000000ffff0b7224 */ /* 0x004fc400078e0011 */
[----:B------:R-:W-:Y:S01]  /*63580*/  IMAD.MOV.U32 R10, RZ, RZ, R15 ;  /* 0x000000ffff0a7224 */ /* 0x000fe200078e000f */
[----:B-1----:R-:W2:Y:S04]  /*63590*/  LDL.LU R17, [R1+0x15ec] ;  /* 0x0015ec0001117983 */ /* 0x002ea80000300800 */
[----:B------:R-:W2:Y:S01]  /*635a0*/  LDL.LU R15, [R1+0x162c] ;  /* 0x00162c00010f7983 */ /* 0x000ea20000300800 */
[-C--:B------:R-:W-:Y:S02]  /*635b0*/  IADD3 R3, P1, R3, R5.reuse, RZ ;  /* 0x0000000503037210 */ /* 0x080fe40007f3e0ff */
[----:B------:R-:W-:Y:S01]  /*635c0*/  IADD3 R6, P2, R6, R5, RZ ;  /* 0x0000000506067210 */ /* 0x000fe20007f5e0ff */
[----:B------:R1:W-:Y:S04]  /*635d0*/  LDGSTS.E [R4+0x7100], desc[UR60][R10.64], P0 ;  /* 0x071000000a047fae */ /* 0x0003e8000812187c */
[----:B------:R-:W-:Y:S01]  /*635e0*/  STL [R1+0x14f0], R3 ;  /* 0x0014f00301007387 */ /* 0x000fe20000100800 */
[----:B-1----:R-:W-:Y:S01]  /*635f0*/  MOV R10, R3 ;  /* 0x00000003000a7202 */ /* 0x002fe20000000f00 */
[----:B------:R-:W-:-:S04]  /*63600*/  IMAD.X R8, R8, 0x1, R0, P1 ;  /* 0x0000000108087824 */ /* 0x000fc800008e0600 */
[----:B------:R-:W-:Y:S01]  /*63610*/  IMAD.MOV.U32 R11, RZ, RZ, R8 ;  /* 0x000000ffff0b7224 */ /* 0x000fe200078e0008 */
[----:B------:R1:W-:Y:S01]  /*63620*/  STL [R1+0x14ec], R8 ;  /* 0x0014ec0801007387 */ /* 0x0003e20000100800 */
[----:B------:R-:W-:-:S03]  /*63630*/  IMAD.X R13, R13, 0x1, R0, P2 ;  /* 0x000000010d0d7824 */ /* 0x000fc600010e0600 */
[----:B------:R-:W-:Y:S04]  /*63640*/  STL [R1+0x1530], R6 ;  /* 0x0015300601007387 */ /* 0x000fe80000100800 */
[----:B------:R1:W-:Y:S04]  /*63650*/  LDGSTS.E [R4+0x7500], desc[UR60][R10.64], P0 ;  /* 0x075000000a047fae */ /* 0x0003e8000812187c */
[----:B-1----:R-:W2:Y:S04]  /*63660*/  LDL.LU R8, [R1+0x1670] ;  /* 0x0016700001087983 */ /* 0x002ea80000300800 */
[----:B------:R1:W-:Y:S04]  /*63670*/  STL [R1+0x152c], R13 ;  /* 0x00152c0d01007387 */ /* 0x0003e80000100800 */
[----:B------:R-:W2:Y:S01]  /*63680*/  LDL.LU R3, [R1+0x16b0] ;  /* 0x0016b00001037983 */ /* 0x000ea20000300800 */
[----:B------:R-:W-:-:S03]  /*63690*/  IMAD.MOV.U32 R11, RZ, RZ, R13 ;  /* 0x000000ffff0b7224 */ /* 0x000fc600078e000d */
        /* <DEDUP_REMOVED lines=10> */
[----:B------:R-:W-:-:S03]  /*63740*/  IMAD.MOV.U32 R11, RZ, RZ, R21 ;  /* 0x000000ffff0b7224 */ /* 0x000fc600078e0015 */
[----:B------:R1:W-:Y:S01]  /*63750*/  STL [R1+0x15b0], R18 ;  /* 0x0015b01201007387 */ /* 0x0003e20000100800 */
[----:B---3--:R-:W-:-:S03]  /*63760*/  IMAD.X R19, R19, 0x1, R0, P2 ;  /* 0x0000000113137824 */ /* 0x008fc600010e0600 */
[----:B------:R3:W-:Y:S04]  /*63770*/  LDGSTS.E [R4+0x7d00], desc[UR60][R10.64], P0 ;  /* 0x07d000000a047fae */ /* 0x0007e8000812187c */
[----:B------:R2:W-:Y:S04]  /*63780*/  STL [R1+0x15ac], R19 ;  /* 0x0015ac1301007387 */ /* 0x0005e80000100800 */
[----:B------:R-:W2:Y:S04]  /*63790*/  LDL.LU R153, [R1+0x16ec] ;  /* 0x0016ec0001997983 */ /* 0x000ea80000300800 */
[----:B------:R-:W2:Y:S04]  /*637a0*/  LDL.LU R152, [R1+0x16f0] ;  /* 0x0016f00001987983 */ /* 0x000ea80000300800 */
[----:B------:R-:W2:Y:S04]  /*637b0*/  LDL.LU R23, [R1+0x172c] ;  /* 0x00172c0001177983 */ /* 0x000ea80000300800 */
[----:B------:R-:W2:Y:S01]  /*637c0*/  LDL.LU R22, [R1+0x1730] ;  /* 0x0017300001167983 */ /* 0x000ea20000300800 */
[----:B---3--:R-:W-:-:S03]  /*637d0*/  MOV R10, R18 ;  /* 0x00000012000a7202 */ /* 0x008fc60000000f00 */
[----:B------:R-:W3:Y:S04]  /*637e0*/  LDL.LU R20, [R1+0x1770] ;  /* 0x0017700001147983 */ /* 0x000ee80000300800 */
[----:B-1----:R-:W3:Y:S01]  /*637f0*/  LDL.LU R18, [R1+0x17b0] ;  /* 0x0017b00001127983 */ /* 0x002ee20000300800 */
[-C--:B----4-:R-:W-:Y:S02]  /*63800*/  IADD3 R16, P1, R16, R5.reuse, RZ ;  /* 0x0000000510107210 */ /* 0x090fe40007f3e0ff */
[----:B------:R-:W-:-:S03]  /*63810*/  IADD3 R14, P2, R14, R5, RZ ;  /* 0x000000050e0e7210 */ /* 0x000fc60007f5e0ff */
[----:B------:R1:W-:Y:S01]  /*63820*/  STL [R1+0x15f0], R16 ;  /* 0x0015f01001007387 */ /* 0x0003e20000100800 */
[--C-:B--2---:R-:W-:Y:S02]  /*63830*/  IMAD.X R17, R17, 0x1, R0.reuse, P1 ;  /* 0x0000000111117824 */ /* 0x104fe400008e0600 */
[----:B------:R-:W-:-:S03]  /*63840*/  IMAD.X R15, R15, 0x1, R0, P2 ;  /* 0x000000010f0f7824 */ /* 0x000fc600010e0600 */
[----:B------:R-:W-:Y:S01]  /*63850*/  STL [R1+0x15ec], R17 ;  /* 0x0015ec1101007387 */ /* 0x000fe20000100800 */
[----:B------:R-:W-:-:S03]  /*63860*/  IMAD.MOV.U32 R11, RZ, RZ, R19 ;  /* 0x000000ffff0b7224 */ /* 0x000fc600078e0013 */
[----:B------:R2:W-:Y:S04]  /*63870*/  STL [R1+0x1630], R14 ;  /* 0x0016300e01007387 */ /* 0x0005e80000100800 */
[----:B------:R-:W4:Y:S04]  /*63880*/  LDL.LU R21, [R1+0x176c] ;  /* 0x00176c0001157983 */ /* 0x000f280000300800 */
[----:B------:R2:W-:Y:S04]  /*63890*/  STL [R1+0x162c], R15 ;  /* 0x00162c0f01007387 */ /* 0x0005e80000100800 */
[----:B------:R-:W4:Y:S04]  /*638a0*/  LDL.LU R19, [R1+0x17ac] ;  /* 0x0017ac0001137983 */ /* 0x000f280000300800 */
[----:B------:R1:W-:Y:S02]  /*638b0*/  LDGSTS.E [R4+0x20100], desc[UR60][R10.64], P0 ;  /* 0x201000000a047fae */ /* 0x0003e4000812187c */
[----:B-1----:R-:W-:-:S02]  /*638c0*/  IMAD.MOV.U32 R10, RZ, RZ, R16 ;  /* 0x000000ffff0a7224 */ /* 0x002fc400078e0010 */
[----:B------:R-:W-:Y:S01]  /*638d0*/  IMAD.MOV.U32 R11, RZ, RZ, R17 ;  /* 0x000000ffff0b7224 */ /* 0x000fe200078e0011 */
[----:B------:R-:W4:Y:S01]  /*638e0*/  LDL.LU R16, [R1+0x1820] ;  /* 0x0018200001107983 */ /* 0x000f220000300800 */
[----:B------:R-:W-:-:S03]  /*638f0*/  IADD3 R8, P1, R8, R5, RZ ;  /* 0x0000000508087210 */ /* 0x000fc60007f3e0ff */
[----:B------:R1:W-:Y:S01]  /*63900*/  LDGSTS.E [R4+0x20500], desc[UR60][R10.64], P0 ;  /* 0x205000000a047fae */ /* 0x0003e2000812187c */
[----:B------:R-:W-:Y:S02]  /*63910*/  IADD3 R3, P2, R3, R5, RZ ;  /* 0x0000000503037210 */ /* 0x000fe40007f5e0ff */
[----:B------:R-:W-:Y:S01]  /*63920*/  IADD3.X R13, R13, R0, RZ, P1, !PT ;  /* 0x000000000d0d7210 */ /* 0x000fe20000ffe4ff */
[----:B-1----:R-:W-:Y:S02]  /*63930*/  IMAD.MOV.U32 R10, RZ, RZ, R14 ;  /* 0x000000ffff0a7224 */ /* 0x002fe400078e000e */
[----:B--2---:R-:W2:Y:S01]  /*63940*/  LDL.LU R14, [R1+0x1828] ;  /* 0x00182800010e7983 */ /* 0x004ea20000300800 */
[----:B------:R-:W-:-:S03]  /*63950*/  IMAD.MOV.U32 R11, RZ, RZ, R15 ;  /* 0x000000ffff0b7224 */ /* 0x000fc600078e000f */
[----:B------:R-:W-:Y:S01]  /*63960*/  STL [R1+0x1670], R8 ;  /* 0x0016700801007387 */ /* 0x000fe20000100800 */
[----:B------:R-:W-:-:S03]  /*63970*/  IMAD.X R6, R6, 0x1, R0, P2 ;  /* 0x0000000106067824 */ /* 0x000fc600010e0600 */
[----:B------:R1:W-:Y:S04]  /*63980*/  STL [R1+0x166c], R13 ;  /* 0x00166c0d01007387 */ /* 0x0003e80000100800 */
[----:B------:R-:W-:Y:S04]  /*63990*/  STL [R1+0x16b0], R3 ;  /* 0x0016b00301007387 */ /* 0x000fe80000100800 */
[----:B------:R-:W2:Y:S04]  /*639a0*/  LDL.LU R17, [R1+0x181c] ;  /* 0x00181c0001117983 */ /* 0x000ea80000300800 */
[----:B------:R1:W-:Y:S04]  /*639b0*/  LDGSTS.E [R4+0x20900], desc[UR60][R10.64], P0 ;  /* 0x209000000a047fae */ /* 0x0003e8000812187c */
[----:B------:R1:W-:Y:S04]  /*639c0*/  STL [R1+0x16ac], R6 ;  /* 0x0016ac0601007387 */ /* 0x0003e80000100800 */
[----:B------:R-:W2:Y:S01]  /*639d0*/  LDL.LU R15, [R1+0x1824] ;  /* 0x00182400010f7983 */ /* 0x000ea20000300800 */
[----:B-1----:R-:W-:-:S02]  /*639e0*/  IMAD.MOV.U32 R10, RZ, RZ, R8 ;  /* 0x000000ffff0a7224 */ /* 0x002fc400078e0008 */
[----:B------:R-:W-:Y:S02]  /*639f0*/  IMAD.MOV.U32 R11, RZ, RZ, R13 ;  /* 0x000000ffff0b7224 */ /* 0x000fe400078e000d */
[----:B------:R-:W2:Y:S04]  /*63a00*/  LDL.LU R13, [R1+0x182c] ;  /* 0x00182c00010d7983 */ /* 0x000ea80000300800 */
[----:B------:R1:W-:Y:S04]  /*63a10*/  LDGSTS.E [R4+0x20d00], desc[UR60][R10.64], P0 ;  /* 0x20d000000a047fae */ /* 0x0003e8000812187c */
[----:B------:R-:W2:Y:S01]  /*63a20*/  LDL.LU R8, [R1+0x1830] ;  /* 0x0018300001087983 */ /* 0x000ea20000300800 */
[----:B-1----:R-:W-:-:S02]  /*63a30*/  IMAD.MOV.U32 R11, RZ, RZ, R6 ;  /* 0x000000ffff0b7224 */ /* 0x002fc400078e0006 */
[----:B------:R-:W-:Y:S01]  /*63a40*/  IMAD.MOV.U32 R10, RZ, RZ, R3 ;  /* 0x000000ffff0a7224 */ /* 0x000fe200078e0003 */
[----:B------:R-:W2:Y:S04]  /*63a50*/  LDL.LU R6, [R1+0x1834] ;  /* 0x0018340001067983 */ /* 0x000ea80000300800 */
[----:B------:R-:W2:Y:S04]  /*63a60*/  LDL.LU R3, [R1+0x1838] ;  /* 0x0018380001037983 */ /* 0x000ea80000300800 */
[----:B------:R1:W-:Y:S01]  /*63a70*/  LDGSTS.E [R4+0x21100], desc[UR60][R10.64], P0 ;  /* 0x211000000a047fae */ /* 0x0003e2000812187c */
[----:B------:R-:W-:-:S05]  /*63a80*/  IADD3 R152, P1, R152, R5, RZ ;  /* 0x0000000598987210 */ /* 0x000fca0007f3e0ff */
[----:B------:R-:W-:Y:S01]  /*63a90*/  IMAD.X R153, R153, 0x1, R0, P1 ;  /* 0x0000000199997824 */ /* 0x000fe200008e0600 */
[-C--:B------:R-:W-:Y:S02]  /*63aa0*/  IADD3 R22, P2, R22, R5.reuse, RZ ;  /* 0x0000000516167210 */ /* 0x080fe40007f5e0ff */
[----:B---3--:R-:W-:-:S03]  /*63ab0*/  IADD3 R20, P1, R20, R5, RZ ;  /* 0x0000000514147210 */ /* 0x008fc60007f3e0ff */
[----:B------:R-:W-:Y:S01]  /*63ac0*/  IMAD.X R23, R23, 0x1, R0, P2 ;  /* 0x0000000117177824 */ /* 0x000fe200010e0600 */
[----:B------:R-:W-:Y:S01]  /*63ad0*/  IADD3 R18, P2, R18, R5, RZ ;  /* 0x0000000512127210 */ /* 0x000fe20007f5e0ff */
[----:B------:R-:W-:Y:S04]  /*63ae0*/  STL [R1+0x16f0], R152 ;  /* 0x0016f09801007387 */ /* 0x000fe80000100800 */
[----:B------:R-:W-:Y:S04]  /*63af0*/  STL [R1+0x16ec], R153 ;  /* 0x0016ec9901007387 */ /* 0x000fe80000100800 */
[----:B------:R-:W-:Y:S04]  /*63b00*/  STL [R1+0x1730], R22 ;  /* 0x0017301601007387 */ /* 0x000fe80000100800 */
[----:B------:R3:W-:Y:S01]  /*63b10*/  STL [R1+0x172c], R23 ;  /* 0x00172c1701007387 */ /* 0x0007e20000100800 */
[----:B-1----:R-:W-:-:S03]  /*63b20*/  MOV R10, R152 ;  /* 0x00000098000a7202 */ /* 0x002fc60000000f00 */
[----:B------:R-:W-:Y:S01]  /*63b30*/  STL [R1+0x1770], R20 ;  /* 0x0017701401007387 */ /* 0x000fe20000100800 */
[----:B------:R-:W-:-:S05]  /*63b40*/  IMAD.MOV.U32 R11, RZ, RZ, R153 ;  /* 0x000000ffff0b7224 */ /* 0x000fca00078e0099 */
[----:B------:R1:W-:Y:S01]  /*63b50*/  LDGSTS.E [R4+0x21500], desc[UR60][R10.64], P0 ;  /* 0x215000000a047fae */ /* 0x0003e2000812187c */
[----:B----4-:R-:W-:-:S05]  /*63b60*/  IMAD.X R21, R21, 0x1, R0, P1 ;  /* 0x0000000115157824 */ /* 0x010fca00008e0600 */
[----:B------:R-:W-:Y:S01]  /*63b70*/  STL [R1+0x176c], R21 ;  /* 0x00176c1501007387 */ /* 0x000fe20000100800 */
[----:B------:R-:W-:-:S03]  /*63b80*/  IMAD.X R19, R19, 0x1, R0, P2 ;  /* 0x0000000113137824 */ /* 0x000fc600010e0600 */
[----:B------:R-:W-:Y:S04]  /*63b90*/  STL [R1+0x17b0], R18 ;  /* 0x0017b01201007387 */ /* 0x000fe80000100800 */
[----:B------:R-:W-:Y:S04]  /*63ba0*/  STL [R1+0x17ac], R19 ;  /* 0x0017ac1301007387 */ /* 0x000fe80000100800 */
[----:B------:R-:W4:Y:S01]  /*63bb0*/  LDL.LU.64 R158, [R1+0x7c0] ;  /* 0x0007c000019e7983 */ /* 0x000f220000300a00 */
[----:B-1----:R-:W-:Y:S02]  /*63bc0*/  IMAD.MOV.U32 R10, RZ, RZ, R22 ;  /* 0x000000ffff0a7224 */ /* 0x002fe400078e0016 */
        /* <DEDUP_REMOVED lines=8> */
[----:B--2---:R-:W-:-:S04]  /*63c50*/  IADD3 R14, P2, R14, R5, RZ ;  /* 0x000000050e0e7210 */ /* 0x004fc80007f5e0ff */
[----:B------:R1:W-:Y:S01]  /*63c60*/  LDGSTS.E [R4+0x21d00], desc[UR60][R10.64], P0 ;  /* 0x21d000000a047fae */ /* 0x0003e2000812187c */
[--C-:B------:R-:W-:Y:S01]  /*63c70*/  IMAD.X R17, R17, 0x1, R0.reuse, P1 ;  /* 0x0000000111117824 */ /* 0x100fe200008e0600 */
[----:B-1----:R-:W-:Y:S01]  /*63c80*/  MOV R10, R18 ;  /* 0x00000012000a7202 */ /* 0x002fe20000000f00 */
[----:B------:R-:W-:Y:S01]  /*63c90*/  IMAD.MOV.U32 R11, RZ, RZ, R19 ;  /* 0x000000ffff0b7224 */ /* 0x000fe200078e0013 */
[----:B------:R-:W-:Y:S04]  /*63ca0*/  STL [R1+0x1820], R16 ;  /* 0x0018201001007387 */ /* 0x000fe80000100800 */
[----:B------:R1:W-:Y:S01]  /*63cb0*/  LDGSTS.E [R4+0x22100], desc[UR60][R10.64], P0 ;  /* 0x221000000a047fae */ /* 0x0003e2000812187c */
[----:B------:R-:W-:-:S03]  /*63cc0*/  IMAD.X R15, R15, 0x1, R0, P2 ;  /* 0x000000010f0f7824 */ /* 0x000fc600010e0600 */
[----:B------:R-:W-:Y:S01]  /*63cd0*/  STL [R1+0x181c], R17 ;  /* 0x00181c1101007387 */ /* 0x000fe20000100800 */
[----:B-1----:R-:W-:Y:S02]  /*63ce0*/  IMAD.MOV.U32 R10, RZ, RZ, R16 ;  /* 0x000000ffff0a7224 */ /* 0x002fe400078e0010 */
[----:B------:R-:W-:Y:S01]  /*63cf0*/  IMAD.MOV.U32 R11, RZ, RZ, R17 ;  /* 0x000000ffff0b7224 */ /* 0x000fe200078e0011 */
[----:B------:R-:W-:Y:S04]  /*63d00*/  STL [R1+0x1828], R14 ;  /* 0x0018280e01007387 */ /* 0x000fe80000100800 */
[----:B------:R1:W-:Y:S01]  /*63d10*/  LDGSTS.E [R4+0x22500], desc[UR60][R10.64], P0 ;  /* 0x225000000a047fae */ /* 0x0003e2000812187c */
[----:B------:R-:W-:-:S03]  /*63d20*/  IADD3 R8, P1, R8, R5, RZ ;  /* 0x0000000508087210 */ /* 0x000fc60007f3e0ff */
[----:B------:R2:W-:Y:S01]  /*63d30*/  STL [R1+0x1824], R15 ;  /* 0x0018240f01007387 */ /* 0x0005e20000100800 */
[----:B------:R-:W-:Y:S01]  /*63d40*/  IADD3.X R13, R13, R0, RZ, P1, !PT ;  /* 0x000000000d0d7210 */ /* 0x000fe20000ffe4ff */
        /* <DEDUP_REMOVED lines=17> */
[----:B-1----:R-:W-:-:S03]  /*63e60*/  IMAD.MOV.U32 R10, RZ, RZ, R8 ;  /* 0x000000ffff0a7224 */ /* 0x002fc600078e0008 */
[----:B------:R-:W2:Y:S01]  /*63e70*/  LDL.LU R171, [R1+0xdb8] ;  /* 0x000db80001ab7983 */ /* 0x000ea20000300800 */
[----:B------:R-:W-:-:S03]  /*63e80*/  IMAD.MOV.U32 R11, RZ, RZ, R13 ;  /* 0x000000ffff0b7224 */ /* 0x000fc600078e000d */
[----:B------:R-:W2:Y:S04]  /*63e90*/  LDL.LU.64 R176, [R1+0x800] ;  /* 0x0008000001b07983 */ /* 0x000ea80000300a00 */
[----:B------:R1:W-:Y:S02]  /*63ea0*/  LDGSTS.E [R4+0x22d00], desc[UR60][R10.64], P0 ;  /* 0x22d000000a047fae */ /* 0x0003e4000812187c */
[----:B-1----:R-:W-:Y:S02]  /*63eb0*/  IMAD.MOV.U32 R10, RZ, RZ, R3 ;  /* 0x000000ffff0a7224 */ /* 0x002fe400078e0003 */
[----:B------:R-:W-:-:S05]  /*63ec0*/  IMAD.MOV.U32 R11, RZ, RZ, R6 ;  /* 0x000000ffff0b7224 */ /* 0x000fca00078e0006 */
[----:B------:R1:W-:Y:S01]  /*63ed0*/  LDGSTS.E [R4+0x23100], desc[UR60][R10.64], P0 ;  /* 0x231000000a047fae */ /* 0x0003e2000812187c */
[----:B----4-:R-:W-:-:S05]  /*63ee0*/  IADD3 R157, P1, R158, R5, RZ ;  /* 0x000000059e9d7210 */ /* 0x010fca0007f3e0ff */
[----:B------:R-:W-:Y:S01]  /*63ef0*/  IMAD.X R3, R159, 0x1, R0, P1 ;  /* 0x000000019f037824 */ /* 0x000fe200008e0600 */
[----:B---3--:R-:W-:-:S05]  /*63f00*/  IADD3 R158, P1, R22, R5, RZ ;  /* 0x00000005169e7210 */ /* 0x008fca0007f3e0ff */
[----:B-1----:R-:W-:Y:S01]  /*63f10*/  IMAD.X R10, R23, 0x1, R0, P1 ;  /* 0x00000001170a7824 */ /* 0x002fe200008e0600 */
[-C--:B------:R-:W-:Y:S01]  /*63f20*/  IADD3 R159, P1, R154, R5.reuse, RZ ;  /* 0x000000059a9f7210 */ /* 0x080fe20007f3e0ff */
[----:B------:R-:W3:Y:S03]  /*63f30*/  LDL.LU.64 R22, [R1+0x7f8] ;  /* 0x0007f80001167983 */ /* 0x000ee60000300a00 */
[----:B------:R-:W-:Y:S01]  /*63f40*/  IADD3.X R11, R155, R0, RZ, P1, !PT ;  /* 0x000000009b0b7210 */ /* 0x000fe20000ffe4ff */
[----:B------:R-:W4:Y:S01]  /*63f50*/  LDL.LU.64 R182, [R1+0x7f0] ;  /* 0x0007f00001b67983 */ /* 0x000f220000300a00 */
[----:B------:R-:W-:-:S05]  /*63f60*/  IADD3 R160, P1, R152, R5, RZ ;  /* 0x0000000598a07210 */ /* 0x000fca0007f3e0ff */
[----:B------:R-:W-:Y:S02]  /*63f70*/  IMAD.X R13, R153, 0x1, R0, P1 ;  /* 0x00000001990d7824 */ /* 0x000fe400008e0600 */
[----:B------:R-:W4:Y:S04]  /*63f80*/  LDL.LU.64 R152, [R1+0x7e8] ;  /* 0x0007e80001987983 */ /* 0x000f280000300a00 */
[----:B------:R-:W4:Y:S04]  /*63f90*/  LDL.LU.64 R180, [R1+0x7e0] ;  /* 0x0007e00001b47983 */ /* 0x000f280000300a00 */
[----:B------:R-:W4:Y:S04]  /*63fa0*/  LDL.LU.64 R154, [R1+0x7d8] ;  /* 0x0007d800019a7983 */ /* 0x000f280000300a00 */
[----:B------:R-:W4:Y:S04]  /*63fb0*/  LDL.LU.64 R178, [R1+0x7d0] ;  /* 0x0007d00001b27983 */ /* 0x000f280000300a00 */
[----:B------:R-:W4:Y:S01]  /*63fc0*/  LDL.LU.64 R174, [R1+0x7c8] ;  /* 0x0007c80001ae7983 */ /* 0x000f220000300a00 */
[----:B--2---:R-:W-:-:S05]  /*63fd0*/  IADD3 R161, P1, R14, R5, RZ ;  /* 0x000000050ea17210 */ /* 0x004fca0007f3e0ff */
        /* <DEDUP_REMOVED lines=10> */
[----:B------:R-:W-:Y:S02]  /*64080*/  IADD3.X R19, R169, R0, RZ, P1, !PT ;  /* 0x00000000a9137210 */ /* 0x000fe40000ffe4ff */
[----:B------:R-:W-:-:S05]  /*64090*/  IADD3 R167, P1, R20, R5, RZ ;  /* 0x0000000514a77210 */ /* 0x000fca0007f3e0ff */
[----:B------:R-:W-:Y:S01]  /*640a0*/  IMAD.X R20, R21, 0x1, R0, P1 ;  /* 0x0000000115147824 */ /* 0x000fe200008e0600 */
[----:B------:R-:W-:-:S05]  /*640b0*/  IADD3 R168, P1, R176, R5, RZ ;  /* 0x00000005b0a87210 */ /* 0x000fca0007f3e0ff */
[----:B------:R-:W-:Y:S01]  /*640c0*/  IMAD.X R21, R177, 0x1, R0, P1 ;  /* 0x00000001b1157824 */ /* 0x000fe200008e0600 */
[----:B------:R-:W-:Y:S01]  /*640d0*/  MOV R226, R158 ;  /* 0x0000009e00e27202 */ /* 0x000fe20000000f00 */
[----:B------:R-:W-:Y:S02]  /*640e0*/  IMAD.MOV.U32 R227, RZ, RZ, R10 ;  /* 0x000000ffffe37224 */ /* 0x000fe400078e000a */
[----:B------:R-:W-:Y:S02]  /*640f0*/  IMAD.MOV.U32 R222, RZ, RZ, R159 ;  /* 0x000000ffffde7224 */ /* 0x000fe400078e009f */
[----:B------:R-:W-:Y:S01]  /*64100*/  IMAD.MOV.U32 R223, RZ, RZ, R11 ;  /* 0x000000ffffdf7224 */ /* 0x000fe200078e000b */
[----:B------:R-:W-:Y:S01]  /*64110*/  MOV R215, R14 ;  /* 0x0000000e00d77202 */ /* 0x000fe20000000f00 */
[----:B------:R-:W-:Y:S02]  /*64120*/  IMAD.MOV.U32 R218, RZ, RZ, R160 ;  /* 0x000000ffffda7224 */ /* 0x000fe400078e00a0 */
[----:B------:R-:W-:-:S02]  /*64130*/  IMAD.MOV.U32 R219, RZ, RZ, R13 ;  /* 0x000000ffffdb7224 */ /* 0x000fc400078e000d */
[----:B------:R-:W-:Y:S02]  /*64140*/  IMAD.MOV.U32 R214, RZ, RZ, R161 ;  /* 0x000000ffffd67224 */ /* 0x000fe400078e00a1 */
[----:B------:R-:W-:Y:S02]  /*64150*/  IMAD.MOV.U32 R210, RZ, RZ, R162 ;  /* 0x000000ffffd27224 */ /* 0x000fe400078e00a2 */
[----:B------:R-:W-:Y:S02]  /*64160*/  IMAD.MOV.U32 R211, RZ, RZ, R15 ;  /* 0x000000ffffd37224 */ /* 0x000fe400078e000f */
[----:B------:R-:W-:Y:S02]  /*64170*/  IMAD.MOV.U32 R206, RZ, RZ, R163 ;  /* 0x000000ffffce7224 */ /* 0x000fe400078e00a3 */
[----:B------:R-:W-:Y:S01]  /*64180*/  IMAD.MOV.U32 R207, RZ, RZ, R16 ;  /* 0x000000ffffcf7224 */ /* 0x000fe200078e0010 */
[----:B------:R-:W-:Y:S01]  /*64190*/  MOV R186, R165 ;  /* 0x000000a500ba7202 */ /* 0x000fe20000000f00 */
        /* <DEDUP_REMOVED lines=16> */
[----:B----4-:R-:W-:-:S05]  /*642a0*/  IADD3 R176, P1, R182, R5, RZ ;  /* 0x00000005b6b07210 */ /* 0x010fca0007f3e0ff */
[----:B------:R-:W-:Y:S01]  /*642b0*/  IMAD.X R23, R183, 0x1, R0, P1 ;  /* 0x00000001b7177824 */ /* 0x000fe200008e0600 */
[----:B------:R-:W-:-:S05]  /*642c0*/  IADD3 R177, P1, R152, R5, RZ ;  /* 0x0000000598b17210 */ /* 0x000fca0007f3e0ff */
[----:B------:R-:W-:Y:S01]  /*642d0*/  IMAD.X R152, R153, 0x1, R0, P1 ;  /* 0x0000000199987824 */ /* 0x000fe200008e0600 */
[----:B------:R-:W-:-:S05]  /*642e0*/  IADD3 R189, P1, R180, R5, RZ ;  /* 0x00000005b4bd7210 */ /* 0x000fca0007f3e0ff */
[----:B------:R-:W-:Y:S01]  /*642f0*/  IMAD.X R153, R181, 0x1, R0, P1 ;  /* 0x00000001b5997824 */ /* 0x000fe200008e0600 */
[----:B------:R-:W-:-:S04]  /*64300*/  IADD3 R173, P1, R154, R5, RZ ;  /* 0x000000059aad7210 */ /* 0x000fc80007f3e0ff */
[----:B------:R-:W-:Y:S02]  /*64310*/  IADD3.X R154, R155, R0, RZ, P1, !PT ;  /* 0x000000009b9a7210 */ /* 0x000fe40000ffe4ff */
[-C--:B------:R-:W-:Y:S02]  /*64320*/  IADD3 R8, P1, R178, R5.reuse, RZ ;  /* 0x00000005b2087210 */ /* 0x080fe40007f3e0ff */
[----:B------:R-:W-:-:S03]  /*64330*/  IADD3 R6, P2, R174, R5, RZ ;  /* 0x00000005ae067210 */ /* 0x000fc60007f5e0ff */
[--C-:B------:R-:W-:Y:S01]  /*64340*/  IMAD.X R155, R179, 0x1, R0.reuse, P1 ;  /* 0x00000001b39b7824 */ /* 0x100fe200008e0600 */
[----:B------:R-:W-:Y:S01]  /*64350*/  IADD3 R171, P1, R171, R5, RZ ;  /* 0x00000005abab7210 */ /* 0x000fe20007f3e0ff */
[--C-:B------:R-:W-:Y:S02]  /*64360*/  IMAD.X R156, R175, 0x1, R0.reuse, P2 ;  /* 0x00000001af9c7824 */ /* 0x100fe400010e0600 */
[----:B------:R-:W-:Y:S02]  /*64370*/  IMAD.MOV.U32 R174, RZ, RZ, R157 ;  /* 0x000000ffffae7224 */ /* 0x000fe400078e009d */
[----:B------:R-:W-:Y:S02]  /*64380*/  IMAD.X R172, R172, 0x1, R0, P1 ;  /* 0x00000001acac7824 */ /* 0x000fe400008e0600 */
        /* <DEDUP_REMOVED lines=62> */
[----:B------:R-:W-:Y:S01]  /*64770*/  IADD3 R3, R3, R12, RZ ;  /* 0x0000000c03037210 */ /* 0x000fe20007ffe0ff */
[----:B--2---:R-:W-:-:S02]  /*64780*/  IMAD.MOV.U32 R10, RZ, RZ, R171 ;  /* 0x000000ffff0a7224 */ /* 0x004fc400078e00ab */
        /* <DEDUP_REMOVED lines=10> */
[----:B------:R-:W-:Y:S01]  /*64830*/  IMAD.X R23, R23, 0x1, R0, P2 ;  /* 0x0000000117177824 */ /* 0x000fe200010e0600 */
[----:B------:R1:W-:Y:S01]  /*64840*/  STL [R1+0xdf4], R21 ;  /* 0x000df41501007387 */ /* 0x0003e20000100800 */
[----:B------:R-:W-:-:S03]  /*64850*/  IMAD.MOV.U32 R11, RZ, RZ, R21 ;  /* 0x000000ffff0b7224 */ /* 0x000fc600078e0015 */
[----:B------:R-:W-:Y:S01]  /*64860*/  STL [R1+0xe38], R22 ;  /* 0x000e381601007387 */ /* 0x000fe20000100800 */
[----:B------:R-:W-:-:S03]  /*64870*/  IADD3 R8, P1, R8, R5, RZ ;  /* 0x0000000508087210 */ /* 0x000fc60007f3e0ff */
[----:B------:R3:W-:Y:S04]  /*64880*/  LDGSTS.E [R3+0x580], desc[UR60][R10.64], P0 ;  /* 0x005800000a037fae */ /* 0x0007e8000812187c */
[----:B-1----:R-:W4:Y:S01]  /*64890*/  LDL.LU R21, [R1+0xf74] ;  /* 0x000f740001157983 */ /* 0x002f220000300800 */
[----:B------:R-:W-:Y:S01]  /*648a0*/  IADD3 R13, P2, R13, R5, RZ ;  /* 0x000000050d0d7210 */ /* 0x000fe20007f5e0ff */
[----:B------:R-:W-:Y:S02]  /*648b0*/  IMAD.X R16, R16, 0x1, R0, P1 ;  /* 0x0000000110107824 */ /* 0x000fe400008e0600 */
[----:B------:R-:W-:Y:S04]  /*648c0*/  STL [R1+0xe34], R23 ;  /* 0x000e341701007387 */ /* 0x000fe80000100800 */
[----:B------:R-:W4:Y:S01]  /*648d0*/  LDL.LU R6, [R1+0xfb4] ;  /* 0x000fb40001067983 */ /* 0x000f220000300800 */
[----:B---3--:R-:W-:Y:S01]  /*648e0*/  MOV R10, R22 ;  /* 0x00000016000a7202 */ /* 0x008fe20000000f00 */
[----:B------:R-:W-:-:S02]  /*648f0*/  IMAD.MOV.U32 R11, RZ, RZ, R23 ;  /* 0x000000ffff0b7224 */ /* 0x000fc400078e0017 */
[----:B------:R-:W-:Y:S01]  /*64900*/  STL [R1+0xe78], R8 ;  /* 0x000e780801007387 */ /* 0x000fe20000100800 */
[----:B------:R-:W-:-:S03]  /*64910*/  IMAD.X R17, R17, 0x1, R0, P2 ;  /* 0x0000000111117824 */ /* 0x000fc600010e0600 */
[----:B------:R1:W-:Y:S04]  /*64920*/  LDGSTS.E [R3+0x980], desc[UR60][R10.64], P0 ;  /* 0x009800000a037fae */ /* 0x0003e8000812187c */
[----:B------:R3:W-:Y:S04]  /*64930*/  STL [R1+0xe74], R16 ;  /* 0x000e741001007387 */ /* 0x0007e80000100800 */
[----:B------:R-:W-:Y:S01]  /*64940*/  STL [R1+0xeb8], R13 ;  /* 0x000eb80d01007387 */ /* 0x000fe20000100800 */
[----:B-1----:R-:W-:Y:S02]  /*64950*/  IMAD.MOV.U32 R10, RZ, RZ, R8 ;  /* 0x000000ffff0a7224 */ /* 0x002fe400078e0008 */
[----:B------:R-:W-:-:S02]  /*64960*/  IMAD.MOV.U32 R11, RZ, RZ, R16 ;  /* 0x000000ffff0b7224 */ /* 0x000fc400078e0010 */
[----:B---3--:R-:W3:Y:S04]  /*64970*/  LDL.LU R16, [R1+0xff8] ;  /* 0x000ff80001107983 */ /* 0x008ee80000300800 */
[----:B------:R1:W-:Y:S04]  /*64980*/  STL [R1+0xeb4], R17 ;  /* 0x000eb41101007387 */ /* 0x0003e80000100800 */
[----:B------:R1:W-:Y:S04]  /*64990*/  LDGSTS.E [R3+0xd80], desc[UR60][R10.64], P0 ;  /* 0x00d800000a037fae */ /* 0x0003e8000812187c */
[----:B------:R-:W3:Y:S01]  /*649a0*/  LDL.LU R8, [R1+0x1038] ;  /* 0x0010380001087983 */ /* 0x000ee20000300800 */
[----:B-1----:R-:W-:-:S03]  /*649b0*/  MOV R11, R17 ;  /* 0x00000011000b7202 */ /* 0x002fc60000000f00 */
[----:B------:R-:W3:Y:S01]  /*649c0*/  LDL.LU R17, [R1+0xff4] ;  /* 0x000ff40001117983 */ /* 0x000ee20000300800 */
[----:B------:R-:W-:-:S03]  /*649d0*/  IMAD.MOV.U32 R10, RZ, RZ, R13 ;  /* 0x000000ffff0a7224 */ /* 0x000fc600078e000d */
[----:B------:R-:W3:Y:S01]  /*649e0*/  LDL.LU R13, [R1+0x1034] ;  /* 0x00103400010d7983 */ /* 0x000ee20000300800 */
[-C--:B------:R-:W-:Y:S02]  /*649f0*/  IADD3 R14, P1, R14, R5.reuse, RZ ;  /* 0x000000050e0e7210 */ /* 0x080fe40007f3e0ff */
[----:B------:R-:W-:Y:S01]  /*64a00*/  IADD3 R19, P2, R19, R5, RZ ;  /* 0x0000000513137210 */ /* 0x000fe20007f5e0ff */
[----:B------:R1:W-:Y:S02]  /*64a10*/  LDGSTS.E [R3+0x1180], desc[UR60][R10.64], P0 ;  /* 0x011800000a037fae */ /* 0x0003e4000812187c */
[--C-:B------:R-:W-:Y:S02]  /*64a20*/  IMAD.X R18, R18, 0x1, R0.reuse, P1 ;  /* 0x0000000112127824 */ /* 0x100fe400008e0600 */
[----:B------:R-:W-:Y:S01]  /*64a30*/  STL [R1+0xef8], R14 ;  /* 0x000ef80e01007387 */ /* 0x000fe20000100800 */
[----:B------:R-:W-:-:S03]  /*64a40*/  IMAD.X R20, R20, 0x1, R0, P2 ;  /* 0x0000000114147824 */ /* 0x000fc600010e0600 */
[----:B------:R2:W-:Y:S01]  /*64a50*/  STL [R1+0xef4], R18 ;  /* 0x000ef41201007387 */ /* 0x0005e20000100800 */
[----:B-1----:R-:W-:-:S03]  /*64a60*/  IMAD.MOV.U32 R10, RZ, RZ, R14 ;  /* 0x000000ffff0a7224 */ /* 0x002fc600078e000e */
[----:B------:R-:W-:Y:S01]  /*64a70*/  STL [R1+0xf38], R19 ;  /* 0x000f381301007387 */ /* 0x000fe20000100800 */
[----:B------:R-:W-:-:S03]  /*64a80*/  IMAD.MOV.U32 R11, RZ, RZ, R18 ;  /* 0x000000ffff0b7224 */ /* 0x000fc600078e0012 */
[----:B--2---:R-:W2:Y:S04]  /*64a90*/  LDL.LU R18, [R1+0x1078] ;  /* 0x0010780001127983 */ /* 0x004ea80000300800 */
[----:B------:R1:W-:Y:S04]  /*64aa0*/  STL [R1+0xf34], R20 ;  /* 0x000f341401007387 */ /* 0x0003e80000100800 */
[----:B------:R1:W-:Y:S04]  /*64ab0*/  LDGSTS.E [R3+0x1580], desc[UR60][R10.64], P0 ;  /* 0x015800000a037fae */ /* 0x0003e8000812187c */
        /* <DEDUP_REMOVED lines=10> */
[----:B----4-:R-:W-:-:S05]  /*64b60*/  IADD3.X R21, R21, R0, RZ, P1, !PT ;  /* 0x0000000015157210 */ /* 0x010fca0000ffe4ff */
[----:B------:R1:W-:Y:S01]  /*64b70*/  STL [R1+0xf74], R21 ;  /* 0x000f741501007387 */ /* 0x0003e20000100800 */
[----:B------:R-:W-:-:S03]  /*64b80*/  IMAD.X R6, R6, 0x1, R0, P2 ;  /* 0x0000000106067824 */ /* 0x000fc600010e0600 */
[----:B------:R4:W-:Y:S04]  /*64b90*/  STL [R1+0xfb8], R4 ;  /* 0x000fb80401007387 */ /* 0x0009e80000100800 */
[----:B------:R-:W2:Y:S01]  /*64ba0*/  LDL.LU R15, [R1+0x10f8] ;  /* 0x0010f800010f7983 */ /* 0x000ea20000300800 */
[----:B------:R-:W-:-:S03]  /*64bb0*/  IMAD.MOV.U32 R11, RZ, RZ, R21 ;  /* 0x000000ffff0b7224 */ /* 0x000fc600078e0015 */
[----:B------:R4:W-:Y:S04]  /*64bc0*/  STL [R1+0xfb4], R6 ;  /* 0x000fb40601007387 */ /* 0x0009e80000100800 */
[----:B------:R-:W2:Y:S04]  /*64bd0*/  LDL.LU R22, [R1+0x1138] ;  /* 0x0011380001167983 */ /* 0x000ea80000300800 */
[----:B-1----:R-:W2:Y:S04]  /*64be0*/  LDL.LU R21, [R1+0x10f4] ;  /* 0x0010f40001157983 */ /* 0x002ea80000300800 */
[----:B------:R1:W-:Y:S01]  /*64bf0*/  LDGSTS.E [R3+0x1d80], desc[UR60][R10.64], P0 ;  /* 0x01d800000a037fae */ /* 0x0003e2000812187c */
[----:B---3--:R-:W-:-:S03]  /*64c00*/  IADD3 R16, P1, R16, R5, RZ ;  /* 0x0000000510107210 */ /* 0x008fc60007f3e0ff */
[----:B------:R-:W3:Y:S01]  /*64c10*/  LDL.LU R23, [R1+0x1134] ;  /* 0x0011340001177983 */ /* 0x000ee20000300800 */
[----:B-1----:R-:W-:Y:S02]  /*64c20*/  IMAD.MOV.U32 R10, RZ, RZ, R4 ;  /* 0x000000ffff0a7224 */ /* 0x002fe400078e0004 */
[----:B------:R-:W-:Y:S01]  /*64c30*/  IMAD.MOV.U32 R11, RZ, RZ, R6 ;  /* 0x000000ffff0b7224 */ /* 0x000fe200078e0006 */
[----:B------:R-:W-:Y:S01]  /*64c40*/  IADD3 R8, P2, R8, R5, RZ ;  /* 0x0000000508087210 */ /* 0x000fe20007f5e0ff */
[----:B----4-:R-:W4:Y:S04]  /*64c50*/  LDL.LU R4, [R1+0x1178] ;  /* 0x0011780001047983 */ /* 0x010f280000300800 */
[----:B------:R-:W4:Y:S01]  /*64c60*/  LDL.LU R6, [R1+0x11b8] ;  /* 0x0011b80001067983 */ /* 0x000f220000300800 */
[----:B------:R-:W-:-:S03]  /*64c70*/  IMAD.X R17, R17, 0x1, R0, P1 ;  /* 0x0000000111117824 */ /* 0x000fc600008e0600 */
[----:B------:R1:W-:Y:S01]  /*64c80*/  STL [R1+0xff8], R16 ;  /* 0x000ff81001007387 */ /* 0x0003e20000100800 */
[----:B------:R-:W-:-:S03]  /*64c90*/  IADD3.X R13, R13, R0, RZ, P2, !PT ;  /* 0x000000000d0d7210 */ /* 0x000fc600017fe4ff */
[----:B------:R1:W-:Y:S04]  /*64ca0*/  LDGSTS.E [R3+0x2180], desc[UR60][R10.64], P0 ;  /* 0x021800000a037fae */ /* 0x0003e8000812187c */
[----:B------:R2:W-:Y:S04]  /*64cb0*/  STL [R1+0xff4], R17 ;  /* 0x000ff41101007387 */ /* 0x0005e80000100800 */
[----:B------:R2:W-:Y:S01]  /*64cc0*/  STL [R1+0x1038], R8 ;  /* 0x0010380801007387 */ /* 0x0005e20000100800 */
[----:B-1----:R-:W-:-:S03]  /*64cd0*/  IMAD.MOV.U32 R10, RZ, RZ, R16 ;  /* 0x000000ffff0a7224 */ /* 0x002fc600078e0010 */
[----:B------:R-:W4:Y:S01]  /*64ce0*/  LDL.LU R16, [R1+0x1174] ;  /* 0x0011740001107983 */ /* 0x000f220000300800 */
[----:B------:R-:W-:-:S03]  /*64cf0*/  IMAD.MOV.U32 R11, RZ, RZ, R17 ;  /* 0x000000ffff0b7224 */ /* 0x000fc600078e0011 */
[----:B------:R1:W-:Y:S04]  /*64d00*/  STL [R1+0x1034], R13 ;  /* 0x0010340d01007387 */ /* 0x0003e80000100800 */
[----:B--2---:R-:W2:Y:S01]  /*64d10*/  LDL.LU R17, [R1+0x11b4] ;  /* 0x0011b40001117983 */ /* 0x004ea20000300800 */
[----:B------:R-:W-:-:S03]  /*64d20*/  IADD3 R18, P1, R18, R5, RZ ;  /* 0x0000000512127210 */ /* 0x000fc60007f3e0ff */
[----:B------:R1:W-:Y:S01]  /*64d30*/  LDGSTS.E [R3+0x2580], desc[UR60][R10.64], P0 ;  /* 0x025800000a037fae */ /* 0x0003e2000812187c */
[----:B------:R-:W-:Y:S01]  /*64d40*/  IADD3 R14, P2, R14, R5, RZ ;  /* 0x000000050e0e7210 */ /* 0x000fe20007f5e0ff */
[----:B-1----:R-:W-:Y:S02]  /*64d50*/  IMAD.MOV.U32 R10, RZ, RZ, R8 ;  /* 0x000000ffff0a7224 */ /* 0x002fe400078e0008 */
[----:B------:R-:W-:Y:S01]  /*64d60*/  IMAD.MOV.U32 R11, RZ, RZ, R13 ;  /* 0x000000ffff0b7224 */ /* 0x000fe200078e000d */
[----:B------:R-:W2:Y:S01]  /*64d70*/  LDL.LU R8, [R1+0x11f8] ;  /* 0x0011f80001087983 */ /* 0x000ea20000300800 */
[----:B------:R-:W-:-:S03]  /*64d80*/  IMAD.X R20, R20, 0x1, R0, P1 ;  /* 0x0000000114147824 */ /* 0x000fc600008e0600 */
[----:B------:R-:W2:Y:S01]  /*64d90*/  LDL.LU R13, [R1+0x1238] ;  /* 0x00123800010d7983 */ /* 0x000ea20000300800 */
[----:B------:R-:W-:-:S03]  /*64da0*/  IMAD.X R19, R19, 0x1, R0, P2 ;  /* 0x0000000113137824 */ /* 0x000fc600010e0600 */
[----:B------:R1:W-:Y:S04]  /*64db0*/  STL [R1+0x1078], R18 ;  /* 0x0010781201007387 */ /* 0x0003e80000100800 */
[----:B------:R1:W-:Y:S04]  /*64dc0*/  LDGSTS.E [R3+0x2980], desc[UR60][R10.64], P0 ;  /* 0x029800000a037fae */ /* 0x0003e8000812187c */
[----:B------:R1:W-:Y:S04]  /*64dd0*/  STL [R1+0x1074], R20 ;  /* 0x0010741401007387 */ /* 0x0003e80000100800 */
[----:B------:R-:W-:Y:S01]  /*64de0*/  STL [R1+0x10b8], R14 ;  /* 0x0010b80e01007387 */ /* 0x000fe20000100800 */
[----:B-1----:R-:W-:-:S03]  /*64df0*/  MOV R10, R18 ;  /* 0x00000012000a7202 */ /* 0x002fc60000000f00 */
        /* <DEDUP_REMOVED lines=10> */
[----:B------:R-:W-:-:S05]  /*64ea0*/  IADD3 R15, P1, R15, R5, RZ ;  /* 0x000000050f0f7210 */ /* 0x000fca0007f3e0ff */
[----:B------:R-:W-:Y:S01]  /*64eb0*/  STL [R1+0x10f8], R15 ;  /* 0x0010f80f01007387 */ /* 0x000fe20000100800 */
[----:B------:R-:W-:Y:S01]  /*64ec0*/  IADD3 R22, P2, R22, R5, RZ ;  /* 0x0000000516167210 */ /* 0x000fe20007f5e0ff */
[----:B------:R-:W-:Y:S02]  /*64ed0*/  IMAD.X R21, R21, 0x1, R0, P1 ;  /* 0x0000000115157824 */ /* 0x000fe400008e0600 */
[----:B-1----:R-:W-:-:S03]  /*64ee0*/  IMAD.MOV.U32 R10, RZ, RZ, R15 ;  /* 0x000000ffff0a7224 */ /* 0x002fc600078e000f */
[----:B------:R-:W-:Y:S01]  /*64ef0*/  MOV R11, R21 ;  /* 0x00000015000b7202 */ /* 0x000fe20000000f00 */
[----:B------:R1:W-:Y:S01]  /*64f00*/  STL [R1+0x10f4], R21 ;  /* 0x0010f41501007387 */ /* 0x0003e20000100800 */
[----:B---3--:R-:W-:-:S03]  /*64f10*/  IMAD.X R23, R23, 0x1, R0, P2 ;  /* 0x0000000117177824 */ /* 0x008fc600010e0600 */
[----:B------:R-:W-:Y:S04]  /*64f20*/  STL [R1+0x1138], R22 ;  /* 0x0011381601007387 */ /* 0x000fe80000100800 */
[----:B------:R3:W-:Y:S04]  /*64f30*/  LDGSTS.E [R3+0x3580], desc[UR60][R10.64], P0 ;  /* 0x035800000a037fae */ /* 0x0007e8000812187c */
[----:B-1----:R-:W2:Y:S01]  /*64f40*/  LDL.LU R21, [R1+0x1274] ;  /* 0x0012740001157983 */ /* 0x002ea20000300800 */
[----:B----4-:R-:W-:-:S03]  /*64f50*/  IADD3 R4, P1, R4, R5, RZ ;  /* 0x0000000504047210 */ /* 0x010fc60007f3e0ff */
[----:B------:R-:W-:Y:S01]  /*64f60*/  STL [R1+0x1134], R23 ;  /* 0x0011341701007387 */ /* 0x000fe20000100800 */
[----:B------:R-:W-:Y:S01]  /*64f70*/  IADD3 R6, P2, R6, R5, RZ ;  /* 0x0000000506067210 */ /* 0x000fe20007f5e0ff */
[----:B---3--:R-:W-:Y:S02]  /*64f80*/  IMAD.MOV.U32 R10, RZ, RZ, R22 ;  /* 0x000000ffff0a7224 */ /* 0x008fe400078e0016 */
        /* <DEDUP_REMOVED lines=34> */
[----:B------:R-:W-:-:S03]  /*651b0*/  MOV R11, R20 ;  /* 0x00000014000b7202 */ /* 0x000fc60000000f00 */
[----:B------:R-:W2:Y:S01]  /*651c0*/  LDL.LU R20, [R1+0x13b4] ;  /* 0x0013b40001147983 */ /* 0x000ea20000300800 */
[-C--:B------:R-:W-:Y:S02]  /*651d0*/  IADD3 R19, P1, R19, R5.reuse, RZ ;  /* 0x0000000513137210 */ /* 0x080fe40007f3e0ff */
[----:B------:R-:W-:Y:S01]  /*651e0*/  IADD3 R14, P2, R14, R5, RZ ;  /* 0x000000050e0e7210 */ /* 0x000fe20007f5e0ff */
[----:B------:R1:W-:Y:S04]  /*651f0*/  LDGSTS.E [R3+0x4980], desc[UR60][R10.64], P0 ;  /* 0x049800000a037fae */ /* 0x0003e8000812187c */
[----:B------:R3:W-:Y:S01]  /*65200*/  STL [R1+0x1278], R19 ;  /* 0x0012781301007387 */ /* 0x0007e20000100800 */
[----:B-1----:R-:W-:Y:S02]  /*65210*/  IMAD.MOV.U32 R10, RZ, RZ, R19 ;  /* 0x000000ffff0a7224 */ /* 0x002fe400078e0013 */
[----:B------:R-:W-:-:S05]  /*65220*/  IMAD.X R21, R21, 0x1, R0, P1 ;  /* 0x0000000115157824 */ /* 0x000fca00008e0600 */
        /* <DEDUP_REMOVED lines=17> */
[----:B--2---:R-:W-:-:S03]  /*65340*/  IADD3.X R17, R17, R0, RZ, P1, !PT ;  /* 0x0000000011117210 */ /* 0x004fc60000ffe4ff */
[----:B------:R2:W-:Y:S01]  /*65350*/  LDGSTS.E [R3+0x5180], desc[UR60][R10.64], P0 ;  /* 0x051800000a037fae */ /* 0x0005e2000812187c */
[----:B------:R-:W-:-:S03]  /*65360*/  IMAD.X R6, R6, 0x1, R0, P2 ;  /* 0x0000000106067824 */ /* 0x000fc600010e0600 */
[----:B------:R1:W-:Y:S04]  /*65370*/  STL [R1+0x12f4], R17 ;  /* 0x0012f41101007387 */ /* 0x0003e80000100800 */
[----:B------:R1:W-:Y:S01]  /*65380*/  STL [R1+0x1338], R4 ;  /* 0x0013380401007387 */ /* 0x0003e20000100800 */
[----:B--2---:R-:W-:-:S03]  /*65390*/  IMAD.MOV.U32 R10, RZ, RZ, R16 ;  /* 0x000000ffff0a7224 */ /* 0x004fc600078e0010 */
        /* <DEDUP_REMOVED lines=13> */
[----:B------:R-:W-:Y:S01]  /*65470*/  IMAD.X R13, R13, 0x1, R0, P1 ;  /* 0x000000010d0d7824 */ /* 0x000fe200008e0600 */
[----:B------:R-:W-:-:S04]  /*65480*/  IADD3.X R20, R20, R0, RZ, P2, !PT ;  /* 0x0000000014147210 */ /* 0x000fc800017fe4ff */
        /* <DEDUP_REMOVED lines=8> */
[----:B-1----:R-:W-:-:S02]  /*65510*/  IMAD.MOV.U32 R10, RZ, RZ, R18 ;  /* 0x000000ffff0a7224 */ /* 0x002fc400078e0012 */
[----:B------:R-:W-:Y:S02]  /*65520*/  IMAD.MOV.U32 R11, RZ, RZ, R20 ;  /* 0x000000ffff0b7224 */ /* 0x000fe400078e0014 */
[----:B------:R-:W2:Y:S04]  /*65530*/  LDL.LU R20, [R1+0x1578] ;  /* 0x0015780001147983 */ /* 0x000ea80000300800 */
[----:B------:R1:W-:Y:S04]  /*65540*/  LDGSTS.E [R3+0x6180], desc[UR60][R10.64], P0 ;  /* 0x061800000a037fae */ /* 0x0003e8000812187c */
[----:B------:R-:W2:Y:S01]  /*65550*/  LDL.LU R18, [R1+0x15b8] ;  /* 0x0015b80001127983 */ /* 0x000ea20000300800 */
[----:B------:R-:W-:-:S04]  /*65560*/  IADD3 R19, P1, R19, R5, RZ ;  /* 0x0000000513137210 */ /* 0x000fc80007f3e0ff */
[----:B-1----:R-:W-:Y:S02]  /*65570*/  MOV R10, R19 ;  /* 0x00000013000a7202 */ /* 0x002fe40000000f00 */
        /* <DEDUP_REMOVED lines=18> */
[----:B--2---:R-:W-:-:S05]  /*656a0*/  IMAD.X R16, R16, 0x1, R0, P1 ;  /* 0x0000000110107824 */ /* 0x004fca00008e0600 */
        /* <DEDUP_REMOVED lines=16> */
[----:B-1----:R-:W-:-:S02]  /*657b0*/  IMAD.MOV.U32 R10, RZ, RZ, R4 ;  /* 0x000000ffff0a7224 */ /* 0x002fc400078e0004 */
        /* <DEDUP_REMOVED lines=24> */
[----:B------:R-:W3:Y:S04]  /*65940*/  LDL.LU R153, [R1+0x16f4] ;  /* 0x0016f40001997983 */ /* 0x000ee80000300800 */
[----:B------:R-:W3:Y:S04]  /*65950*/  LDL.LU R152, [R1+0x16f8] ;  /* 0x0016f80001987983 */ /* 0x000ee80000300800 */
[----:B------:R-:W3:Y:S04]  /*65960*/  LDL.LU R23, [R1+0x1734] ;  /* 0x0017340001177983 */ /* 0x000ee80000300800 */
[----:B------:R-:W3:Y:S04]  /*65970*/  LDL.LU R22, [R1+0x1738] ;  /* 0x0017380001167983 */ /* 0x000ee80000300800 */
[----:B------:R1:W-:Y:S04]  /*65980*/  LDGSTS.E [R3+0x7d80], desc[UR60][R10.64], P0 ;  /* 0x07d800000a037fae */ /* 0x0003e8000812187c */
[----:B------:R-:W3:Y:S01]  /*65990*/  LDL.LU R20, [R1+0x1778] ;  /* 0x0017780001147983 */ /* 0x000ee20000300800 */
[----:B----4-:R-:W-:Y:S01]  /*659a0*/  IADD3 R16, P1, R16, R5, RZ ;  /* 0x0000000510107210 */ /* 0x010fe20007f3e0ff */
[----:B-1----:R-:W-:-:S02]  /*659b0*/  IMAD.MOV.U32 R10, RZ, RZ, R18 ;  /* 0x000000ffff0a7224 */ /* 0x002fc400078e0012 */
[----:B------:R-:W4:Y:S01]  /*659c0*/  LDL.LU R18, [R1+0x17b8] ;  /* 0x0017b80001127983 */ /* 0x000f220000300800 */
[----:B------:R-:W-:-:S03]  /*659d0*/  IADD3 R14, P2, R14, R5, RZ ;  /* 0x000000050e0e7210 */ /* 0x000fc60007f5e0ff */
[----:B------:R1:W-:Y:S01]  /*659e0*/  STL [R1+0x15f8], R16 ;  /* 0x0015f81001007387 */ /* 0x0003e20000100800 */
[--C-:B--2---:R-:W-:Y:S02]  /*659f0*/  IMAD.X R17, R17, 0x1, R0.reuse, P1 ;  /* 0x0000000111117824 */ /* 0x104fe400008e0600 */
        /* <DEDUP_REMOVED lines=13> */
[----:B------:R-:W-:Y:S02]  /*65ad0*/  IADD3 R4, P2, R4, R5, RZ ;  /* 0x0000000504047210 */ /* 0x000fe40007f5e0ff */
[----:B------:R-:W-:Y:S01]  /*65ae0*/  IADD3.X R13, R13, R0, RZ, P1, !PT ;  /* 0x000000000d0d7210 */ /* 0x000fe20000ffe4ff */
[----:B-1----:R-:W-:Y:S02]  /*65af0*/  IMAD.MOV.U32 R10, RZ, RZ, R14 ;  /* 0x000000ffff0a7224 */ /* 0x002fe400078e000e */
[----:B--2---:R-:W2:Y:S04]  /*65b00*/  LDL.LU R14, [R1+0x1848] ;  /* 0x00184800010e7983 */ /* 0x004ea80000300800 */
[----:B------:R-:W-:Y:S04]  /*65b10*/  STL [R1+0x1678], R8 ;  /* 0x0016780801007387 */ /* 0x000fe80000100800 */
[----:B------:R1:W-:Y:S04]  /*65b20*/  STL [R1+0x1674], R13 ;  /* 0x0016740d01007387 */ /* 0x0003e80000100800 */
[----:B------:R-:W-:Y:S04]  /*65b30*/  STL [R1+0x16b8], R4 ;  /* 0x0016b80401007387 */ /* 0x000fe80000100800 */
[----:B------:R-:W2:Y:S01]  /*65b40*/  LDL.LU R17, [R1+0x183c] ;  /* 0x00183c0001117983 */ /* 0x000ea20000300800 */
[----:B------:R-:W-:-:S02]  /*65b50*/  IMAD.MOV.U32 R11, RZ, RZ, R15 ;  /* 0x000000ffff0b7224 */ /* 0x000fc400078e000f */
[----:B------:R-:W-:-:S03]  /*65b60*/  IMAD.X R6, R6, 0x1, R0, P2 ;  /* 0x0000000106067824 */ /* 0x000fc600010e0600 */
[----:B------:R1:W-:Y:S04]  /*65b70*/  LDGSTS.E [R3+0x20980], desc[UR60][R10.64], P0 ;  /* 0x209800000a037fae */ /* 0x0003e8000812187c */
[----:B------:R1:W-:Y:S04]  /*65b80*/  STL [R1+0x16b4], R6 ;  /* 0x0016b40601007387 */ /* 0x0003e80000100800 */
[----:B------:R-:W2:Y:S01]  /*65b90*/  LDL.LU R15, [R1+0x1844] ;  /* 0x00184400010f7983 */ /* 0x000ea20000300800 */
[----:B-1----:R-:W-:Y:S02]  /*65ba0*/  IMAD.MOV.U32 R10, RZ, RZ, R8 ;  /* 0x000000ffff0a7224 */ /* 0x002fe400078e0008 */
[----:B------:R-:W-:-:S02]  /*65bb0*/  IMAD.MOV.U32 R11, RZ, RZ, R13 ;  /* 0x000000ffff0b7224 */ /* 0x000fc400078e000d */
[----:B------:R-:W2:Y:S04]  /*65bc0*/  LDL.LU R13, [R1+0x184c] ;  /* 0x00184c00010d7983 */ /* 0x000ea80000300800 */
[----:B------:R1:W-:Y:S04]  /*65bd0*/  LDGSTS.E [R3+0x20d80], desc[UR60][R10.64], P0 ;  /* 0x20d800000a037fae */ /* 0x0003e8000812187c */
[----:B------:R-:W2:Y:S01]  /*65be0*/  LDL.LU R8, [R1+0x1850] ;  /* 0x0018500001087983 */ /* 0x000ea20000300800 */
[----:B-1----:R-:W-:Y:S02]  /*65bf0*/  IMAD.MOV.U32 R11, RZ, RZ, R6 ;  /* 0x000000ffff0b7224 */ /* 0x002fe400078e0006 */
[----:B------:R-:W-:Y:S01]  /*65c00*/  IMAD.MOV.U32 R10, RZ, RZ, R4 ;  /* 0x000000ffff0a7224 */ /* 0x000fe200078e0004 */
[----:B------:R-:W2:Y:S04]  /*65c10*/  LDL.LU R6, [R1+0x1854] ;  /* 0x0018540001067983 */ /* 0x000ea80000300800 */
[----:B------:R-:W2:Y:S04]  /*65c20*/  LDL.LU R4, [R1+0x1858] ;  /* 0x0018580001047983 */ /* 0x000ea80000300800 */
[----:B------:R1:W-:Y:S01]  /*65c30*/  LDGSTS.E [R3+0x21180], desc[UR60][R10.64], P0 ;  /* 0x211800000a037fae */ /* 0x0003e2000812187c */
[----:B------:R-:W-:-:S05]  /*65c40*/  IADD3 R152, P1, R152, R5, RZ ;  /* 0x0000000598987210 */ /* 0x000fca0007f3e0ff */
[----:B------:R-:W-:Y:S01]  /*65c50*/  IMAD.X R153, R153, 0x1, R0, P1 ;  /* 0x0000000199997824 */ /* 0x000fe200008e0600 */
[----:B------:R-:W-:-:S04]  /*65c60*/  IADD3 R22, P2, R22, R5, RZ ;  /* 0x0000000516167210 */ /* 0x000fc80007f5e0ff */
[----:B------:R-:W-:Y:S02]  /*65c70*/  IADD3.X R23, R23, R0, RZ, P2, !PT ;  /* 0x0000000017177210 */ /* 0x000fe400017fe4ff */
[-C--:B------:R-:W-:Y:S01]  /*65c80*/  IADD3 R20, P1, R20, R5.reuse, RZ ;  /* 0x0000000514147210 */ /* 0x080fe20007f3e0ff */
[----:B------:R-:W-:Y:S01]  /*65c90*/  STL [R1+0x16f8], R152 ;  /* 0x0016f89801007387 */ /* 0x000fe20000100800 */
[----:B-1----:R-:W-:Y:S02]  /*65ca0*/  IMAD.MOV.U32 R10, RZ, RZ, R152 ;  /* 0x000000ffff0a7224 */ /* 0x002fe400078e0098 */
[----:B------:R-:W-:Y:S01]  /*65cb0*/  IMAD.MOV.U32 R11, RZ, RZ, R153 ;  /* 0x000000ffff0b7224 */ /* 0x000fe200078e0099 */
[----:B------:R-:W-:Y:S01]  /*65cc0*/  STL [R1+0x16f4], R153 ;  /* 0x0016f49901007387 */ /* 0x000fe20000100800 */
[----:B----4-:R-:W-:-:S03]  /*65cd0*/  IADD3 R18, P2, R18, R5, RZ ;  /* 0x0000000512127210 */ /* 0x010fc60007f5e0ff */
[----:B------:R-:W-:Y:S04]  /*65ce0*/  STL [R1+0x1738], R22 ;  /* 0x0017381601007387 */ /* 0x000fe80000100800 */
[----:B------:R1:W-:Y:S04]  /*65cf0*/  STL [R1+0x1734], R23 ;  /* 0x0017341701007387 */ /* 0x0003e80000100800 */
[----:B------:R-:W-:Y:S04]  /*65d00*/  STL [R1+0x1778], R20 ;  /* 0x0017781401007387 */ /* 0x000fe80000100800 */
[----:B------:R4:W-:Y:S01]  /*65d10*/  LDGSTS.E [R3+0x21580], desc[UR60][R10.64], P0 ;  /* 0x215800000a037fae */ /* 0x0009e2000812187c */
[----:B------:R-:W-:-:S02]  /*65d20*/  IMAD.X R21, R21, 0x1, R0, P1 ;  /* 0x0000000115157824 */ /* 0x000fc400008e0600 */
[----:B----4-:R-:W-:-:S03]  /*65d30*/  IMAD.MOV.U32 R10, RZ, RZ, R22 ;  /* 0x000000ffff0a7224 */ /* 0x010fc600078e0016 */
[----:B------:R-:W-:Y:S01]  /*65d40*/  STL [R1+0x1774], R21 ;  /* 0x0017741501007387 */ /* 0x000fe20000100800 */
[----:B---3--:R-:W-:-:S03]  /*65d50*/  IMAD.X R19, R19, 0x1, R0, P2 ;  /* 0x0000000113137824 */ /* 0x008fc600010e0600 */
[----:B------:R-:W-:Y:S01]  /*65d60*/  STL [R1+0x17b8], R18 ;  /* 0x0017b81201007387 */ /* 0x000fe20000100800 */
[----:B------:R-:W-:-:S03]  /*65d70*/  IMAD.MOV.U32 R11, RZ, RZ, R23 ;  /* 0x000000ffff0b7224 */ /* 0x000fc600078e0017 */
[----:B------:R-:W-:Y:S04]  /*65d80*/  STL [R1+0x17b4], R19 ;  /* 0x0017b41301007387 */ /* 0x000fe80000100800 */
[----:B-1----:R-:W3:Y:S04]  /*65d90*/  LDL.LU.64 R22, [R1+0x728] ;  /* 0x0007280001167983 */ /* 0x002ee80000300a00 */
[----:B------:R-:W4:Y:S04]  /*65da0*/  LDL.LU.64 R160, [R1+0x7b8] ;  /* 0x0007b80001a07983 */ /* 0x000f280000300a00 */
[----:B------:R-:W4:Y:S01]  /*65db0*/  LDL.LU.64 R152, [R1+0x7b0] ;  /* 0x0007b00001987983 */ /* 0x000f220000300a00 */
[----:B------:R-:W-:-:S03]  /*65dc0*/  IADD3 R16, P1, R16, R5, RZ ;  /* 0x0000000510107210 */ /* 0x000fc60007f3e0ff */
[----:B------:R1:W-:Y:S04]  /*65dd0*/  LDGSTS.E [R3+0x21980], desc[UR60][R10.64], P0 ;  /* 0x219800000a037fae */ /* 0x0003e8000812187c */
[----:B------:R-:W-:Y:S01]  /*65de0*/  STL [R1+0x1840], R16 ;  /* 0x0018401001007387 */ /* 0x000fe20000100800 */
[----:B--2---:R-:W-:Y:S01]  /*65df0*/  IADD3 R14, P2, R14, R5, RZ ;  /* 0x000000050e0e7210 */ /* 0x004fe20007f5e0ff */
[----:B------:R-:W-:-:S05]  /*65e00*/  IMAD.X R17, R17, 0x1, R0, P1 ;  /* 0x0000000111117824 */ /* 0x000fca00008e0600 */
[----:B------:R-:W-:Y:S04]  /*65e10*/  STL [R1+0x183c], R17 ;  /* 0x00183c1101007387 */ /* 0x000fe80000100800 */
[----:B------:R-:W-:Y:S04]  /*65e20*/  STL [R1+0x1848], R14 ;  /* 0x0018480e01007387 */ /* 0x000fe80000100800 */
[----:B------:R-:W2:Y:S01]  /*65e30*/  LDL.LU.64 R154, [R1+0x7a8] ;  /* 0x0007a800019a7983 */ /* 0x000ea20000300a00 */
[----:B-1----:R-:W-:Y:S01]  /*65e40*/  MOV R10, R20 ;  /* 0x00000014000a7202 */ /* 0x002fe20000000f00 */
[----:B------:R-:W-:-:S05]  /*65e50*/  IMAD.MOV.U32 R11, RZ, RZ, R21 ;  /* 0x000000ffff0b7224 */ /* 0x000fca00078e0015 */
[----:B------:R1:W-:Y:S01]  /*65e60*/  LDGSTS.E [R3+0x21d80], desc[UR60][R10.64], P0 ;  /* 0x21d800000a037fae */ /* 0x0003e2000812187c */
[----:B------:R-:W-:Y:S02]  /*65e70*/  IMAD.X R15, R15, 0x1, R0, P2 ;  /* 0x000000010f0f7824 */ /* 0x000fe400010e0600 */
[----:B-1----:R-:W-:Y:S02]  /*65e80*/  IMAD.MOV.U32 R10, RZ, RZ, R18 ;  /* 0x000000ffff0a7224 */ /* 0x002fe400078e0012 */
[----:B------:R-:W-:-:S05]  /*65e90*/  IMAD.MOV.U32 R11, RZ, RZ, R19 ;  /* 0x000000ffff0b7224 */ /* 0x000fca00078e0013 */
[----:B------:R1:W-:Y:S01]  /*65ea0*/  LDGSTS.E [R3+0x22180], desc[UR60][R10.64], P0 ;  /* 0x221800000a037fae */ /* 0x0003e2000812187c */
[----:B------:R-:W-:-:S03]  /*65eb0*/  IADD3 R8, P1, R8, R5, RZ ;  /* 0x0000000508087210 */ /* 0x000fc60007f3e0ff */
[----:B------:R1:W-:Y:S02]  /*65ec0*/  STL [R1+0x1844], R15 ;  /* 0x0018440f01007387 */ /* 0x0003e40000100800 */
[----:B-1----:R-:W-:Y:S01]  /*65ed0*/  IMAD.MOV.U32 R10, RZ, RZ, R16 ;  /* 0x000000ffff0a7224 */ /* 0x002fe200078e0010 */
[----:B------:R-:W-:Y:S02]  /*65ee0*/  MOV R11, R17 ;  /* 0x00000011000b7202 */ /* 0x000fe40000000f00 */
[----:B------:R-:W-:-:S03]  /*65ef0*/  IADD3 R4, P2, R4, R5, RZ ;  /* 0x0000000504047210 */ /* 0x000fc60007f5e0ff */
[----:B------:R1:W-:Y:S01]  /*65f00*/  LDGSTS.E [R3+0x22580], desc[UR60][R10.64], P0 ;  /* 0x225800000a037fae */ /* 0x0003e2000812187c */
[--C-:B------:R-:W-:Y:S02]  /*65f10*/  IMAD.X R13, R13, 0x1, R0.reuse, P1 ;  /* 0x000000010d0d7824 */ /* 0x100fe400008e0600 */
[----:B------:R-:W-:Y:S02]  /*65f20*/  IMAD.X R6, R6, 0x1, R0, P2 ;  /* 0x0000000106067824 */ /* 0x000fe400010e0600 */
[----:B-1----:R-:W-:Y:S02]  /*65f30*/  IMAD.MOV.U32 R10, RZ, RZ, R14 ;  /* 0x000000ffff0a7224 */ /* 0x002fe400078e000e */
[----:B------:R-:W-:Y:S02]  /*65f40*/  IMAD.MOV.U32 R11, RZ, RZ, R15 ;  /* 0x000000ffff0b7224 */ /* 0x000fe400078e000f */
[----:B------:R-:W2:Y:S04]  /*65f50*/  LDL.LU.64 R14, [R1+0x7a0] ;  /* 0x0007a000010e7983 */ /* 0x000ea80000300a00 */
[----:B------:R-:W2:Y:S04]  /*65f60*/  LDL.LU.64 R164, [R1+0x798] ;  /* 0x0007980001a47983 */ /* 0x000ea80000300a00 */
[----:B------:R-:W-:Y:S04]  /*65f70*/  STL [R1+0x1850], R8 ;  /* 0x0018500801007387 */ /* 0x000fe80000100800 */
[----:B------:R-:W-:Y:S04]  /*65f80*/  STL [R1+0x184c], R13 ;  /* 0x00184c0d01007387 */ /* 0x000fe80000100800 */
[----:B------:R-:W-:Y:S04]  /*65f90*/  STL [R1+0x1858], R4 ;  /* 0x0018580401007387 */ /* 0x000fe80000100800 */
        /* <DEDUP_REMOVED lines=8> */
[----:B-1----:R-:W-:-:S02]  /*66020*/  IMAD.MOV.U32 R10, RZ, RZ, R8 ;  /* 0x000000ffff0a7224 */ /* 0x002fc400078e0008 */
[----:B------:R-:W-:-:S05]  /*66030*/  IMAD.MOV.U32 R11, RZ, RZ, R13 ;  /* 0x000000ffff0b7224 */ /* 0x000fca00078e000d */
[----:B------:R1:W-:Y:S02]  /*66040*/  LDGSTS.E [R3+0x22d80], desc[UR60][R10.64], P0 ;  /* 0x22d800000a037fae */ /* 0x0003e4000812187c */
[----:B-1----:R-:W-:Y:S02]  /*66050*/  IMAD.MOV.U32 R11, RZ, RZ, R6 ;  /* 0x000000ffff0b7224 */ /* 0x002fe400078e0006 */
[----:B------:R-:W2:Y:S01]  /*66060*/  LDL.LU R6, [R1+0xdc0] ;  /* 0x000dc00001067983 */ /* 0x000ea20000300800 */
[----:B------:R-:W-:-:S03]  /*66070*/  MOV R10, R4 ;  /* 0x00000004000a7202 */ /* 0x000fc60000000f00 */
[----:B------:R-:W2:Y:S04]  /*66080*/  LDL.LU.64 R174, [R1+0x768] ;  /* 0x0007680001ae7983 */ /* 0x000ea80000300a00 */
[----:B------:R1:W-:Y:S01]  /*66090*/  LDGSTS.E [R3+0x23180], desc[UR60][R10.64], P0 ;  /* 0x231800000a037fae */ /* 0x0003e2000812187c */
[----:B---3--:R-:W-:-:S05]  /*660a0*/  IADD3 R157, P1, R22, R5, RZ ;  /* 0x00000005169d7210 */ /* 0x008fca0007f3e0ff */
[--C-:B------:R-:W-:Y:S01]  /*660b0*/  IMAD.X R4, R23, 0x1, R0.reuse, P1 ;  /* 0x0000000117047824 */ /* 0x100fe200008e0600 */
[-C--:B----4-:R-:W-:Y:S01]  /*660c0*/  IADD3 R158, P1, R160, R5.reuse, RZ ;  /* 0x00000005a09e7210 */ /* 0x090fe20007f3e0ff */
[----:B------:R-:W3:Y:S04]  /*660d0*/  LDL.LU.64 R22, [R1+0x760] ;  /* 0x0007600001167983 */ /* 0x000ee80000300a00 */
[--C-:B-1----:R-:W-:Y:S01]  /*660e0*/  IMAD.X R10, R161, 0x1, R0.reuse, P1 ;  /* 0x00000001a10a7824 */ /* 0x102fe200008e0600 */
[----:B------:R-:W-:Y:S01]  /*660f0*/  IADD3 R159, P1, R152, R5, RZ ;  /* 0x00000005989f7210 */ /* 0x000fe20007f3e0ff */
[----:B------:R-:W4:Y:S04]  /*66100*/  LDL.LU.64 R180, [R1+0x758] ;  /* 0x0007580001b47983 */ /* 0x000f280000300a00 */
[----:B------:R-:W-:-:S02]  /*66110*/  IMAD.X R11, R153, 0x1, R0, P1 ;  /* 0x00000001990b7824 */ /* 0x000fc400008e0600 */
[----:B------:R-:W4:Y:S04]  /*66120*/  LDL.LU.64 R152, [R1+0x750] ;  /* 0x0007500001987983 */ /* 0x000f280000300a00 */
[----:B------:R-:W4:Y:S01]  /*66130*/  LDL.LU.64 R178, [R1+0x748] ;  /* 0x0007480001b27983 */ /* 0x000f220000300a00 */
[----:B--2---:R-:W-:-:S05]  /*66140*/  IADD3 R160, P1, R154, R5, RZ ;  /* 0x000000059aa07210 */ /* 0x004fca0007f3e0ff */
[----:B------:R-:W-:Y:S02]  /*66150*/  IMAD.X R13, R155, 0x1, R0, P1 ;  /* 0x000000019b0d7824 */ /* 0x000fe400008e0600 */
[----:B------:R-:W2:Y:S04]  /*66160*/  LDL.LU.64 R154, [R1+0x740] ;  /* 0x00074000019a7983 */ /* 0x000ea80000300a00 */
[----:B------:R-:W2:Y:S04]  /*66170*/  LDL.LU.64 R176, [R1+0x738] ;  /* 0x0007380001b07983 */ /* 0x000ea80000300a00 */
[----:B------:R-:W2:Y:S01]  /*66180*/  LDL.LU.64 R172, [R1+0x730] ;  /* 0x0007300001ac7983 */ /* 0x000ea20000300a00 */
        /* <DEDUP_REMOVED lines=16> */
[----:B------:R-:W-:Y:S01]  /*66290*/  MOV R227, R11 ;  /* 0x0000000b00e37202 */ /* 0x000fe20000000f00 */
[----:B------:R-:W-:Y:S02]  /*662a0*/  IMAD.MOV.U32 R186, RZ, RZ, R158 ;  /* 0x000000ffffba7224 */ /* 0x000fe400078e009e */
[----:B------:R-:W-:Y:S02]  /*662b0*/  IMAD.MOV.U32 R187, RZ, RZ, R10 ;  /* 0x000000ffffbb7224 */ /* 0x000fe400078e000a */
[----:B------:R-:W-:Y:S02]  /*662c0*/  IMAD.MOV.U32 R226, RZ, RZ, R159 ;  /* 0x000000ffffe27224 */ /* 0x000fe400078e009f */
[----:B------:R-:W-:Y:S02]  /*662d0*/  IMAD.MOV.U32 R222, RZ, RZ, R160 ;  /* 0x000000ffffde7224 */ /* 0x000fe400078e00a0 */
[----:B------:R-:W-:-:S02]  /*662e0*/  IMAD.MOV.U32 R223, RZ, RZ, R13 ;  /* 0x000000ffffdf7224 */ /* 0x000fc400078e000d */
[----:B------:R-:W-:Y:S02]  /*662f0*/  IMAD.MOV.U32 R214, RZ, RZ, R161 ;  /* 0x000000ffffd67224 */ /* 0x000fe400078e00a1 */
[----:B------:R-:W-:Y:S01]  /*66300*/  IMAD.MOV.U32 R215, RZ, RZ, R14 ;  /* 0x000000ffffd77224 */ /* 0x000fe200078e000e */
[----:B------:R-:W-:Y:S01]  /*66310*/  MOV R206, R163 ;  /* 0x000000a300ce7202 */ /* 0x000fe20000000f00 */
[----:B------:R-:W-:Y:S02]  /*66320*/  IMAD.MOV.U32 R210, RZ, RZ, R162 ;  /* 0x000000ffffd27224 */ /* 0x000fe400078e00a2 */
[----:B------:R-:W-:Y:S02]  /*66330*/  IMAD.MOV.U32 R211, RZ, RZ, R15 ;  /* 0x000000ffffd37224 */ /* 0x000fe400078e000f */
[----:B------:R-:W-:Y:S02]  /*66340*/  IMAD.MOV.U32 R207, RZ, RZ, R16 ;  /* 0x000000ffffcf7224 */ /* 0x000fe400078e0010 */
[----:B------:R-:W-:-:S02]  /*66350*/  IMAD.MOV.U32 R202, RZ, RZ, R164 ;  /* 0x000000ffffca7224 */ /* 0x000fc400078e00a4 */
[----:B------:R-:W-:Y:S01]  /*66360*/  IMAD.MOV.U32 R203, RZ, RZ, R17 ;  /* 0x000000ffffcb7224 */ /* 0x000fe200078e0011 */
[----:B------:R-:W-:Y:S01]  /*66370*/  MOV R183, R19 ;  /* 0x0000001300b77202 */ /* 0x000fe20000000f00 */
        /* <DEDUP_REMOVED lines=12> */
[----:B---3--:R-:W-:-:S04]  /*66440*/  IADD3 R169, P1, R22, R5, RZ ;  /* 0x0000000516a97210 */ /* 0x008fc80007f3e0ff */
[----:B------:R-:W-:Y:S02]  /*66450*/  IADD3.X R22, R23, R0, RZ, P1, !PT ;  /* 0x0000000017167210 */ /* 0x000fe40000ffe4ff */
[----:B----4-:R-:W-:-:S05]  /*66460*/  IADD3 R174, P1, R180, R5, RZ ;  /* 0x00000005b4ae7210 */ /* 0x010fca0007f3e0ff */
[----:B------:R-:W-:Y:S01]  /*66470*/  IMAD.X R23, R181, 0x1, R0, P1 ;  /* 0x00000001b5177824 */ /* 0x000fe200008e0600 */
[----:B------:R-:W-:-:S05]  /*66480*/  IADD3 R175, P1, R152, R5, RZ ;  /* 0x0000000598af7210 */ /* 0x000fca0007f3e0ff */
[----:B------:R-:W-:Y:S01]  /*66490*/  IMAD.X R152, R153, 0x1, R0, P1 ;  /* 0x0000000199987824 */ /* 0x000fe200008e0600 */
[----:B------:R-:W-:-:S05]  /*664a0*/  IADD3 R189, P1, R178, R5, RZ ;  /* 0x00000005b2bd7210 */ /* 0x000fca0007f3e0ff */
[----:B------:R-:W-:Y:S02]  /*664b0*/  IMAD.X R153, R179, 0x1, R0, P1 ;  /* 0x00000001b3997824 */ /* 0x000fe400008e0600 */
[----:B------:R-:W-:Y:S02]  /*664c0*/  IMAD.MOV.U32 R180, RZ, RZ, R167 ;  /* 0x000000ffffb47224 */ /* 0x000fe400078e00a7 */
[----:B------:R-:W-:Y:S02]  /*664d0*/  IMAD.MOV.U32 R181, RZ, RZ, R20 ;  /* 0x000000ffffb57224 */ /* 0x000fe400078e0014 */
[----:B------:R-:W-:Y:S01]  /*664e0*/  IMAD.MOV.U32 R178, RZ, RZ, R168 ;  /* 0x000000ffffb27224 */ /* 0x000fe200078e00a8 */
[-C--:B--2---:R-:W-:Y:S02]  /*664f0*/  IADD3 R218, P1, R154, R5.reuse, RZ ;  /* 0x000000059ada7210 */ /* 0x084fe40007f3e0ff */
[----:B------:R-:W-:-:S03]  /*66500*/  IADD3 R8, P2, R172, R5, RZ ;  /* 0x00000005ac087210 */ /* 0x000fc60007f5e0ff */
[--C-:B------:R-:W-:Y:S01]  /*66510*/  IMAD.X R154, R155, 0x1, R0.reuse, P1 ;  /* 0x000000019b9a7824 */ /* 0x100fe200008e0600 */
[-C--:B------:R-:W-:Y:S01]  /*66520*/  IADD3 R219, P1, R176, R5.reuse, RZ ;  /* 0x00000005b0db7210 */ /* 0x080fe20007f3e0ff */
[----:B------:R-:W-:Y:S01]  /*66530*/  IMAD.MOV.U32 R179, RZ, RZ, R21 ;  /* 0x000000ffffb37224 */ /* 0x000fe200078e0015 */
[----:B------:R-:W-:Y:S03]  /*66540*/  LDGSTS.E [R3+0x25980], desc[UR60][R180.64], P0 ;  /* 0x25980000b4037fae */ /* 0x000fe6000812187c */
[--C-:B------:R-:W-:Y:S01]  /*66550*/  IMAD.X R155, R177, 0x1, R0.reuse, P1 ;  /* 0x00000001b19b7824 */ /* 0x100fe200008e0600 */
[----:B------:R-:W-:Y:S01]  /*66560*/  IADD3 R6, P1, R6, R5, RZ ;  /* 0x0000000506067210 */ /* 0x000fe20007f3e0ff */
[----:B------:R-:W-:Y:S01]  /*66570*/  IMAD.X R156, R173, 0x1, R0, P2 ;  /* 0x00000001ad9c7824 */ /* 0x000fe200010e0600 */
[----:B------:R-:W-:Y:S01]  /*66580*/  LDGSTS.E [R3+0x25d80], desc[UR60][R178.64], P0 ;  /* 0x25d80000b2037fae */ /* 0x000fe2000812187c */
[----:B------:R-:W-:Y:S01]  /*66590*/  IMAD.MOV.U32 R172, RZ, RZ, R157 ;  /* 0x000000ffffac7224 */ /* 0x000fe200078e009d */
[----:B------:R-:W-:Y:S01]  /*665a0*/  IADD3.X R171, R171, R0, RZ, P1, !PT ;  /* 0x00000000abab7210 */ /* 0x000fe20000ffe4ff */
[----:B------:R-:W-:Y:S01]  /*665b0*/  IMAD.MOV.U32 R173, RZ, RZ, R4 ;  /* 0x000000ffffad7224 */ /* 0x000fe200078e0004 */
[----:B------:R-:W-:Y:S04]  /*665c0*/  STL [R1+0xdc0], R6 ;  /* 0x000dc00601007387 */ /* 0x000fe80000100800 */
[----:B------:R-:W-:Y:S04]  /*665d0*/  STL [R1+0xdbc], R171 ;  /* 0x000dbcab01007387 */ /* 0x000fe80000100800 */
[----:B------:R-:W-:Y:S04]  /*665e0*/  STL.64 [R1+0x728], R172 ;  /* 0x000728ac01007387 */ /* 0x000fe80000100a00 */
[----:B------:R1:W-:Y:S04]  /*665f0*/  STL.64 [R1+0x7b8], R186 ;  /* 0x0007b8ba01007387 */ /* 0x0003e80000100a00 */
[----:B------:R2:W-:Y:S04]  /*66600*/  STL.64 [R1+0x7b0], R226 ;  /* 0x0007b0e201007387 */ /* 0x0005e80000100a00 */
[----:B------:R3:W-:Y:S01]  /*66610*/  STL.64 [R1+0x7a8], R222 ;  /* 0x0007a8de01007387 */ /* 0x0007e20000100a00 */
[----:B------:R-:W-:-:S03]  /*66620*/  IMAD.MOV.U32 R4, RZ, RZ, R175 ;  /* 0x000000ffff047224 */ /* 0x000fc600078e00af */
[----:B------:R-:W-:Y:S01]  /*66630*/  STL.64 [R1+0x7a0], R214 ;  /* 0x0007a0d601007387 */ /* 0x000fe20000100a00 */
[----:B------:R-:W-:-:S03]  /*66640*/  IMAD.MOV.U32 R176, RZ, RZ, R169 ;  /* 0x000000ffffb07224 */ /* 0x000fc600078e00a9 */
[----:B------:R-:W-:Y:S01]  /*66650*/  STL.64 [R1+0x798], R210 ;  /* 0x000798d201007387 */ /* 0x000fe20000100a00 */
[----:B------:R-:W-:-:S03]  /*66660*/  IMAD.MOV.U32 R177, RZ, RZ, R22 ;  /* 0x000000ffffb17224 */ /* 0x000fc600078e0016 */
[----:B------:R-:W-:Y:S01]  /*66670*/  STL.64 [R1+0x790], R206 ;  /* 0x000790ce01007387 */ /* 0x000fe20000100a00 */
[----:B------:R-:W-:-:S03]  /*66680*/  MOV R175, R23 ;  /* 0x0000001700af7202 */ /* 0x000fc60000000f00 */
[----:B------:R-:W-:Y:S01]  /*66690*/  STL.64 [R1+0x788], R202 ;  /* 0x000788ca01007387 */ /* 0x000fe20000100a00 */
[----:B------:R-:W-:-:S03]  /*666a0*/  IMAD.MOV.U32 R162, RZ, RZ, R4 ;  /* 0x000000ffffa27224 */ /* 0x000fc600078e0004 */
[----:B------:R-:W-:Y:S01]  /*666b0*/  STL.64 [R1+0x780], R184 ;  /* 0x000780b801007387 */ /* 0x000fe20000100a00 */
[----:B------:R-:W-:-:S03]  /*666c0*/  IMAD.MOV.U32 R163, RZ, RZ, R152 ;  /* 0x000000ffffa37224 */ /* 0x000fc600078e0098 */
[----:B------:R-:W-:Y:S01]  /*666d0*/  STL.64 [R1+0x778], R182 ;  /* 0x000778b601007387 */ /* 0x000fe20000100a00 */
[----:B------:R-:W-:-:S03]  /*666e0*/  IMAD.MOV.U32 R160, RZ, RZ, R189 ;  /* 0x000000ffffa07224 */ /* 0x000fc600078e00bd */
[----:B------:R-:W-:Y:S01]  /*666f0*/  STL.64 [R1+0x770], R180 ;  /* 0x000770b401007387 */ /* 0x000fe20000100a00 */
[----:B------:R-:W-:-:S03]  /*66700*/  IMAD.MOV.U32 R161, RZ, RZ, R153 ;  /* 0x000000ffffa17224 */ /* 0x000fc600078e0099 */
[----:B------:R-:W-:Y:S01]  /*66710*/  STL.64 [R1+0x768], R178 ;  /* 0x000768b201007387 */ /* 0x000fe20000100a00 */
[----:B------:R-:W-:Y:S02]  /*66720*/  IMAD.MOV.U32 R158, RZ, RZ, R218 ;  /* 0x000000ffff9e7224 */ /* 0x000fe400078e00da */
[----:B------:R-:W-:Y:S01]  /*66730*/  IMAD.MOV.U32 R159, RZ, RZ, R154 ;  /* 0x000000ffff9f7224 */ /* 0x000fe200078e009a */
[----:B------:R-:W4:Y:S01]  /*66740*/  LDL.LU R189, [R1+0x2704] ;  /* 0x0027040001bd7983 */ /* 0x000f220000300800 */
[----:B------:R-:W-:Y:S01]  /*66750*/  MOV R22, R219 ;  /* 0x000000db00167202 */ /* 0x000fe20000000f00 */
[----:B------:R-:W-:Y:S02]  /*66760*/  IMAD.MOV.U32 R23, RZ, RZ, R155 ;  /* 0x000000ffff177224 */ /* 0x000fe400078e009b */
[----:B------:R-:W-:Y:S01]  /*66770*/  STL.64 [R1+0x760], R176 ;  /* 0x000760b001007387 */ /* 0x000fe20000100a00 */
[----:B------:R-:W-:-:S03]  /*66780*/  IMAD.MOV.U32 R10, RZ, RZ, R8 ;  /* 0x000000ffff0a7224 */ /* 0x000fc600078e0008 */
[----:B------:R-:W4:Y:S01]  /*66790*/  LDL.LU R218, [R1+0x2700] ;  /* 0x0027000001da7983 */ /* 0x000f220000300800 */
[----:B------:R-:W-:-:S03]  /*667a0*/  IMAD.MOV.U32 R11, RZ, RZ, R156 ;  /* 0x000000ffff0b7224 */ /* 0x000fc600078e009c */
[----:B------:R-:W-:Y:S04]  /*667b0*/  STL.64 [R1+0x758], R174 ;  /* 0x000758ae01007387 */ /* 0x000fe80000100a00 */
[----:B------:R-:W-:Y:S04]  /*667c0*/  STL.64 [R1+0x750], R162 ;  /* 0x000750a201007387 */ /* 0x000fe80000100a00 */
[----:B------:R-:W-:Y:S04]  /*667d0*/  STL.64 [R1+0x748], R160 ;  /* 0x000748a001007387 */ /* 0x000fe80000100a00 */
[----:B------:R-:W-:Y:S04]  /*667e0*/  STL.64 [R1+0x740], R158 ;  /* 0x0007409e01007387 */ /* 0x000fe80000100a00 */
[----:B-1----:R-:W4:Y:S04]  /*667f0*/  LDL.LU.64 R186, [R1+0x26f8] ;  /* 0x0026f80001ba7983 */ /* 0x002f280000300a00 */
[----:B------:R1:W-:Y:S04]  /*66800*/  STL.64 [R1+0x738], R22 ;  /* 0x0007381601007387 */ /* 0x0003e80000100a00 */
[----:B--2---:R-:W2:Y:S04]  /*66810*/  LDL.LU.64 R226, [R1+0x26f0] ;  /* 0x0026f00001e27983 */ /* 0x004ea80000300a00 */
[----:B------:R1:W-:Y:S04]  /*66820*/  STL.64 [R1+0x730], R10 ;  /* 0x0007300a01007387 */ /* 0x0003e80000100a00 */
[----:B---3--:R-:W3:Y:S04]  /*66830*/  LDL.LU.64 R222, [R1+0x26e8] ;  /* 0x0026e80001de7983 */ /* 0x008ee80000300a00 */
[----:B------:R-:W4:Y:S04]  /*66840*/  LDL.LU R8, [R1+0xe00] ;  /* 0x000e000001087983 */ /* 0x000f280000300800 */
[----:B------:R-:W2:Y:S04]  /*66850*/  LDL.LU R21, [R1+0xe40] ;  /* 0x000e400001157983 */ /* 0x000ea80000300800 */
[----:B------:R-:W3:Y:S04]  /*66860*/  LDL.LU R18, [R1+0xdfc] ;  /* 0x000dfc0001127983 */ /* 0x000ee80000300800 */
[----:B------:R-:W3:Y:S04]  /*66870*/  LDL.LU R152, [R1+0xe3c] ;  /* 0x000e3c0001987983 */ /* 0x000ee80000300800 */
[----:B------:R-:W3:Y:S04]  /*66880*/  LDL.LU R13, [R1+0xe80] ;  /* 0x000e8000010d7983 */ /* 0x000ee80000300800 */
[----:B------:R-:W3:Y:S04]  /*66890*/  LDL.LU R14, [R1+0xec0] ;  /* 0x000ec000010e7983 */ /* 0x000ee80000300800 */
[----:B------:R-:W3:Y:S04]  /*668a0*/  LDL.LU R20, [R1+0xe7c] ;  /* 0x000e7c0001147983 */ /* 0x000ee80000300800 */
[----:B------:R-:W3:Y:S04]  /*668b0*/  LDL.LU R16, [R1+0xebc] ;  /* 0x000ebc0001107983 */ /* 0x000ee80000300800 */
[----:B------:R-:W-:Y:S04]  /*668c0*/  LDGSTS.E [R3+0x26180], desc[UR60][R176.64], P0 ;  /* 0x26180000b0037fae */ /* 0x000fe8000812187c */
[----:B------:R-:W-:Y:S04]  /*668d0*/  LDGSTS.E [R3+0x26580], desc[UR60][R174.64], P0 ;  /* 0x26580000ae037fae */ /* 0x000fe8000812187c */
[----:B------:R-:W-:Y:S04]  /*668e0*/  LDGSTS.E [R3+0x26980], desc[UR60][R162.64], P0 ;  /* 0x26980000a2037fae */ /* 0x000fe8000812187c */
[----:B------:R-:W3:Y:S04]  /*668f0*/  LDL.LU R17, [R1+0xf00] ;  /* 0x000f000001117983 */ /* 0x000ee80000300800 */
[----:B------:R-:W-:Y:S04]  /*66900*/  LDGSTS.E [R3+0x26d80], desc[UR60][R160.64], P0 ;  /* 0x26d80000a0037fae */ /* 0x000fe8000812187c */
[----:B------:R-:W-:Y:S04]  /*66910*/  LDGSTS.E [R3+0x27180], desc[UR60][R158.64], P0 ;  /* 0x271800009e037fae */ /* 0x000fe8000812187c */
[----:B------:R-:W-:Y:S01]  /*66920*/  LDGSTS.E [R3+0x27580], desc[UR60][R22.64], P0 ;  /* 0x2758000016037fae */ /* 0x000fe2000812187c */
[----:B------:R-:W-:-:S03]  /*66930*/  LOP3.LUT R4, R7, 0x40, RZ, 0x3c, !PT ;  /* 0x0000004007047812 */ /* 0x000fc600078e3cff */
[----:B------:R1:W-:Y:S04]  /*66940*/  LDGSTS.E [R3+0x27980], desc[UR60][R10.64], P0 ;  /* 0x279800000a037fae */ /* 0x0003e8000812187c */
[----:B-1----:R-:W3:Y:S04]  /*66950*/  LDL.LU R22, [R1+0xf40] ;  /* 0x000f400001167983 */ /* 0x002ee80000300800 */
[----:B------:R-:W3:Y:S04]  /*66960*/  LDL.LU R19, [R1+0xefc] ;  /* 0x000efc0001137983 */ /* 0x000ee80000300800 */
[----:B------:R-:W3:Y:S01]  /*66970*/  LDL.LU R23, [R1+0xf3c] ;  /* 0x000f3c0001177983 */ /* 0x000ee20000300800 */
[----:B------:R-:W-:-:S02]  /*66980*/  IMAD.IADD R4, R4, 0x1, R12 ;  /* 0x0000000104047824 */ /* 0x000fc400078e020c */
[----:B------:R-:W-:Y:S01]  /*66990*/  IMAD.MOV.U32 R10, RZ, RZ, R6 ;  /* 0x000000ffff0a7224 */ /* 0x000fe200078e0006 */
[----:B------:R-:W-:Y:S01]  /*669a0*/  LDGSTS.E [R3+0x27d80], desc[UR60][R172.64], P0 ;  /* 0x27d80000ac037fae */ /* 0x000fe2000812187c */
[----:B------:R-:W-:-:S03]  /*669b0*/  IMAD.MOV.U32 R11, RZ, RZ, R171 ;  /* 0x000000ffff0b7224 */ /* 0x000fc600078e00ab */
[----:B------:R-:W3:Y:S04]  /*669c0*/  LDL.LU R15, [R1+0xf80] ;  /* 0x000f8000010f7983 */ /* 0x000ee80000300800 */
[----:B------:R1:W-:Y:S04]  /*669d0*/  LDGSTS.E [R4+0x200], desc[UR60][R10.64], P0 ;  /* 0x002000000a047fae */ /* 0x0003e8000812187c */
[----:B------:R-:W3:Y:S01]  /*669e0*/  LDL.LU R6, [R1+0xfc0] ;  /* 0x000fc00001067983 */ /* 0x000ee20000300800 */
[-C--:B----4-:R-:W-:Y:S02]  /*669f0*/  IADD3 R8, P1, R8, R5.reuse, RZ ;  /* 0x0000000508087210 */ /* 0x090fe40007f3e0ff */
[----:B--2---:R-:W-:-:S02]  /*66a00*/  IADD3 R21, P2, R21, R5, RZ ;  /* 0x0000000515157210 */ /* 0x004fc40007f5e0ff */
[----:B---3--:R-:W-:Y:S01]  /*66a10*/  IADD3.X R18, R18, R0, RZ, P1, !PT ;  /* 0x0000000012127210 */ /* 0x008fe20000ffe4ff */
[----:B-1----:R-:W-:Y:S01]  /*66a20*/  IMAD.MOV.U32 R10, RZ, RZ, R8 ;  /* 0x000000ffff0a7224 */ /* 0x002fe200078e0008 */
[----:B------:R-:W-:Y:S03]  /*66a30*/  STL [R1+0xe00], R8 ;  /* 0x000e000801007387 */ /* 0x000fe60000100800 */
[----:B------:R-:W-:Y:S01]  /*66a40*/  IMAD.MOV.U32 R11, RZ, RZ, R18 ;  /* 0x000000ffff0b7224 */ /* 0x000fe200078e0012 */
[----:B------:R1:W-:Y:S01]  /*66a50*/  STL [R1+0xdfc], R18 ;  /* 0x000dfc1201007387 */ /* 0x0003e20000100800 */
[--C-:B------:R-:W-:Y:S01]  /*66a60*/  IMAD.X R152, R152, 0x1, R0.reuse, P2 ;  /* 0x0000000198987824 */ /* 0x100fe200010e0600 */
[-C--:B------:R-:W-:Y:S02]  /*66a70*/  IADD3 R13, P1, R13, R5.reuse, RZ ;  /* 0x000000050d0d7210 */ /* 0x080fe40007f3e0ff */
[----:B------:R-:W-:Y:S04]  /*66a80*/  STL [R1+0xe40], R21 ;  /* 0x000e401501007387 */ /* 0x000fe80000100800 */
[----:B------:R2:W-:Y:S04]  /*66a90*/  LDGSTS.E [R4+0x600], desc[UR60][R10.64], P0 ;  /* 0x006000000a047fae */ /* 0x0005e8000812187c */
[----:B-1----:R-:W3:Y:S01]  /*66aa0*/  LDL.LU R18, [R1+0xf7c] ;  /* 0x000f7c0001127983 */ /* 0x002ee20000300800 */
[----:B------:R-:W-:Y:S01]  /*66ab0*/  IMAD.X R20, R20, 0x1, R0, P1 ;  /* 0x0000000114147824 */ /* 0x000fe200008e0600 */
[----:B------:R-:W-:-:S02]  /*66ac0*/  IADD3 R14, P2, R14, R5, RZ ;  /* 0x000000050e0e7210 */ /* 0x000fc40007f5e0ff */
[----:B------:R-:W-:Y:S01]  /*66ad0*/  STL [R1+0xe3c], R152 ;  /* 0x000e3c9801007387 */ /* 0x000fe20000100800 */
[----:B--2---:R-:W-:-:S03]  /*66ae0*/  IMAD.MOV.U32 R10, RZ, RZ, R21 ;  /* 0x000000ffff0a7224 */ /* 0x004fc600078e0015 */
[----:B------:R-:W2:Y:S01]  /*66af0*/  LDL.LU R8, [R1+0xfbc] ;  /* 0x000fbc0001087983 */ /* 0x000ea20000300800 */
[----:B------:R-:W-:Y:S01]  /*66b00*/  IMAD.MOV.U32 R11, RZ, RZ, R152 ;  /* 0x000000ffff0b7224 */ /* 0x000fe200078e0098 */
[----:B------:R-:W-:Y:S02]  /*66b10*/  IADD3.X R16, R16, R0, RZ, P2, !PT ;  /* 0x0000000010107210 */ /* 0x000fe400017fe4ff */
[----:B------:R1:W-:Y:S04]  /*66b20*/  STL [R1+0xe80], R13 ;  /* 0x000e800d01007387 */ /* 0x0003e80000100800 */
[----:B------:R4:W-:Y:S04]  /*66b30*/  LDGSTS.E [R4+0xa00], desc[UR60][R10.64], P0 ;  /* 0x00a000000a047fae */ /* 0x0009e8000812187c */
[----:B------:R1:W-:Y:S04]  /*66b40*/  STL [R1+0xe7c], R20 ;  /* 0x000e7c1401007387 */ /* 0x0003e80000100800 */
[----:B------:R-:W-:Y:S01]  /*66b50*/  STL [R1+0xec0], R14 ;  /* 0x000ec00e01007387 */ /* 0x000fe20000100800 */
[----:B----4-:R-:W-:-:S02]  /*66b60*/  IMAD.MOV.U32 R10, RZ, RZ, R13 ;  /* 0x000000ffff0a7224 */ /* 0x010fc400078e000d */
[----:B------:R-:W-:Y:S01]  /*66b70*/  IMAD.MOV.U32 R11, RZ, RZ, R20 ;  /* 0x000000ffff0b7224 */ /* 0x000fe200078e0014 */
[----:B-1----:R-:W4:Y:S04]  /*66b80*/  LDL.LU R13, [R1+0x1000] ;  /* 0x00100000010d7983 */ /* 0x002f280000300800 */
[----:B------:R1:W-:Y:S04]  /*66b90*/  STL [R1+0xebc], R16 ;  /* 0x000ebc1001007387 */ /* 0x0003e80000100800 */
[----:B------:R1:W-:Y:S04]  /*66ba0*/  LDGSTS.E [R4+0xe00], desc[UR60][R10.64], P0 ;  /* 0x00e000000a047fae */ /* 0x0003e8000812187c */
[----:B------:R-:W4:Y:S01]  /*66bb0*/  LDL.LU R20, [R1+0x1040] ;  /* 0x0010400001147983 */ /* 0x000f220000300800 */
[----:B-1----:R-:W-:-:S03]  /*66bc0*/  IMAD.MOV.U32 R11, RZ, RZ, R16 ;  /* 0x000000ffff0b7224 */ /* 0x002fc600078e0010 */
[----:B------:R-:W4:Y:S04]  /*66bd0*/  LDL.LU R16, [R1+0xffc] ;  /* 0x000ffc0001107983 */ /* 0x000f280000300800 */
[----:B------:R-:W4:Y:S01]  /*66be0*/  LDL.LU R21, [R1+0x103c] ;  /* 0x00103c0001157983 */ /* 0x000f220000300800 */
[-C--:B------:R-:W-:Y:S01]  /*66bf0*/  IADD3 R17, P1, R17, R5.reuse, RZ ;  /* 0x0000000511117210 */ /* 0x080fe20007f3e0ff */
[----:B------:R-:W-:Y:S01]  /*66c00*/  IMAD.MOV.U32 R10, RZ, RZ, R14 ;  /* 0x000000ffff0a7224 */ /* 0x000fe200078e000e */
[----:B------:R-:W-:Y:S01]  /*66c10*/  IADD3 R22, P2, R22, R5, RZ ;  /* 0x0000000516167210 */ /* 0x000fe20007f5e0ff */
[----:B------:R-:W4:Y:S02]  /*66c20*/  LDL.LU R14, [R1+0x1080] ;  /* 0x00108000010e7983 */ /* 0x000f240000300800 */
[----:B------:R-:W-:-:S02]  /*66c30*/  IMAD.X R19, R19, 0x1, R0, P1 ;  /* 0x0000000113137824 */ /* 0x000fc400008e0600 */
[----:B------:R-:W4:Y:S01]  /*66c40*/  LDL.LU R3, [R1+0x10c0] ;  /* 0x0010c00001037983 */ /* 0x000f220000300800 */
[----:B------:R-:W-:-:S03]  /*66c50*/  IMAD.X R23, R23, 0x1, R0, P2 ;  /* 0x0000000117177824 */ /* 0x000fc600010e0600 */
[----:B------:R-:W-:Y:S04]  /*66c60*/  STL [R1+0xf00], R17 ;  /* 0x000f001101007387 */ /* 0x000fe80000100800 */
[----:B------:R1:W-:Y:S04]  /*66c70*/  LDGSTS.E [R4+0x1200], desc[UR60][R10.64], P0 ;  /* 0x012000000a047fae */ /* 0x0003e8000812187c */
[----:B------:R1:W-:Y:S04]  /*66c80*/  STL [R1+0xefc], R19 ;  /* 0x000efc1301007387 */ /* 0x0003e80000100800 */
[----:B------:R-:W-:Y:S01]  /*66c90*/  STL [R1+0xf40], R22 ;  /* 0x000f401601007387 */ /* 0x000fe20000100800 */
[----:B-1----:R-:W-:-:S03]  /*66ca0*/  IMAD.MOV.U32 R11, RZ, RZ, R19 ;  /* 0x000000ffff0b7224 */ /* 0x002fc600078e0013 */
[----:B------:R-:W4:Y:S01]  /*66cb0*/  LDL.LU R19, [R1+0x107c] ;  /* 0x00107c0001137983 */ /* 0x000f220000300800 */
[----:B------:R-:W-:-:S03]  /*66cc0*/  MOV R10, R17 ;  /* 0x00000011000a7202 */ /* 0x000fc60000000f00 */
[----:B------:R-:W-:Y:S04]  /*66cd0*/  STL [R1+0xf3c], R23 ;  /* 0x000f3c1701007387 */ /* 0x000fe80000100800 */
[----:B------:R-:W4:Y:S01]  /*66ce0*/  LDL.LU R17, [R1+0x10bc] ;  /* 0x0010bc0001117983 */ /* 0x000f220000300800 */
[-C--:B------:R-:W-:Y:S02]  /*66cf0*/  IADD3 R15, P1, R15, R5.reuse, RZ ;  /* 0x000000050f0f7210 */ /* 0x080fe40007f3e0ff */
[----:B------:R-:W-:Y:S01]  /*66d00*/  IADD3 R6, P2, R6, R5, RZ ;  /* 0x0000000506067210 */ /* 0x000fe20007f5e0ff */
[----:B------:R1:W-:Y:S04]  /*66d10*/  LDGSTS.E [R4+0x1600], desc[UR60][R10.64], P0 ;  /* 0x016000000a047fae */ /* 0x0003e8000812187c */
[----:B------:R2:W-:Y:S01]  /*66d20*/  STL [R1+0xf80], R15 ;  /* 0x000f800f01007387 */ /* 0x0005e20000100800 */
[----:B-1----:R-:W-:-:S02]  /*66d30*/  IMAD.MOV.U32 R10, RZ, RZ, R22 ;  /* 0x000000ffff0a7224 */ /* 0x002fc400078e0016 */
[----:B------:R-:W-:-:S05]  /*66d40*/  IMAD.MOV.U32 R11, RZ, RZ, R23 ;  /* 0x000000ffff0b7224 */ /* 0x000fca00078e0017 */
[----:B------:R1:W-:Y:S02]  /*66d50*/  LDGSTS.E [R4+0x1a00], desc[UR60][R10.64], P0 ;  /* 0x01a000000a047fae */ /* 0x0003e4000812187c */
[----:B-1----:R-:W-:Y:S02]  /*66d60*/  IMAD.MOV.U32 R10, RZ, RZ, R15 ;  /* 0x000000ffff0a7224 */ /* 0x002fe400078e000f */
[----:B---3--:R-:W-:-:S05]  /*66d70*/  IMAD.X R18, R18, 0x1, R0, P1 ;  /* 0x0000000112127824 */ /* 0x008fca00008e0600 */
[----:B------:R1:W-:Y:S01]  /*66d80*/  STL [R1+0xf7c], R18 ;  /* 0x000f7c1201007387 */ /* 0x0003e20000100800 */
[----:B--2---:R-:W-:-:S03]  /*66d90*/  IMAD.X R8, R8, 0x1, R0, P2 ;  /* 0x0000000108087824 */ /* 0x004fc600010e0600 */
[----:B------:R-:W-:Y:S01]  /*66da0*/  STL [R1+0xfc0], R6 ;  /* 0x000fc00601007387 */ /* 0x000fe20000100800 */
[----:B------:R-:W-:-:S03]  /*66db0*/  MOV R11, R18 ;  /* 0x00000012000b7202 */ /* 0x000fc60000000f00 */
[----:B------:R-:W2:Y:S04]  /*66dc0*/  LDL.LU R15, [R1+0x1100] ;  /* 0x00110000010f7983 */ /* 0x000ea80000300800 */
[----:B------:R3:W-:Y:S04]  /*66dd0*/  STL [R1+0xfbc], R8 ;  /* 0x000fbc0801007387 */ /* 0x0007e80000100800 */
[----:B------:R-:W2:Y:S04]  /*66de0*/  LDL.LU R22, [R1+0x1140] ;  /* 0x0011400001167983 */ /* 0x000ea80000300800 */
[----:B-1----:R-:W2:Y:S04]  /*66df0*/  LDL.LU R18, [R1+0x10fc] ;  /* 0x0010fc0001127983 */ /* 0x002ea80000300800 */
[----:B------:R1:W-:Y:S01]  /*66e00*/  LDGSTS.E [R4+0x1e00], desc[UR60][R10.64], P0 ;  /* 0x01e000000a047fae */ /* 0x0003e2000812187c */
[----:B----4-:R-:W-:-:S03]  /*66e10*/  IADD3 R13, P1, R13, R5, RZ ;  /* 0x000000050d0d7210 */ /* 0x010fc60007f3e0ff */
[----:B------:R-:W4:Y:S01]  /*66e20*/  LDL.LU R23, [R1+0x113c] ;  /* 0x00113c0001177983 */ /* 0x000f220000300800 */
[----:B-1----:R-:W-:Y:S02]  /*66e30*/  IMAD.MOV.U32 R10, RZ, RZ, R6 ;  /* 0x000000ffff0a7224 */ /* 0x002fe400078e0006 */
[----:B------:R-:W-:Y:S01]  /*66e40*/  IMAD.MOV.U32 R11, RZ, RZ, R8 ;  /* 0x000000ffff0b7224 */ /* 0x000fe200078e0008 */
[----:B------:R-:W-:Y:S01]  /*66e50*/  IADD3 R20, P2, R20, R5, RZ ;  /* 0x0000000514147210 */ /* 0x000fe20007f5e0ff */
[----:B---3--:R-:W3:Y:S04]  /*66e60*/  LDL.LU R8, [R1+0x1180] ;  /* 0x0011800001087983 */ /* 0x008ee80000300800 */
[----:B------:R-:W3:Y:S01]  /*66e70*/  LDL.LU R6, [R1+0x11c0] ;  /* 0x0011c00001067983 */ /* 0x000ee20000300800 */
[----:B------:R-:W-:-:S03]  /*66e80*/  IMAD.X R16, R16, 0x1, R0, P1 ;  /* 0x0000000110107824 */ /* 0x000fc600008e0600 */
[----:B------:R-:W-:Y:S01]  /*66e90*/  STL [R1+0x1000], R13 ;  /* 0x0010000d01007387 */ /* 0x000fe20000100800 */
[----:B------:R-:W-:-:S03]  /*66ea0*/  IMAD.X R21, R21, 0x1, R0, P2 ;  /* 0x0000000115157824 */ /* 0x000fc600010e0600 */
[----:B------:R1:W-:Y:S04]  /*66eb0*/  LDGSTS.E [R4+0x2200], desc[UR60][R10.64], P0 ;  /* 0x022000000a047fae */ /* 0x0003e8000812187c */
[----:B------:R1:W-:Y:S04]  /*66ec0*/  STL [R1+0xffc], R16 ;  /* 0x000ffc1001007387 */ /* 0x0003e80000100800 */
[----:B------:R-:W-:Y:S01]  /*66ed0*/  STL [R1+0x1040], R20 ;  /* 0x0010401401007387 */ /* 0x000fe20000100800 */
[----:B-1----:R-:W-:-:S03]  /*66ee0*/  IMAD.MOV.U32 R11, RZ, RZ, R16 ;  /* 0x000000ffff0b7224 */ /* 0x002fc600078e0010 */
[----:B------:R-:W3:Y:S01]  /*66ef0*/  LDL.LU R16, [R1+0x117c] ;  /* 0x00117c0001107983 */ /* 0x000ee20000300800 */
[----:B------:R-:W-:-:S03]  /*66f00*/  IMAD.MOV.U32 R10, RZ, RZ, R13 ;  /* 0x000000ffff0a7224 */ /* 0x000fc600078e000d */
[----:B------:R-:W-:Y:S04]  /*66f10*/  STL [R1+0x103c], R21 ;  /* 0x00103c1501007387 */ /* 0x000fe80000100800 */
[----:B------:R-:W3:Y:S01]  /*66f20*/  LDL.LU R13, [R1+0x11bc] ;  /* 0x0011bc00010d7983 */ /* 0x000ee20000300800 */
[-C--:B------:R-:W-:Y:S02]  /*66f30*/  IADD3 R14, P1, R14, R5.reuse, RZ ;  /* 0x000000050e0e7210 */ /* 0x080fe40007f3e0ff */
[----:B------:R-:W-:Y:S01]  /*66f40*/  IADD3 R3, P2, R3, R5, RZ ;  /* 0x0000000503037210 */ /* 0x000fe20007f5e0ff */
[----:B------:R1:W-:Y:S02]  /*66f50*/  LDGSTS.E [R4+0x2600], desc[UR60][R10.64], P0 ;  /* 0x026000000a047fae */ /* 0x0003e4000812187c */
[----:B------:R-:W-:-:S02]  /*66f60*/  IMAD.X R19, R19, 0x1, R0, P1 ;  /* 0x0000000113137824 */ /* 0x000fc400008e0600 */
[----:B------:R1:W-:Y:S02]  /*66f70*/  STL [R1+0x1080], R14 ;  /* 0x0010800e01007387 */ /* 0x0003e40000100800 */
[----:B-1----:R-:W-:Y:S01]  /*66f80*/  MOV R10, R20 ;  /* 0x00000014000a7202 */ /* 0x002fe20000000f00 */
[----:B------:R-:W-:Y:S01]  /*66f90*/  IMAD.MOV.U32 R11, RZ, RZ, R21 ;  /* 0x000000ffff0b7224 */ /* 0x000fe200078e0015 */
[----:B------:R1:W-:Y:S01]  /*66fa0*/  STL [R1+0x107c], R19 ;  /* 0x00107c1301007387 */ /* 0x0003e20000100800 */
[----:B------:R-:W-:-:S03]  /*66fb0*/  IMAD.X R17, R17, 0x1, R0, P2 ;  /* 0x0000000111117824 */ /* 0x000fc600010e0600 */
[----:B------:R1:W-:Y:S04]  /*66fc0*/  LDGSTS.E [R4+0x2a00], desc[UR60][R10.64], P0 ;  /* 0x02a000000a047fae */ /* 0x0003e8000812187c */
[----:B------:R-:W-:Y:S01]  /*66fd0*/  STL [R1+0x10c0], R3 ;  /* 0x0010c00301007387 */ /* 0x000fe20000100800 */
[----:B-1----:R-:W-:-:S03]  /*66fe0*/  IMAD.MOV.U32 R10, RZ, RZ, R14 ;  /* 0x000000ffff0a7224 */ /* 0x002fc600078e000e */
[----:B------:R-:W3:Y:S01]  /*66ff0*/  LDL.LU R14, [R1+0x1200] ;  /* 0x00120000010e7983 */ /* 0x000ee20000300800 */
[----:B------:R-:W-:-:S03]  /*67000*/  IMAD.MOV.U32 R11, RZ, RZ, R19 ;  /* 0x000000ffff0b7224 */ /* 0x000fc600078e0013 */
[----:B------:R1:W-:Y:S04]  /*67010*/  STL [R1+0x10bc], R17 ;  /* 0x0010bc1101007387 */ /* 0x0003e80000100800 */
[----:B------:R-:W3:Y:S04]  /*67020*/  LDL.LU R19, [R1+0x1240] ;  /* 0x0012400001137983 */ /* 0x000ee80000300800 */
[----:B------:R-:W3:Y:S04]  /*67030*/  LDL.LU R20, [R1+0x11fc] ;  /* 0x0011fc0001147983 */ /* 0x000ee80000300800 */
[----:B------:R-:W3:Y:S04]  /*67040*/  LDL.LU R21, [R1+0x123c] ;  /* 0x00123c0001157983 */ /* 0x000ee80000300800 */
[----:B------:R1:W-:Y:S02]  /*67050*/  LDGSTS.E [R4+0x2e00], desc[UR60][R10.64], P0 ;  /* 0x02e000000a047fae */ /* 0x0003e4000812187c */
[----:B-1----:R-:W-:Y:S01]  /*67060*/  IMAD.MOV.U32 R10, RZ, RZ, R3 ;  /* 0x000000ffff0a7224 */ /* 0x002fe200078e0003 */
[----:B------:R-:W-:-:S02]  /*67070*/  MOV R11, R17 ;  /* 0x00000011000b7202 */ /* 0x000fc40000000f00 */
[----:B------:R-:W3:Y:S04]  /*67080*/  LDL.LU R17, [R1+0x1280] ;  /* 0x0012800001117983 */ /* 0x000ee80000300800 */
[----:B------:R-:W3:Y:S04]  /*67090*/  LDL.LU R3, [R1+0x12c0] ;  /* 0x0012c00001037983 */ /* 0x000ee80000300800 */
[----:B------:R1:W-:Y:S01]  /*670a0*/  LDGSTS.E [R4+0x3200], desc[UR60][R10.64], P0 ;  /* 0x032000000a047fae */ /* 0x0003e2000812187c */
[----:B--2---:R-:W-:-:S05]  /*670b0*/  IADD3 R15, P1, R15, R5, RZ ;  /* 0x000000050f0f7210 */ /* 0x004fca0007f3e0ff */
[----:B------:R-:W-:Y:S01]  /*670c0*/  STL [R1+0x1100], R15 ;  /* 0x0011000f01007387 */ /* 0x000fe20000100800 */
[----:B------:R-:W-:Y:S01]  /*670d0*/  IADD3 R22, P2, R22, R5, RZ ;  /* 0x0000000516167210 */ /* 0x000fe20007f5e0ff */
[----:B------:R-:W-:Y:S02]  /*670e0*/  IMAD.X R18, R18, 0x1, R0, P1 ;  /* 0x0000000112127824 */ /* 0x000fe400008e0600 */
[----:B-1----:R-:W-:Y:S02]  /*670f0*/  IMAD.MOV.U32 R10, RZ, RZ, R15 ;  /* 0x000000ffff0a7224 */ /* 0x002fe400078e000f */
[----:B------:R-:W-:Y:S01]  /*67100*/  IMAD.MOV.U32 R11, RZ, RZ, R18 ;  /* 0x000000ffff0b7224 */ /* 0x000fe200078e0012 */
[----:B------:R1:W-:Y:S01]  /*67110*/  STL [R1+0x10fc], R18 ;  /* 0x0010fc1201007387 */ /* 0x0003e20000100800 */
[----:B----4-:R-:W-:-:S03]  /*67120*/  IMAD.X R23, R23, 0x1, R0, P2 ;  /* 0x0000000117177824 */ /* 0x010fc600010e0600 */
[----:B------:R-:W-:Y:S04]  /*67130*/  STL [R1+0x1140], R22 ;  /* 0x0011401601007387 */ /* 0x000fe80000100800 */
[----:B------:R2:W-:Y:S04]  /*67140*/  LDGSTS.E [R4+0x3600], desc[UR60][R10.64], P0 ;  /* 0x036000000a047fae */ /* 0x0005e8000812187c */
[----:B-1----:R-:W4:Y:S01]  /*67150*/  LDL.LU R18, [R1+0x127c] ;  /* 0x00127c0001127983 */ /* 0x002f220000300800 */
[----:B---3--:R-:W-:-:S03]  /*67160*/  IADD3 R8, P1, R8, R5, RZ ;  /* 0x0000000508087210 */ /* 0x008fc60007f3e0ff */
[----:B------:R-:W-:Y:S01]  /*67170*/  STL [R1+0x113c], R23 ;  /* 0x00113c1701007387 */ /* 0x000fe20000100800 */
[----:B------:R-:W-:Y:S01]  /*67180*/  IADD3 R6, P2, R6, R5, RZ ;  /* 0x0000000506067210 */ /* 0x000fe20007f5e0ff */
[----:B--2---:R-:W-:Y:S02]  /*67190*/  IMAD.MOV.U32 R10, RZ, RZ, R22 ;  /* 0x000000ffff0a7224 */ /* 0x004fe400078e0016 */
[----:B------:R-:W2:Y:S01]  /*671a0*/  LDL.LU R15, [R1+0x12bc] ;  /* 0x0012bc00010f7983 */ /* 0x000ea20000300800 */
[----:B------:R-:W-:-:S03]  /*671b0*/  IMAD.MOV.U32 R11, RZ, RZ, R23 ;  /* 0x000000ffff0b7224 */ /* 0x000fc600078e0017 */
[----:B------:R1:W-:Y:S04]  /*671c0*/  STL [R1+0x1180], R8 ;  /* 0x0011800801007387 */ /* 0x0003e80000100800 */
[----:B------:R3:W-:Y:S01]  /*671d0*/  LDGSTS.E [R4+0x3a00], desc[UR60][R10.64], P0 ;  /* 0x03a000000a047fae */ /* 0x0007e2000812187c */
[----:B------:R-:W-:Y:S01]  /*671e0*/  IADD3.X R16, R16, R0, RZ, P1, !PT ;  /* 0x0000000010107210 */ /* 0x000fe20000ffe4ff */
[----:B---3--:R-:W-:-:S04]  /*671f0*/  IMAD.MOV.U32 R10, RZ, RZ, R8 ;  /* 0x000000ffff0a7224 */ /* 0x008fc800078e0008 */
[----:B------:R3:W-:Y:S01]  /*67200*/  STL [R1+0x117c], R16 ;  /* 0x00117c1001007387 */ /* 0x0007e20000100800 */
[----:B------:R-:W-:-:S03]  /*67210*/  IMAD.X R13, R13, 0x1, R0, P2 ;  /* 0x000000010d0d7824 */ /* 0x000fc600010e0600 */
[----:B------:R3:W-:Y:S04]  /*67220*/  STL [R1+0x11c0], R6 ;  /* 0x0011c00601007387 */ /* 0x0007e80000100800 */
[----:B-1----:R-:W2:Y:S01]  /*67230*/  LDL.LU R8, [R1+0x1300] ;  /* 0x0013000001087983 */ /* 0x002ea20000300800 */
[----:B------:R-:W-:-:S03]  /*67240*/  IMAD.MOV.U32 R11, RZ, RZ, R16 ;  /* 0x000000ffff0b7224 */ /* 0x000fc600078e0010 */
[----:B------:R1:W-:Y:S04]  /*67250*/  STL [R1+0x11bc], R13 ;  /* 0x0011bc0d01007387 */ /* 0x0003e80000100800 */
[----:B------:R-:W2:Y:S04]  /*67260*/  LDL.LU R22, [R1+0x1340] ;  /* 0x0013400001167983 */ /* 0x000ea80000300800 */
[----:B---3--:R-:W3:Y:S04]  /*67270*/  LDL.LU R16, [R1+0x12fc] ;  /* 0x0012fc0001107983 */ /* 0x008ee80000300800 */
[----:B------:R-:W3:Y:S04]  /*67280*/  LDL.LU R23, [R1+0x133c] ;  /* 0x00133c0001177983 */ /* 0x000ee80000300800 */
[----:B------:R1:W-:Y:S01]  /*67290*/  LDGSTS.E [R4+0x3e00], desc[UR60][R10.64], P0 ;  /* 0x03e000000a047fae */ /* 0x0003e2000812187c */
[----:B------:R-:W-:Y:S01]  /*672a0*/  IADD3 R14, P1, R14, R5, RZ ;  /* 0x000000050e0e7210 */ /* 0x000fe20007f3e0ff */
[----:B-1----:R-:W-:-:S02]  /*672b0*/  IMAD.MOV.U32 R10, RZ, RZ, R6 ;  /* 0x000000ffff0a7224 */ /* 0x002fc400078e0006 */
[----:B------:R-:W-:Y:S01]  /*672c0*/  IMAD.MOV.U32 R11, RZ, RZ, R13 ;  /* 0x000000ffff0b7224 */ /* 0x000fe200078e000d */
[----:B------:R-:W3:Y:S01]  /*672d0*/  LDL.LU R6, [R1+0x1380] ;  /* 0x0013800001067983 */ /* 0x000ee20000300800 */
[----:B------:R-:W-:-:S03]  /*672e0*/  IADD3 R19, P2, R19, R5, RZ ;  /* 0x0000000513137210 */ /* 0x000fc60007f5e0ff */
[----:B------:R-:W3:Y:S01]  /*672f0*/  LDL.LU R13, [R1+0x13c0] ;  /* 0x0013c000010d7983 */ /* 0x000ee20000300800 */
[----:B------:R-:W-:-:S03]  /*67300*/  IMAD.X R20, R20, 0x1, R0, P1 ;  /* 0x0000000114147824 */ /* 0x000fc600008e0600 */
[----:B------:R-:W-:Y:S01]  /*67310*/  STL [R1+0x1200], R14 ;  /* 0x0012000e01007387 */ /* 0x000fe20000100800 */
[----:B------:R-:W-:-:S03]  /*67320*/  IADD3.X R21, R21, R0, RZ, P2, !PT ;  /* 0x0000000015157210 */ /* 0x000fc600017fe4ff */
[----:B------:R1:W-:Y:S04]  /*67330*/  LDGSTS.E [R4+0x4200], desc[UR60][R10.64], P0 ;  /* 0x042000000a047fae */ /* 0x0003e8000812187c */
[----:B------:R1:W-:Y:S04]  /*67340*/  STL [R1+0x11fc], R20 ;  /* 0x0011fc1401007387 */ /* 0x0003e80000100800 */
[----:B------:R2:W-:Y:S01]  /*67350*/  STL [R1+0x1240], R19 ;  /* 0x0012401301007387 */ /* 0x0005e20000100800 */
[----:B-1----:R-:W-:-:S03]  /*67360*/  IMAD.MOV.U32 R11, RZ, RZ, R20 ;  /* 0x000000ffff0b7224 */ /* 0x002fc600078e0014 */
[----:B------:R-:W3:Y:S01]  /*67370*/  LDL.LU R20, [R1+0x137c] ;  /* 0x00137c0001147983 */ /* 0x000ee20000300800 */
[----:B------:R-:W-:-:S03]  /*67380*/  IMAD.MOV.U32 R10, RZ, RZ, R14 ;  /* 0x000000ffff0a7224 */ /* 0x000fc600078e000e */
[----:B------:R-:W-:Y:S04]  /*67390*/  STL [R1+0x123c], R21 ;  /* 0x00123c1501007387 */ /* 0x000fe80000100800 */
[----:B------:R-:W3:Y:S01]  /*673a0*/  LDL.LU R14, [R1+0x13bc] ;  /* 0x0013bc00010e7983 */ /* 0x000ee20000300800 */
[-C--:B------:R-:W-:Y:S02]  /*673b0*/  IADD3 R17, P1, R17, R5.reuse, RZ ;  /* 0x0000000511117210 */ /* 0x080fe40007f3e0ff */
[----:B------:R-:W-:Y:S01]  /*673c0*/  IADD3 R3, P2, R3, R5, RZ ;  /* 0x0000000503037210 */ /* 0x000fe20007f5e0ff */
[----:B------:R1:W-:Y:S04]  /*673d0*/  LDGSTS.E [R4+0x4600], desc[UR60][R10.64], P0 ;  /* 0x046000000a047fae */ /* 0x0003e8000812187c */
[----:B------:R2:W-:Y:S01]  /*673e0*/  STL [R1+0x1280], R17 ;  /* 0x0012801101007387 */ /* 0x0005e20000100800 */
[----:B-1----:R-:W-:-:S02]  /*673f0*/  IMAD.MOV.U32 R10, RZ, RZ, R19 ;  /* 0x000000ffff0a7224 */ /* 0x002fc400078e0013 */
[----:B------:R-:W-:-:S05]  /*67400*/  IMAD.MOV.U32 R11, RZ, RZ, R21 ;  /* 0x000000ffff0b7224 */ /* 0x000fca00078e0015 */
[----:B------:R1:W-:Y:S02]  /*67410*/  LDGSTS.E [R4+0x4a00], desc[UR60][R10.64], P0 ;  /* 0x04a000000a047fae */ /* 0x0003e4000812187c */
[----:B-1----:R-:W-:Y:S01]  /*67420*/  MOV R10, R17 ;  /* 0x00000011000a7202 */ /* 0x002fe20000000f00 */
[----:B----4-:R-:W-:-:S05]  /*67430*/  IMAD.X R18, R18, 0x1, R0, P1 ;  /* 0x0000000112127824 */ /* 0x010fca00008e0600 */
[----:B------:R1:W-:Y:S01]  /*67440*/  STL [R1+0x127c], R18 ;  /* 0x00127c1201007387 */ /* 0x0003e20000100800 */
[----:B--2---:R-:W-:-:S03]  /*67450*/  IMAD.X R15, R15, 0x1, R0, P2 ;  /* 0x000000010f0f7824 */ /* 0x004fc600010e0600 */
[----:B------:R-:W-:Y:S01]  /*67460*/  STL [R1+0x12c0], R3 ;  /* 0x0012c00301007387 */ /* 0x000fe20000100800 */
[----:B------:R-:W-:-:S03]  /*67470*/  IMAD.MOV.U32 R11, RZ, RZ, R18 ;  /* 0x000000ffff0b7224 */ /* 0x000fc600078e0012 */
[----:B------:R-:W2:Y:S04]  /*67480*/  LDL.LU R19, [R1+0x1400] ;  /* 0x0014000001137983 */ /* 0x000ea80000300800 */
[----:B------:R4:W-:Y:S04]  /*67490*/  STL [R1+0x12bc], R15 ;  /* 0x0012bc0f01007387 */ /* 0x0009e80000100800 */
[----:B------:R-:W2:Y:S04]  /*674a0*/  LDL.LU R17, [R1+0x1440] ;  /* 0x0014400001117983 */ /* 0x000ea80000300800 */
[----:B------:R-:W2:Y:S04]  /*674b0*/  LDL.LU R21, [R1+0x13fc] ;  /* 0x0013fc0001157983 */ /* 0x000ea80000300800 */
[----:B------:R4:W-:Y:S04]  /*674c0*/  LDGSTS.E [R4+0x4e00], desc[UR60][R10.64], P0 ;  /* 0x04e000000a047fae */ /* 0x0009e8000812187c */
[----:B-1----:R-:W2:Y:S01]  /*674d0*/  LDL.LU R18, [R1+0x143c] ;  /* 0x00143c0001127983 */ /* 0x002ea20000300800 */
[----:B------:R-:W-:Y:S01]  /*674e0*/  IADD3 R8, P1, R8, R5, RZ ;  /* 0x0000000508087210 */ /* 0x000fe20007f3e0ff */
[----:B----4-:R-:W-:-:S02]  /*674f0*/  IMAD.MOV.U32 R10, RZ, RZ, R3 ;  /* 0x000000ffff0a7224 */ /* 0x010fc400078e0003 */
[----:B------:R-:W-:Y:S02]  /*67500*/  IMAD.MOV.U32 R11, RZ, RZ, R15 ;  /* 0x000000ffff0b7224 */ /* 0x000fe400078e000f */
[----:B------:R-:W4:Y:S01]  /*67510*/  LDL.LU R15, [R1+0x1480] ;  /* 0x00148000010f7983 */ /* 0x000f220000300800 */
[----:B------:R-:W-:-:S03]  /*67520*/  IADD3 R22, P2, R22, R5, RZ ;  /* 0x0000000516167210 */ /* 0x000fc60007f5e0ff */
[----:B------:R-:W4:Y:S01]  /*67530*/  LDL.LU R3, [R1+0x14c0] ;  /* 0x0014c00001037983 */ /* 0x000f220000300800 */
[----:B---3--:R-:W-:-:S03]  /*67540*/  IMAD.X R16, R16, 0x1, R0, P1 ;  /* 0x0000000110107824 */ /* 0x008fc600008e0600 */
[----:B------:R-:W-:Y:S01]  /*67550*/  STL [R1+0x1300], R8 ;  /* 0x0013000801007387 */ /* 0x000fe20000100800 */
[----:B------:R-:W-:-:S03]  /*67560*/  IMAD.X R23, R23, 0x1, R0, P2 ;  /* 0x0000000117177824 */ /* 0x000fc600010e0600 */
[----:B------:R1:W-:Y:S04]  /*67570*/  LDGSTS.E [R4+0x5200], desc[UR60][R10.64], P0 ;  /* 0x052000000a047fae */ /* 0x0003e8000812187c */
[----:B------:R3:W-:Y:S04]  /*67580*/  STL [R1+0x12fc], R16 ;  /* 0x0012fc1001007387 */ /* 0x0007e80000100800 */
[----:B------:R-:W-:Y:S01]  /*67590*/  STL [R1+0x1340], R22 ;  /* 0x0013401601007387 */ /* 0x000fe20000100800 */
[----:B-1----:R-:W-:-:S03]  /*675a0*/  MOV R11, R16 ;  /* 0x00000010000b7202 */ /* 0x002fc60000000f00 */
[----:B---3--:R-:W3:Y:S01]  /*675b0*/  LDL.LU R16, [R1+0x147c] ;  /* 0x00147c0001107983 */ /* 0x008ee20000300800 */
[----:B------:R-:W-:-:S03]  /*675c0*/  IMAD.MOV.U32 R10, RZ, RZ, R8 ;  /* 0x000000ffff0a7224 */ /* 0x000fc600078e0008 */
[----:B------:R-:W-:Y:S04]  /*675d0*/  STL [R1+0x133c], R23 ;  /* 0x00133c1701007387 */ /* 0x000fe80000100800 */
[----:B------:R-:W3:Y:S01]  /*675e0*/  LDL.LU R8, [R1+0x14bc] ;  /* 0x0014bc0001087983 */ /* 0x000ee20000300800 */
[----:B------:R-:W-:-:S03]  /*675f0*/  IADD3 R6, P1, R6, R5, RZ ;  /* 0x0000000506067210 */ /* 0x000fc60007f3e0ff */
[----:B------:R1:W-:Y:S01]  /*67600*/  LDGSTS.E [R4+0x5600], desc[UR60][R10.64], P0 ;  /* 0x056000000a047fae */ /* 0x0003e2000812187c */
[----:B------:R-:W-:-:S03]  /*67610*/  IADD3 R13, P2, R13, R5, RZ ;  /* 0x000000050d0d7210 */ /* 0x000fc60007f5e0ff */
[----:B------:R1:W-:Y:S02]  /*67620*/  STL [R1+0x1380], R6 ;  /* 0x0013800601007387 */ /* 0x0003e40000100800 */
[----:B-1----:R-:W-:Y:S02]  /*67630*/  IMAD.MOV.U32 R10, RZ, RZ, R22 ;  /* 0x000000ffff0a7224 */ /* 0x002fe400078e0016 */
[----:B------:R-:W-:Y:S02]  /*67640*/  IMAD.MOV.U32 R11, RZ, RZ, R23 ;  /* 0x000000ffff0b7224 */ /* 0x000fe400078e0017 */
[----:B------:R-:W-:-:S03]  /*67650*/  IMAD.X R20, R20, 0x1, R0, P1 ;  /* 0x0000000114147824 */ /* 0x000fc600008e0600 */
[----:B------:R1:W-:Y:S04]  /*67660*/  LDGSTS.E [R4+0x5a00], desc[UR60][R10.64], P0 ;  /* 0x05a000000a047fae */ /* 0x0003e8000812187c */
[----:B------:R-:W-:Y:S01]  /*67670*/  STL [R1+0x137c], R20 ;  /* 0x00137c1401007387 */ /* 0x000fe20000100800 */
[----:B------:R-:W-:-:S03]  /*67680*/  IMAD.X R14, R14, 0x1, R0, P2 ;  /* 0x000000010e0e7824 */ /* 0x000fc600010e0600 */
[----:B------:R1:W-:Y:S02]  /*67690*/  STL [R1+0x13c0], R13 ;  /* 0x0013c00d01007387 */ /* 0x0003e40000100800 */
[----:B-1----:R-:W-:Y:S02]  /*676a0*/  IMAD.MOV.U32 R10, RZ, RZ, R6 ;  /* 0x000000ffff0a7224 */ /* 0x002fe400078e0006 */
[----:B------:R-:W-:Y:S01]  /*676b0*/  IMAD.MOV.U32 R11, RZ, RZ, R20 ;  /* 0x000000ffff0b7224 */ /* 0x000fe200078e0014 */
[----:B------:R-:W3:Y:S04]  /*676c0*/  LDL.LU R6, [R1+0x1500] ;  /* 0x0015000001067983 */ /* 0x000ee80000300800 */
[----:B------:R1:W-:Y:S04]  /*676d0*/  STL [R1+0x13bc], R14 ;  /* 0x0013bc0e01007387 */ /* 0x0003e80000100800 */
[----:B------:R1:W-:Y:S04]  /*676e0*/  LDGSTS.E [R4+0x5e00], desc[UR60][R10.64], P0 ;  /* 0x05e000000a047fae */ /* 0x0003e8000812187c */
[----:B------:R-:W3:Y:S01]  /*676f0*/  LDL.LU R22, [R1+0x1540] ;  /* 0x0015400001167983 */ /* 0x000ee20000300800 */
[----:B-1----:R-:W-:-:S03]  /*67700*/  MOV R10, R13 ;  /* 0x0000000d000a7202 */ /* 0x002fc60000000f00 */
[----:B------:R-:W3:Y:S04]  /*67710*/  LDL.LU R13, [R1+0x14fc] ;  /* 0x0014fc00010d7983 */ /* 0x000ee80000300800 */
[----:B------:R-:W3:Y:S01]  /*67720*/  LDL.LU R23, [R1+0x153c] ;  /* 0x00153c0001177983 */ /* 0x000ee20000300800 */
[----:B------:R-:W-:-:S03]  /*67730*/  IMAD.MOV.U32 R11, RZ, RZ, R14 ;  /* 0x000000ffff0b7224 */ /* 0x000fc600078e000e */
[----:B------:R-:W3:Y:S04]  /*67740*/  LDL.LU R20, [R1+0x1580] ;  /* 0x0015800001147983 */ /* 0x000ee80000300800 */
[----:B------:R1:W-:Y:S04]  /*67750*/  LDGSTS.E [R4+0x6200], desc[UR60][R10.64], P0 ;  /* 0x062000000a047fae */ /* 0x0003e8000812187c */
[----:B------:R-:W3:Y:S01]  /*67760*/  LDL.LU R14, [R1+0x15c0] ;  /* 0x0015c000010e7983 */ /* 0x000ee20000300800 */
[-C--:B--2---:R-:W-:Y:S02]  /*67770*/  IADD3 R19, P1, R19, R5.reuse, RZ ;  /* 0x0000000513137210 */ /* 0x084fe40007f3e0ff */
[----:B------:R-:W-:-:S03]  /*67780*/  IADD3 R17, P2, R17, R5, RZ ;  /* 0x0000000511117210 */ /* 0x000fc60007f5e0ff */
[--C-:B------:R-:W-:Y:S02]  /*67790*/  IMAD.X R21, R21, 0x1, R0.reuse, P1 ;  /* 0x0000000115157824 */ /* 0x100fe400008e0600 */
[----:B-1----:R-:W-:Y:S02]  /*677a0*/  IMAD.MOV.U32 R10, RZ, RZ, R19 ;  /* 0x000000ffff0a7224 */ /* 0x002fe400078e0013 */
[----:B------:R-:W-:Y:S01]  /*677b0*/  IMAD.MOV.U32 R11, RZ, RZ, R21 ;  /* 0x000000ffff0b7224 */ /* 0x000fe200078e0015 */
[----:B------:R-:W-:Y:S01]  /*677c0*/  STL [R1+0x1400], R19 ;  /* 0x0014001301007387 */ /* 0x000fe20000100800 */
[----:B------:R-:W-:-:S03]  /*677d0*/  IMAD.X R18, R18, 0x1, R0, P2 ;  /* 0x0000000112127824 */ /* 0x000fc600010e0600 */
[----:B------:R1:W-:Y:S04]  /*677e0*/  STL [R1+0x13fc], R21 ;  /* 0x0013fc1501007387 */ /* 0x0003e80000100800 */
[----:B------:R-:W-:Y:S04]  /*677f0*/  STL [R1+0x1440], R17 ;  /* 0x0014401101007387 */ /* 0x000fe80000100800 */
[----:B------:R2:W-:Y:S04]  /*67800*/  LDGSTS.E [R4+0x6600], desc[UR60][R10.64], P0 ;  /* 0x066000000a047fae */ /* 0x0005e8000812187c */
[----:B-1----:R-:W3:Y:S01]  /*67810*/  LDL.LU R21, [R1+0x157c] ;  /* 0x00157c0001157983 */ /* 0x002ee20000300800 */
[----:B----4-:R-:W-:-:S03]  /*67820*/  IADD3 R15, P1, R15, R5, RZ ;  /* 0x000000050f0f7210 */ /* 0x010fc60007f3e0ff */
[----:B------:R-:W-:Y:S01]  /*67830*/  STL [R1+0x143c], R18 ;  /* 0x00143c1201007387 */ /* 0x000fe20000100800 */
[----:B------:R-:W-:Y:S01]  /*67840*/  IADD3 R3, P2, R3, R5, RZ ;  /* 0x0000000503037210 */ /* 0x000fe20007f5e0ff */
[----:B--2---:R-:W-:Y:S01]  /*67850*/  IMAD.MOV.U32 R10, RZ, RZ, R17 ;  /* 0x000000ffff0a7224 */ /* 0x004fe200078e0011 */
[----:B------:R-:W-:Y:S01]  /*67860*/  MOV R11, R18 ;  /* 0x00000012000b7202 */ /* 0x000fe20000000f00 */
[----:B------:R-:W2:Y:S04]  /*67870*/  LDL.LU R19, [R1+0x15bc] ;  /* 0x0015bc0001137983 */ /* 0x000ea80000300800 */
[----:B------:R1:W-:Y:S04]  /*67880*/  STL [R1+0x1480], R15 ;  /* 0x0014800f01007387 */ /* 0x0003e80000100800 */
[----:B------:R4:W-:Y:S01]  /*67890*/  LDGSTS.E [R4+0x6a00], desc[UR60][R10.64], P0 ;  /* 0x06a000000a047fae */ /* 0x0009e2000812187c */
[----:B---3--:R-:W-:-:S02]  /*678a0*/  IMAD.X R16, R16, 0x1, R0, P1 ;  /* 0x0000000110107824 */ /* 0x008fc400008e0600 */
[----:B----4-:R-:W-:-:S03]  /*678b0*/  IMAD.MOV.U32 R10, RZ, RZ, R15 ;  /* 0x000000ffff0a7224 */ /* 0x010fc600078e000f */
[----:B------:R3:W-:Y:S01]  /*678c0*/  STL [R1+0x147c], R16 ;  /* 0x00147c1001007387 */ /* 0x0007e20000100800 */
[----:B------:R-:W-:-:S03]  /*678d0*/  IMAD.X R8, R8, 0x1, R0, P2 ;  /* 0x0000000108087824 */ /* 0x000fc600010e0600 */
[----:B------:R-:W-:Y:S01]  /*678e0*/  STL [R1+0x14c0], R3 ;  /* 0x0014c00301007387 */ /* 0x000fe20000100800 */
[----:B------:R-:W-:-:S03]  /*678f0*/  IMAD.MOV.U32 R11, RZ, RZ, R16 ;  /* 0x000000ffff0b7224 */ /* 0x000fc600078e0010 */
[----:B-1----:R-:W4:Y:S04]  /*67900*/  LDL.LU R15, [R1+0x1600] ;  /* 0x00160000010f7983 */ /* 0x002f280000300800 */
[----:B------:R1:W-:Y:S04]  /*67910*/  STL [R1+0x14bc], R8 ;  /* 0x0014bc0801007387 */ /* 0x0003e80000100800 */
[----:B---3--:R-:W3:Y:S04]  /*67920*/  LDL.LU R16, [R1+0x1640] ;  /* 0x0016400001107983 */ /* 0x008ee80000300800 */
[----:B------:R-:W3:Y:S04]  /*67930*/  LDL.LU R18, [R1+0x15fc] ;  /* 0x0015fc0001127983 */ /* 0x000ee80000300800 */
[----:B------:R-:W3:Y:S04]  /*67940*/  LDL.LU R17, [R1+0x163c] ;  /* 0x00163c0001117983 */ /* 0x000ee80000300800 */
[----:B------:R1:W-:Y:S01]  /*67950*/  LDGSTS.E [R4+0x6e00], desc[UR60][R10.64], P0 ;  /* 0x06e000000a047fae */ /* 0x0003e2000812187c */
[----:B------:R-:W-:Y:S01]  /*67960*/  IADD3 R6, P1, R6, R5, RZ ;  /* 0x0000000506067210 */ /* 0x000fe20007f3e0ff */
[----:B-1----:R-:W-:-:S02]  /*67970*/  IMAD.MOV.U32 R10, RZ, RZ, R3 ;  /* 0x000000ffff0a7224 */ /* 0x002fc400078e0003 */
[----:B------:R-:W-:Y:S02]  /*67980*/  IMAD.MOV.U32 R11, RZ, RZ, R8 ;  /* 0x000000ffff0b7224 */ /* 0x000fe400078e0008 */
[----:B------:R-:W3:Y:S04]  /*67990*/  LDL.LU R8, [R1+0x1680] ;  /* 0x0016800001087983 */ /* 0x000ee80000300800 */
[----:B------:R-:W3:Y:S01]  /*679a0*/  LDL.LU R3, [R1+0x16c0] ;  /* 0x0016c00001037983 */ /* 0x000ee20000300800 */
[----:B------:R-:W-:-:S03]  /*679b0*/  IADD3 R22, P2, R22, R5, RZ ;  /* 0x0000000516167210 */ /* 0x000fc60007f5e0ff */
[----:B------:R-:W-:Y:S04]  /*679c0*/  STL [R1+0x1500], R6 ;  /* 0x0015000601007387 */ /* 0x000fe80000100800 */
[----:B------:R1:W-:Y:S01]  /*679d0*/  LDGSTS.E [R4+0x7200], desc[UR60][R10.64], P0 ;  /* 0x072000000a047fae */ /* 0x0003e2000812187c */
[----:B------:R-:W-:Y:S01]  /*679e0*/  IADD3.X R13, R13, R0, RZ, P1, !PT ;  /* 0x000000000d0d7210 */ /* 0x000fe20000ffe4ff */
[----:B------:R-:W-:-:S04]  /*679f0*/  IMAD.X R23, R23, 0x1, R0, P2 ;  /* 0x0000000117177824 */ /* 0x000fc800010e0600 */
[----:B------:R1:W-:Y:S02]  /*67a00*/  STL [R1+0x14fc], R13 ;  /* 0x0014fc0d01007387 */ /* 0x0003e40000100800 */
[----:B-1----:R-:W-:Y:S02]  /*67a10*/  IMAD.MOV.U32 R11, RZ, RZ, R13 ;  /* 0x000000ffff0b7224 */ /* 0x002fe400078e000d */
[----:B------:R-:W-:Y:S01]  /*67a20*/  STL [R1+0x1540], R22 ;  /* 0x0015401601007387 */ /* 0x000fe20000100800 */
[----:B------:R-:W-:-:S03]  /*67a30*/  IMAD.MOV.U32 R10, RZ, RZ, R6 ;  /* 0x000000ffff0a7224 */ /* 0x000fc600078e0006 */
[----:B------:R-:W3:Y:S04]  /*67a40*/  LDL.LU R13, [R1+0x167c] ;  /* 0x00167c00010d7983 */ /* 0x000ee80000300800 */
[----:B------:R1:W-:Y:S04]  /*67a50*/  STL [R1+0x153c], R23 ;  /* 0x00153c1701007387 */ /* 0x0003e80000100800 */
        /* <DEDUP_REMOVED lines=9> */
[----:B------:R-:W-:-:S05]  /*67af0*/  IMAD.X R21, R21, 0x1, R0, P1 ;  /* 0x0000000115157824 */ /* 0x000fca00008e0600 */
[----:B------:R-:W-:Y:S01]  /*67b00*/  STL [R1+0x157c], R21 ;  /* 0x00157c1501007387 */ /* 0x000fe20000100800 */
[----:B--2---:R-:W-:-:S03]  /*67b10*/  IADD3.X R19, R19, R0, RZ, P2, !PT ;  /* 0x0000000013137210 */ /* 0x004fc600017fe4ff */
[----:B------:R1:W-:Y:S01]  /*67b20*/  STL [R1+0x15c0], R14 ;  /* 0x0015c00e01007387 */ /* 0x0003e20000100800 */
[----:B------:R-:W-:-:S03]  /*67b30*/  IMAD.MOV.U32 R11, RZ, RZ, R21 ;  /* 0x000000ffff0b7224 */ /* 0x000fc600078e0015 */
[----:B------:R-:W-:Y:S04]  /*67b40*/  STL [R1+0x15bc], R19 ;  /* 0x0015bc1301007387 */ /* 0x000fe80000100800 */
[----:B------:R-:W2:Y:S04]  /*67b50*/  LDL.LU R153, [R1+0x16fc] ;  /* 0x0016fc0001997983 */ /* 0x000ea80000300800 */
[----:B------:R-:W2:Y:S04]  /*67b60*/  LDL.LU R152, [R1+0x1700] ;  /* 0x0017000001987983 */ /* 0x000ea80000300800 */
[----:B------:R-:W2:Y:S04]  /*67b70*/  LDL.LU R23, [R1+0x173c] ;  /* 0x00173c0001177983 */ /* 0x000ea80000300800 */
[----:B------:R-:W2:Y:S04]  /*67b80*/  LDL.LU R22, [R1+0x1740] ;  /* 0x0017400001167983 */ /* 0x000ea80000300800 */
[----:B------:R1:W-:Y:S04]  /*67b90*/  LDGSTS.E [R4+0x7e00], desc[UR60][R10.64], P0 ;  /* 0x07e000000a047fae */ /* 0x0003e8000812187c */
[----:B------:R-:W2:Y:S01]  /*67ba0*/  LDL.LU R20, [R1+0x1780] ;  /* 0x0017800001147983 */ /* 0x000ea20000300800 */
[-C--:B----4-:R-:W-:Y:S01]  /*67bb0*/  IADD3 R15, P1, R15, R5.reuse, RZ ;  /* 0x000000050f0f7210 */ /* 0x090fe20007f3e0ff */
[----:B-1----:R-:W-:Y:S01]  /*67bc0*/  IMAD.MOV.U32 R10, RZ, RZ, R14 ;  /* 0x000000ffff0a7224 */ /* 0x002fe200078e000e */
[----:B---3--:R-:W-:Y:S01]  /*67bd0*/  IADD3 R16, P2, R16, R5, RZ ;  /* 0x0000000510107210 */ /* 0x008fe20007f5e0ff */
[----:B------:R-:W3:Y:S02]  /*67be0*/  LDL.LU R14, [R1+0x17c0] ;  /* 0x0017c000010e7983 */ /* 0x000ee40000300800 */
[----:B------:R-:W-:-:S02]  /*67bf0*/  IMAD.X R18, R18, 0x1, R0, P1 ;  /* 0x0000000112127824 */ /* 0x000fc400008e0600 */
[----:B------:R1:W-:Y:S01]  /*67c00*/  STL [R1+0x1600], R15 ;  /* 0x0016000f01007387 */ /* 0x0003e20000100800 */
[----:B------:R-:W-:-:S03]  /*67c10*/  IMAD.MOV.U32 R11, RZ, RZ, R19 ;  /* 0x000000ffff0b7224 */ /* 0x000fc600078e0013 */
[----:B------:R4:W-:Y:S01]  /*67c20*/  STL [R1+0x15fc], R18 ;  /* 0x0015fc1201007387 */ /* 0x0009e20000100800 */
[----:B------:R-:W-:-:S03]  /*67c30*/  IMAD.X R17, R17, 0x1, R0, P2 ;  /* 0x0000000111117824 */ /* 0x000fc600010e0600 */
[----:B------:R4:W-:Y:S04]  /*67c40*/  STL [R1+0x1640], R16 ;  /* 0x0016401001007387 */ /* 0x0009e80000100800 */
[----:B------:R-:W3:Y:S04]  /*67c50*/  LDL.LU R21, [R1+0x177c] ;  /* 0x00177c0001157983 */ /* 0x000ee80000300800 */
[----:B------:R1:W-:Y:S04]  /*67c60*/  LDGSTS.E [R4+0x20200], desc[UR60][R10.64], P0 ;  /* 0x202000000a047fae */ /* 0x0003e8000812187c */
[----:B------:R4:W-:Y:S01]  /*67c70*/  STL [R1+0x163c], R17 ;  /* 0x00163c1101007387 */ /* 0x0009e20000100800 */
[----:B-1----:R-:W-:-:S03]  /*67c80*/  MOV R10, R15 ;  /* 0x0000000f000a7202 */ /* 0x002fc60000000f00 */
[----:B------:R-:W3:Y:S01]  /*67c90*/  LDL.LU R15, [R1+0x17bc] ;  /* 0x0017bc00010f7983 */ /* 0x000ee20000300800 */
[-C--:B------:R-:W-:Y:S01]  /*67ca0*/  IADD3 R8, P1, R8, R5.reuse, RZ ;  /* 0x0000000508087210 */ /* 0x080fe20007f3e0ff */
[----:B------:R-:W-:Y:S01]  /*67cb0*/  IMAD.MOV.U32 R11, RZ, RZ, R18 ;  /* 0x000000ffff0b7224 */ /* 0x000fe200078e0012 */
[----:B------:R-:W-:-:S03]  /*67cc0*/  IADD3 R3, P2, R3, R5, RZ ;  /* 0x0000000503037210 */ /* 0x000fc60007f5e0ff */
[----:B------:R-:W-:Y:S04]  /*67cd0*/  STL [R1+0x1680], R8 ;  /* 0x0016800801007387 */ /* 0x000fe80000100800 */
[----:B------:R1:W-:Y:S02]  /*67ce0*/  LDGSTS.E [R4+0x20600], desc[UR60][R10.64], P0 ;  /* 0x206000000a047fae */ /* 0x0003e4000812187c */
[----:B-1----:R-:W-:Y:S02]  /*67cf0*/  IMAD.MOV.U32 R10, RZ, RZ, R16 ;  /* 0x000000ffff0a7224 */ /* 0x002fe400078e0010 */
[----:B------:R-:W-:Y:S02]  /*67d00*/  IMAD.X R13, R13, 0x1, R0, P1 ;  /* 0x000000010d0d7824 */ /* 0x000fe400008e0600 */
[----:B------:R-:W-:-:S03]  /*67d10*/  IMAD.MOV.U32 R11, RZ, RZ, R17 ;  /* 0x000000ffff0b7224 */ /* 0x000fc600078e0011 */
[----:B------:R1:W-:Y:S01]  /*67d20*/  STL [R1+0x167c], R13 ;  /* 0x00167c0d01007387 */ /* 0x0003e20000100800 */
[----:B------:R-:W-:-:S03]  /*67d30*/  IMAD.X R6, R6, 0x1, R0, P2 ;  /* 0x0000000106067824 */ /* 0x000fc600010e0600 */
[----:B------:R-:W-:Y:S04]  /*67d40*/  STL [R1+0x16c0], R3 ;  /* 0x0016c00301007387 */ /* 0x000fe80000100800 */
[----:B----4-:R-:W4:Y:S04]  /*67d50*/  LDL.LU R18, [R1+0x1860] ;  /* 0x0018600001127983 */ /* 0x010f280000300800 */
[----:B------:R1:W-:Y:S04]  /*67d60*/  STL [R1+0x16bc], R6 ;  /* 0x0016bc0601007387 */ /* 0x0003e80000100800 */
[----:B------:R1:W-:Y:S04]  /*67d70*/  LDGSTS.E [R4+0x20a00], desc[UR60][R10.64], P0 ;  /* 0x20a000000a047fae */ /* 0x0003e8000812187c */
[----:B------:R-:W4:Y:S04]  /*67d80*/  LDL.LU R16, [R1+0x1880] ;  /* 0x0018800001107983 */ /* 0x000f280000300800 */
[----:B------:R-:W4:Y:S01]  /*67d90*/  LDL.LU R19, [R1+0x185c] ;  /* 0x00185c0001137983 */ /* 0x000f220000300800 */
[----:B-1----:R-:W-:Y:S01]  /*67da0*/  IMAD.MOV.U32 R10, RZ, RZ, R8 ;  /* 0x000000ffff0a7224 */ /* 0x002fe200078e0008 */
[----:B------:R-:W-:-:S02]  /*67db0*/  MOV R11, R13 ;  /* 0x0000000d000b7202 */ /* 0x000fc40000000f00 */
[----:B------:R-:W4:Y:S04]  /*67dc0*/  LDL.LU R17, [R1+0x187c] ;  /* 0x00187c0001117983 */ /* 0x000f280000300800 */
[----:B------:R-:W4:Y:S04]  /*67dd0*/  LDL.LU R13, [R1+0x189c] ;  /* 0x00189c00010d7983 */ /* 0x000f280000300800 */
[----:B------:R-:W4:Y:S04]  /*67de0*/  LDL.LU R8, [R1+0x18a0] ;  /* 0x0018a00001087983 */ /* 0x000f280000300800 */
[----:B------:R1:W-:Y:S02]  /*67df0*/  LDGSTS.E [R4+0x20e00], desc[UR60][R10.64], P0 ;  /* 0x20e000000a047fae */ /* 0x0003e4000812187c */
[----:B-1----:R-:W-:-:S02]  /*67e00*/  IMAD.MOV.U32 R11, RZ, RZ, R6 ;  /* 0x000000ffff0b7224 */ /* 0x002fc400078e0006 */
[----:B------:R-:W-:Y:S01]  /*67e10*/  IMAD.MOV.U32 R10, RZ, RZ, R3 ;  /* 0x000000ffff0a7224 */ /* 0x000fe200078e0003 */
[----:B------:R-:W4:Y:S04]  /*67e20*/  LDL.LU R6, [R1+0x18a4] ;  /* 0x0018a40001067983 */ /* 0x000f280000300800 */
[----:B------:R-:W4:Y:S04]  /*67e30*/  LDL.LU R3, [R1+0x18a8] ;  /* 0x0018a80001037983 */ /* 0x000f280000300800 */
[----:B------:R1:W-:Y:S01]  /*67e40*/  LDGSTS.E [R4+0x21200], desc[UR60][R10.64], P0 ;  /* 0x212000000a047fae */ /* 0x0003e2000812187c */
[----:B--2---:R-:W-:-:S05]  /*67e50*/  IADD3 R152, P1, R152, R5, RZ ;  /* 0x0000000598987210 */ /* 0x004fca0007f3e0ff */
[--C-:B------:R-:W-:Y:S01]  /*67e60*/  IMAD.X R153, R153, 0x1, R0.reuse, P1 ;  /* 0x0000000199997824 */ /* 0x100fe200008e0600 */
[-C--:B------:R-:W-:Y:S01]  /*67e70*/  IADD3 R22, P2, R22, R5.reuse, RZ ;  /* 0x0000000516167210 */ /* 0x080fe20007f5e0ff */
[----:B------:R-:W-:Y:S04]  /*67e80*/  STL [R1+0x1700], R152 ;  /* 0x0017009801007387 */ /* 0x000fe80000100800 */
[----:B------:R-:W-:Y:S01]  /*67e90*/  IMAD.X R23, R23, 0x1, R0, P2 ;  /* 0x0000000117177824 */ /* 0x000fe200010e0600 */
[-C--:B------:R-:W-:Y:S01]  /*67ea0*/  IADD3 R20, P1, R20, R5.reuse, RZ ;  /* 0x0000000514147210 */ /* 0x080fe20007f3e0ff */
[----:B------:R-:W-:Y:S04]  /*67eb0*/  STL [R1+0x16fc], R153 ;  /* 0x0016fc9901007387 */ /* 0x000fe80000100800 */
[----:B------:R-:W-:Y:S01]  /*67ec0*/  STL [R1+0x1740], R22 ;  /* 0x0017401601007387 */ /* 0x000fe20000100800 */
[----:B---3--:R-:W-:-:S03]  /*67ed0*/  IADD3 R14, P2, R14, R5, RZ ;  /* 0x000000050e0e7210 */ /* 0x008fc60007f5e0ff */
[----:B------:R-:W-:Y:S04]  /*67ee0*/  STL [R1+0x173c], R23 ;  /* 0x00173c1701007387 */ /* 0x000fe80000100800 */
[----:B------:R-:W-:Y:S01]  /*67ef0*/  STL [R1+0x1780], R20 ;  /* 0x0017801401007387 */ /* 0x000fe20000100800 */
[----:B------:R-:W-:-:S05]  /*67f00*/  IMAD.X R21, R21, 0x1, R0, P1 ;  /* 0x0000000115157824 */ /* 0x000fca00008e0600 */
[----:B------:R2:W-:Y:S04]  /*67f10*/  STL [R1+0x177c], R21 ;  /* 0x00177c1501007387 */ /* 0x0005e80000100800 */
[----:B------:R-:W-:Y:S04]  /*67f20*/  STL [R1+0x17c0], R14 ;  /* 0x0017c00e01007387 */ /* 0x000fe80000100800 */
[----:B------:R-:W3:Y:S01]  /*67f30*/  LDL.LU.64 R158, [R1+0x720] ;  /* 0x00072000019e7983 */ /* 0x000ee20000300a00 */
[----:B-1----:R-:W-:Y:S02]  /*67f40*/  IMAD.MOV.U32 R10, RZ, RZ, R152 ;  /* 0x000000ffff0a7224 */ /* 0x002fe400078e0098 */
[----:B------:R-:W-:-:S02]  /*67f50*/  IMAD.X R15, R15, 0x1, R0, P2 ;  /* 0x000000010f0f7824 */ /* 0x000fc400010e0600 */
[----:B------:R-:W-:-:S03]  /*67f60*/  IMAD.MOV.U32 R11, RZ, RZ, R153 ;  /* 0x000000ffff0b7224 */ /* 0x000fc600078e0099 */
[----:B------:R1:W-:Y:S04]  /*67f70*/  STL [R1+0x17bc], R15 ;  /* 0x0017bc0f01007387 */ /* 0x0003e80000100800 */
[----:B------:R-:W3:Y:S04]  /*67f80*/  LDL.LU.64 R160, [R1+0x718] ;  /* 0x0007180001a07983 */ /* 0x000ee80000300a00 */
[----:B------:R2:W-:Y:S04]  /*67f90*/  LDGSTS.E [R4+0x21600], desc[UR60][R10.64], P0 ;  /* 0x216000000a047fae */ /* 0x0005e8000812187c */
[----:B------:R-:W3:Y:S01]  /*67fa0*/  LDL.LU.64 R154, [R1+0x690] ;  /* 0x00069000019a7983 */ /* 0x000ee20000300a00 */
[----:B--2---:R-:W-:Y:S01]  /*67fb0*/  MOV R10, R22 ;  /* 0x00000016000a7202 */ /* 0x004fe20000000f00 */
[----:B------:R-:W-:-:S05]  /*67fc0*/  IMAD.MOV.U32 R11, RZ, RZ, R23 ;  /* 0x000000ffff0b7224 */ /* 0x000fca00078e0017 */
[----:B------:R2:W-:Y:S01]  /*67fd0*/  LDGSTS.E [R4+0x21a00], desc[UR60][R10.64], P0 ;  /* 0x21a000000a047fae */ /* 0x0005e2000812187c */
[-C--:B----4-:R-:W-:Y:S01]  /*67fe0*/  IADD3 R18, P1, R18, R5.reuse, RZ ;  /* 0x0000000512127210 */ /* 0x090fe20007f3e0ff */
[----:B--2---:R-:W-:Y:S02]  /*67ff0*/  IMAD.MOV.U32 R10, RZ, RZ, R20 ;  /* 0x000000ffff0a7224 */ /* 0x004fe400078e0014 */
[----:B------:R-:W-:Y:S02]  /*68000*/  IMAD.MOV.U32 R11, RZ, RZ, R21 ;  /* 0x000000ffff0b7224 */ /* 0x000fe400078e0015 */
[----:B------:R-:W2:Y:S04]  /*68010*/  LDL.LU.64 R20, [R1+0x710] ;  /* 0x0007100001147983 */ /* 0x000ea80000300a00 */
[----:B------:R4:W-:Y:S01]  /*68020*/  LDGSTS.E [R4+0x21e00], desc[UR60][R10.64], P0 ;  /* 0x21e000000a047fae */ /* 0x0009e2000812187c */
[----:B------:R-:W-:Y:S01]  /*68030*/  IADD3 R16, P2, R16, R5, RZ ;  /* 0x0000000510107210 */ /* 0x000fe20007f5e0ff */
[----:B------:R-:W-:-:S02]  /*68040*/  IMAD.X R19, R19, 0x1, R0, P1 ;  /* 0x0000000113137824 */ /* 0x000fc400008e0600 */
[----:B----4-:R-:W-:Y:S01]  /*68050*/  IMAD.MOV.U32 R10, RZ, RZ, R14 ;  /* 0x000000ffff0a7224 */ /* 0x010fe200078e000e */
[----:B------:R-:W-:Y:S02]  /*68060*/  MOV R11, R15 ;  /* 0x0000000f000b7202 */ /* 0x000fe40000000f00 */
[----:B-1----:R-:W4:Y:S01]  /*68070*/  LDL.LU.64 R14, [R1+0x708] ;  /* 0x00070800010e7983 */ /* 0x002f220000300a00 */
[----:B------:R-:W-:Y:S01]  /*68080*/  IMAD.X R17, R17, 0x1, R0, P2 ;  /* 0x0000000111117824 */ /* 0x000fe200010e0600 */
[----:B------:R-:W-:Y:S02]  /*68090*/  IADD3 R8, P1, R8, R5, RZ ;  /* 0x0000000508087210 */ /* 0x000fe40007f3e0ff */
[----:B------:R-:W-:Y:S02]  /*680a0*/  STL [R1+0x1860], R18 ;  /* 0x0018601201007387 */ /* 0x000fe40000100800 */
[----:B------:R-:W-:Y:S02]  /*680b0*/  IADD3.X R13, R13, R0, RZ, P1, !PT ;  /* 0x000000000d0d7210 */ /* 0x000fe40000ffe4ff */
[----:B------:R1:W-:Y:S04]  /*680c0*/  LDGSTS.E [R4+0x22200], desc[UR60][R10.64], P0 ;  /* 0x222000000a047fae */ /* 0x0003e8000812187c */
[----:B------:R-:W-:Y:S04]  /*680d0*/  STL [R1+0x185c], R19 ;  /* 0x00185c1301007387 */ /* 0x000fe80000100800 */
[----:B------:R-:W-:Y:S01]  /*680e0*/  STL [R1+0x1880], R16 ;  /* 0x0018801001007387 */ /* 0x000fe20000100800 */
[----:B-1----:R-:W-:-:S03]  /*680f0*/  IMAD.MOV.U32 R10, RZ, RZ, R18 ;  /* 0x000000ffff0a7224 */ /* 0x002fc600078e0012 */
[----:B------:R-:W4:Y:S01]  /*68100*/  LDL.LU.64 R22, [R1+0x700] ;  /* 0x0007000001167983 */ /* 0x000f220000300a00 */
[----:B------:R-:W-:Y:S01]  /*68110*/  IMAD.MOV.U32 R11, RZ, RZ, R19 ;  /* 0x000000ffff0b7224 */ /* 0x000fe200078e0013 */
[----:B------:R-:W-:Y:S02]  /*68120*/  IADD3 R3, P2, R3, R5, RZ ;  /* 0x0000000503037210 */ /* 0x000fe40007f5e0ff */
[----:B------:R1:W-:Y:S04]  /*68130*/  STL [R1+0x187c], R17 ;  /* 0x00187c1101007387 */ /* 0x0003e80000100800 */
[----:B------:R-:W-:Y:S01]  /*68140*/  STL [R1+0x18a0], R8 ;  /* 0x0018a00801007387 */ /* 0x000fe20000100800 */
[----:B------:R-:W-:-:S03]  /*68150*/  IMAD.X R6, R6, 0x1, R0, P2 ;  /* 0x0000000106067824 */ /* 0x000fc600010e0600 */
[----:B------:R1:W-:Y:S04]  /*68160*/  LDGSTS.E [R4+0x22600], desc[UR60][R10.64], P0 ;  /* 0x226000000a047fae */ /* 0x0003e8000812187c */
[----:B------:R-:W-:Y:S04]  /*68170*/  STL [R1+0x189c], R13 ;  /* 0x00189c0d01007387 */ /* 0x000fe80000100800 */
[----:B------:R3:W-:Y:S01]  /*68180*/  STL [R1+0x18a8], R3 ;  /* 0x0018a80301007387 */ /* 0x0007e20000100800 */
[----:B-1----:R-:W-:Y:S02]  /*68190*/  IMAD.MOV.U32 R10, RZ, RZ, R16 ;  /* 0x000000ffff0a7224 */ /* 0x002fe400078e0010 */
[----:B------:R-:W-:-:S02]  /*681a0*/  IMAD.MOV.U32 R11, RZ, RZ, R17 ;  /* 0x000000ffff0b7224 */ /* 0x000fc400078e0011 */
[----:B------:R-:W4:Y:S04]  /*681b0*/  LDL.LU.64 R16, [R1+0x6f8] ;  /* 0x0006f80001107983 */ /* 0x000f280000300a00 */
[----:B------:R1:W-:Y:S04]  /*681c0*/  STL [R1+0x18a4], R6 ;  /* 0x0018a40601007387 */ /* 0x0003e80000100800 */
        /* <DEDUP_REMOVED lines=14> */
[----:B------:R-:W-:-:S04]  /*682b0*/  IADD3 R158, P1, R160, R5, RZ ;  /* 0x00000005a09e7210 */ /* 0x000fc80007f3e0ff */
[----:B-1----:R-:W-:Y:S02]  /*682c0*/  IADD3.X R10, R161, R0, RZ, P1, !PT ;  /* 0x00000000a10a7210 */ /* 0x002fe40000ffe4ff */
[----:B------:R-:W-:-:S05]  /*682d0*/  IADD3 R159, P1, R154, R5, RZ ;  /* 0x000000059a9f7210 */ /* 0x000fca0007f3e0ff */
[----:B------:R-:W-:Y:S01]  /*682e0*/  IMAD.X R11, R155, 0x1, R0, P1 ;  /* 0x000000019b0b7824 */ /* 0x000fe200008e0600 */
[----:B--2---:R-:W-:-:S05]  /*682f0*/  IADD3 R160, P1, R20, R5, RZ ;  /* 0x0000000514a07210 */ /* 0x004fca0007f3e0ff */
[----:B------:R-:W-:Y:S02]  /*68300*/  IMAD.X R13, R21, 0x1, R0, P1 ;  /* 0x00000001150d7824 */ /* 0x000fe400008e0600 */
[----:B------:R-:W2:Y:S04]  /*68310*/  LDL.LU.64 R20, [R1+0x6d8] ;  /* 0x0006d80001147983 */ /* 0x000ea80000300a00 */
[----:B------:R-:W3:Y:S01]  /*68320*/  LDL.LU.64 R182, [R1+0x6d0] ;  /* 0x0006d00001b67983 */ /* 0x000ee20000300a00 */
[----:B----4-:R-:W-:-:S05]  /*68330*/  IADD3 R161, P1, R14, R5, RZ ;  /* 0x000000050ea17210 */ /* 0x010fca0007f3e0ff */
[----:B------:R-:W-:Y:S01]  /*68340*/  IMAD.X R14, R15, 0x1, R0, P1 ;  /* 0x000000010f0e7824 */ /* 0x000fe200008e0600 */
[----:B------:R-:W-:-:S05]  /*68350*/  IADD3 R162, P1, R22, R5, RZ ;  /* 0x0000000516a27210 */ /* 0x000fca0007f3e0ff */
[----:B------:R-:W-:Y:S02]  /*68360*/  IMAD.X R15, R23, 0x1, R0, P1 ;  /* 0x00000001170f7824 */ /* 0x000fe400008e0600 */
[----:B------:R-:W4:Y:S04]  /*68370*/  LDL.LU.64 R22, [R1+0x6c8] ;  /* 0x0006c80001167983 */ /* 0x000f280000300a00 */
[----:B------:R-:W4:Y:S01]  /*68380*/  LDL.LU.64 R180, [R1+0x6c0] ;  /* 0x0006c00001b47983 */ /* 0x000f220000300a00 */
[----:B------:R-:W-:-:S05]  /*68390*/  IADD3 R163, P1, R16, R5, RZ ;  /* 0x0000000510a37210 */ /* 0x000fca0007f3e0ff */
[----:B------:R-:W-:Y:S01]  /*683a0*/  IMAD.X R16, R17, 0x1, R0, P1 ;  /* 0x0000000111107824 */ /* 0x000fe200008e0600 */
[----:B------:R-:W-:-:S05]  /*683b0*/  IADD3 R164, P1, R152, R5, RZ ;  /* 0x0000000598a47210 */ /* 0x000fca0007f3e0ff */
[----:B------:R-:W-:Y:S02]  /*683c0*/  IMAD.X R17, R153, 0x1, R0, P1 ;  /* 0x0000000199117824 */ /* 0x000fe400008e0600 */
[----:B------:R-:W4:Y:S04]  /*683d0*/  LDL.LU.64 R152, [R1+0x6b8] ;  /* 0x0006b80001987983 */ /* 0x000f280000300a00 */
[----:B------:R-:W4:Y:S04]  /*683e0*/  LDL.LU.64 R178, [R1+0x6b0] ;  /* 0x0006b00001b27983 */ /* 0x000f280000300a00 */
[----:B------:R-:W4:Y:S04]  /*683f0*/  LDL.LU.64 R154, [R1+0x6a8] ;  /* 0x0006a800019a7983 */ /* 0x000f280000300a00 */
[----:B------:R-:W4:Y:S04]  /*68400*/  LDL.LU.64 R176, [R1+0x6a0] ;  /* 0x0006a00001b07983 */ /* 0x000f280000300a00 */
[----:B------:R-:W4:Y:S01]  /*68410*/  LDL.LU.64 R174, [R1+0x698] ;  /* 0x0006980001ae7983 */ /* 0x000f220000300a00 */
[----:B------:R-:W-:-:S04]  /*68420*/  IADD3 R165, P1, R18, R5, RZ ;  /* 0x0000000512a57210 */ /* 0x000fc80007f3e0ff */
[----:B------:R-:W-:Y:S02]  /*68430*/  IADD3.X R18, R19, R0, RZ, P1, !PT ;  /* 0x0000000013127210 */ /* 0x000fe40000ffe4ff */
[----:B------:R-:W-:-:S05]  /*68440*/  IADD3 R166, P1, R168, R5, RZ ;  /* 0x00000005a8a67210 */ /* 0x000fca0007f3e0ff */
[----:B------:R-:W-:Y:S01]  /*68450*/  IMAD.X R19, R169, 0x1, R0, P1 ;  /* 0x00000001a9137824 */ /* 0x000fe200008e0600 */
[----:B------:R-:W-:Y:S01]  /*68460*/  MOV R206, R158 ;  /* 0x0000009e00ce7202 */ /* 0x000fe20000000f00 */
        /* <DEDUP_REMOVED lines=9> */
[----:B------:R-:W-:-:S03]  /*68500*/  IMAD.MOV.U32 R14, RZ, RZ, R166 ;  /* 0x000000ffff0e7224 */ /* 0x000fc600078e00a6 */
[----:B------:R-:W-:Y:S04]  /*68510*/  LDGSTS.E [R4+0x23e00], desc[UR60][R202.64], P0 ;  /* 0x23e00000ca047fae */ /* 0x000fe8000812187c */
[----:B------:R-:W-:Y:S01]  /*68520*/  LDGSTS.E [R4+0x24200], desc[UR60][R184.64], P0 ;  /* 0x24200000b8047fae */ /* 0x000fe2000812187c */
[----:B--2---:R-:W-:-:S05]  /*68530*/  IADD3 R167, P1, R20, R5, RZ ;  /* 0x0000000514a77210 */ /* 0x004fca0007f3e0ff */
[----:B------:R-:W-:Y:S01]  /*68540*/  IMAD.X R20, R21, 0x1, R0, P1 ;  /* 0x0000000115147824 */ /* 0x000fe200008e0600 */
        /* <DEDUP_REMOVED lines=12> */
[-C--:B------:R-:W-:Y:S02]  /*68610*/  IADD3 R8, P1, R176, R5.reuse, RZ ;  /* 0x00000005b0087210 */ /* 0x080fe40007f3e0ff */
[----:B------:R-:W-:-:S03]  /*68620*/  IADD3 R173, P2, R174, R5, RZ ;  /* 0x00000005aead7210 */ /* 0x000fc60007f5e0ff */
[--C-:B------:R-:W-:Y:S01]  /*68630*/  IMAD.X R155, R177, 0x1, R0.reuse, P1 ;  /* 0x00000001b19b7824 */ /* 0x100fe200008e0600 */
[----:B------:R-:W-:Y:S01]  /*68640*/  IADD3 R171, P1, R171, R5, RZ ;  /* 0x00000005abab7210 */ /* 0x000fe20007f3e0ff */
[----:B------:R-:W-:-:S04]  /*68650*/  IMAD.X R156, R175, 0x1, R0, P2 ;  /* 0x00000001af9c7824 */ /* 0x000fc800010e0600 */
[----:B------:R-:W-:Y:S01]  /*68660*/  IMAD.X R172, R172, 0x1, R0, P1 ;  /* 0x00000001acac7824 */ /* 0x000fe200008e0600 */
[----:B------:R-:W-:Y:S01]  /*68670*/  STL [R1+0xdc8], R171 ;  /* 0x000dc8ab01007387 */ /* 0x000fe20000100800 */
[----:B------:R-:W-:Y:S02]  /*68680*/  IMAD.MOV.U32 R174, RZ, RZ, R159 ;  /* 0x000000ffffae7224 */ /* 0x000fe400078e009f */
[----:B------:R-:W-:Y:S01]  /*68690*/  IMAD.MOV.U32 R175, RZ, RZ, R11 ;  /* 0x000000ffffaf7224 */ /* 0x000fe200078e000b */
[----:B------:R-:W-:Y:S01]  /*686a0*/  STL [R1+0xdc4], R172 ;  /* 0x000dc4ac01007387 */ /* 0x000fe20000100800 */
[----:B------:R-:W-:Y:S02]  /*686b0*/  IMAD.MOV.U32 R182, RZ, RZ, R162 ;  /* 0x000000ffffb67224 */ /* 0x000fe400078e00a2 */
[----:B------:R-:W-:Y:S01]  /*686c0*/  IMAD.MOV.U32 R183, RZ, RZ, R15 ;  /* 0x000000ffffb77224 */ /* 0x000fe200078e000f */
[----:B------:R1:W-:Y:S01]  /*686d0*/  STL.64 [R1+0x720], R210 ;  /* 0x000720d201007387 */ /* 0x0003e20000100a00 */
[----:B------:R-:W-:-:S02]  /*686e0*/  IMAD.MOV.U32 R180, RZ, RZ, R163 ;  /* 0x000000ffffb47224 */ /* 0x000fc400078e00a3 */
[----:B------:R-:W-:Y:S01]  /*686f0*/  IMAD.MOV.U32 R181, RZ, RZ, R16 ;  /* 0x000000ffffb57224 */ /* 0x000fe200078e0010 */
[----:B------:R2:W-:Y:S01]  /*68700*/  STL.64 [R1+0x718], R206 ;  /* 0x000718ce01007387 */ /* 0x0005e20000100a00 */
[----:B------:R-:W-:Y:S01]  /*68710*/  IMAD.MOV.U32 R178, RZ, RZ, R164 ;  /* 0x000000ffffb27224 */ /* 0x000fe200078e00a4 */
[----:B------:R-:W-:Y:S01]  /*68720*/  MOV R176, R165 ;  /* 0x000000a500b07202 */ /* 0x000fe20000000f00 */
[----:B------:R-:W-:Y:S01]  /*68730*/  IMAD.MOV.U32 R179, RZ, RZ, R17 ;  /* 0x000000ffffb37224 */ /* 0x000fe200078e0011 */
[----:B------:R-:W-:Y:S01]  /*68740*/  STL.64 [R1+0x690], R174 ;  /* 0x000690ae01007387 */ /* 0x000fe20000100a00 */
[----:B------:R-:W-:Y:S02]  /*68750*/  IMAD.MOV.U32 R177, RZ, RZ, R18 ;  /* 0x000000ffffb17224 */ /* 0x000fe400078e0012 */
[----:B------:R-:W-:Y:S01]  /*68760*/  IMAD.MOV.U32 R15, RZ, RZ, R19 ;  /* 0x000000ffff0f7224 */ /* 0x000fe200078e0013 */
[----:B------:R3:W-:Y:S01]  /*68770*/  STL.64 [R1+0x710], R202 ;  /* 0x000710ca01007387 */ /* 0x0007e20000100a00 */
[----:B------:R-:W-:-:S03]  /*68780*/  IMAD.MOV.U32 R166, RZ, RZ, R167 ;  /* 0x000000ffffa67224 */ /* 0x000fc600078e00a7 */
[----:B------:R4:W-:Y:S01]  /*68790*/  STL.64 [R1+0x708], R184 ;  /* 0x000708b801007387 */ /* 0x0009e20000100a00 */
[----:B------:R-:W-:-:S03]  /*687a0*/  IMAD.MOV.U32 R167, RZ, RZ, R20 ;  /* 0x000000ffffa77224 */ /* 0x000fc600078e0014 */
[----:B------:R4:W-:Y:S01]  /*687b0*/  STL.64 [R1+0x700], R182 ;  /* 0x000700b601007387 */ /* 0x0009e20000100a00 */
[----:B------:R-:W-:Y:S01]  /*687c0*/  IMAD.MOV.U32 R18, RZ, RZ, R168 ;  /* 0x000000ffff127224 */ /* 0x000fe200078e00a8 */
[----:B------:R-:W-:Y:S02]  /*687d0*/  MOV R19, R21 ;  /* 0x0000001500137202 */ /* 0x000fe40000000f00 */
[----:B------:R4:W-:Y:S01]  /*687e0*/  STL.64 [R1+0x6f8], R180 ;  /* 0x0006f8b401007387 */ /* 0x0009e20000100a00 */
[----:B------:R-:W-:-:S03]  /*687f0*/  IMAD.MOV.U32 R162, RZ, RZ, R219 ;  /* 0x000000ffffa27224 */ /* 0x000fc600078e00db */
[----:B------:R4:W-:Y:S01]  /*68800*/  STL.64 [R1+0x6f0], R178 ;  /* 0x0006f0b201007387 */ /* 0x0009e20000100a00 */
[----:B------:R-:W-:-:S03]  /*68810*/  IMAD.MOV.U32 R164, RZ, RZ, R169 ;  /* 0x000000ffffa47224 */ /* 0x000fc600078e00a9 */
[----:B------:R4:W-:Y:S01]  /*68820*/  STL.64 [R1+0x6e8], R176 ;  /* 0x0006e8b001007387 */ /* 0x0009e20000100a00 */
[----:B------:R-:W-:-:S03]  /*68830*/  IMAD.MOV.U32 R165, RZ, RZ, R22 ;  /* 0x000000ffffa57224 */ /* 0x000fc600078e0016 */
[----:B------:R4:W-:Y:S01]  /*68840*/  STL.64 [R1+0x6e0], R14 ;  /* 0x0006e00e01007387 */ /* 0x0009e20000100a00 */
[----:B------:R-:W-:-:S03]  /*68850*/  IMAD.MOV.U32 R160, RZ, RZ, R214 ;  /* 0x000000ffffa07224 */ /* 0x000fc600078e00d6 */
[----:B------:R-:W4:Y:S01]  /*68860*/  LDL.LU R219, [R1+0x26e4] ;  /* 0x0026e40001db7983 */ /* 0x000f220000300800 */
[----:B------:R-:W-:Y:S01]  /*68870*/  IMAD.MOV.U32 R163, RZ, RZ, R23 ;  /* 0x000000ffffa37224 */ /* 0x000fe200078e0017 */
[----:B------:R-:W-:Y:S02]  /*68880*/  MOV R158, R215 ;  /* 0x000000d7009e7202 */ /* 0x000fe40000000f00 */
[----:B------:R-:W-:Y:S01]  /*68890*/  STL.64 [R1+0x6d8], R166 ;  /* 0x0006d8a601007387 */ /* 0x000fe20000100a00 */
[----:B------:R-:W-:-:S03]  /*688a0*/  IMAD.MOV.U32 R161, RZ, RZ, R152 ;  /* 0x000000ffffa17224 */ /* 0x000fc600078e0098 */
[----:B------:R-:W4:Y:S01]  /*688b0*/  LDL.LU R214, [R1+0x26e0] ;  /* 0x0026e00001d67983 */ /* 0x000f220000300800 */
[----:B------:R-:W-:-:S03]  /*688c0*/  IMAD.MOV.U32 R159, RZ, RZ, R153 ;  /* 0x000000ffff9f7224 */ /* 0x000fc600078e0099 */
[----:B------:R4:W-:Y:S01]  /*688d0*/  STL.64 [R1+0x6d0], R18 ;  /* 0x0006d01201007387 */ /* 0x0009e20000100a00 */
[----:B------:R-:W-:Y:S02]  /*688e0*/  IMAD.MOV.U32 R22, RZ, RZ, R6 ;  /* 0x000000ffff167224 */ /* 0x000fe400078e0006 */
[----:B------:R-:W-:Y:S01]  /*688f0*/  IMAD.MOV.U32 R23, RZ, RZ, R154 ;  /* 0x000000ffff177224 */ /* 0x000fe200078e009a */
[----:B------:R-:W4:Y:S01]  /*68900*/  LDL.LU R215, [R1+0x26dc] ;  /* 0x0026dc0001d77983 */ /* 0x000f220000300800 */
[----:B------:R-:W-:Y:S02]  /*68910*/  IMAD.MOV.U32 R16, RZ, RZ, R8 ;  /* 0x000000ffff107224 */ /* 0x000fe400078e0008 */
[----:B------:R-:W-:Y:S01]  /*68920*/  IMAD.MOV.U32 R17, RZ, RZ, R155 ;  /* 0x000000ffff117224 */ /* 0x000fe200078e009b */
[----:B------:R-:W-:Y:S01]  /*68930*/  STL.64 [R1+0x6c8], R164 ;  /* 0x0006c8a401007387 */ /* 0x000fe20000100a00 */
[----:B------:R-:W-:Y:S01]  /*68940*/  IMAD.MOV.U32 R10, RZ, RZ, R173 ;  /* 0x000000ffff0a7224 */ /* 0x000fe200078e00ad */
[----:B------:R-:W-:Y:S01]  /*68950*/  LOP3.LUT R3, R7, 0x50, RZ, 0x3c, !PT ;  /* 0x0000005007037812 */ /* 0x000fe200078e3cff */
[----:B------:R-:W-:Y:S01]  /*68960*/  IMAD.MOV.U32 R11, RZ, RZ, R156 ;  /* 0x000000ffff0b7224 */ /* 0x000fe200078e009c */
[----:B------:R-:W5:Y:S01]  /*68970*/  LDL.LU R6, [R1+0x26d8] ;  /* 0x0026d80001067983 */ /* 0x000f620000300800 */
[----:B------:R-:W4:Y:S03]  /*68980*/  LDC R8, c[0x0][0x238] ;  /* 0x00008e00ff087b82 */ /* 0x000f260000000800 */
        /* <DEDUP_REMOVED lines=9> */
[----:B----4-:R-:W4:Y:S04]  /*68a20*/  LDL.LU.64 R184, [R1+0x26b8] ;  /* 0x0026b80001b87983 */ /* 0x010f280000300a00 */
[----:B------:R-:W-:Y:S04]  /*68a30*/  LDGSTS.E [R4+0x24600], desc[UR60][R182.64], P0 ;  /* 0x24600000b6047fae */ /* 0x000fe8000812187c */
[----:B------:R-:W-:Y:S04]  /*68a40*/  LDGSTS.E [R4+0x24a00], desc[UR60][R180.64], P0 ;  /* 0x24a00000b4047fae */ /* 0x000fe8000812187c */
[----:B------:R-:W-:Y:S04]  /*68a50*/  LDGSTS.E [R4+0x24e00], desc[UR60][R178.64], P0 ;  /* 0x24e00000b2047fae */ /* 0x000fe8000812187c */
[----:B------:R-:W4:Y:S04]  /*68a60*/  LDL.LU.64 R182, [R1+0x26b0] ;  /* 0x0026b00001b67983 */ /* 0x000f280000300a00 */
[----:B------:R-:W4:Y:S04]  /*68a70*/  LDL.LU.64 R180, [R1+0x26a8] ;  /* 0x0026a80001b47983 */ /* 0x000f280000300a00 */
[----:B------:R-:W4:Y:S04]  /*68a80*/  LDL.LU.64 R178, [R1+0x26a0] ;  /* 0x0026a00001b27983 */ /* 0x000f280000300a00 */
[----:B------:R-:W-:Y:S04]  /*68a90*/  LDGSTS.E [R4+0x25200], desc[UR60][R176.64], P0 ;  /* 0x25200000b0047fae */ /* 0x000fe8000812187c */
[----:B------:R-:W-:Y:S04]  /*68aa0*/  LDGSTS.E [R4+0x25600], desc[UR60][R14.64], P0 ;  /* 0x256000000e047fae */ /* 0x000fe8000812187c */
[----:B------:R-:W-:Y:S04]  /*68ab0*/  LDGSTS.E [R4+0x25a00], desc[UR60][R166.64], P0 ;  /* 0x25a00000a6047fae */ /* 0x000fe8000812187c */
[----:B------:R-:W4:Y:S04]  /*68ac0*/  LDL.LU.64 R176, [R1+0x2698] ;  /* 0x0026980001b07983 */ /* 0x000f280000300a00 */
[----:B------:R-:W2:Y:S04]  /*68ad0*/  LDL.LU R152, [R1+0xe04] ;  /* 0x000e040001987983 */ /* 0x000ea80000300800 */
[----:B------:R-:W3:Y:S04]  /*68ae0*/  LDL.LU R14, [R1+0xe08] ;  /* 0x000e0800010e7983 */ /* 0x000ee80000300800 */
[----:B------:R-:W4:Y:S04]  /*68af0*/  LDL.LU R15, [R1+0xe44] ;  /* 0x000e4400010f7983 */ /* 0x000f280000300800 */
[----:B------:R-:W4:Y:S04]  /*68b00*/  LDL.LU R13, [R1+0xe48] ;  /* 0x000e4800010d7983 */ /* 0x000f280000300800 */
[----:B------:R-:W4:Y:S04]  /*68b10*/  LDL.LU R21, [R1+0xe84] ;  /* 0x000e840001157983 */ /* 0x000f280000300800 */
[----:B------:R-:W4:Y:S04]  /*68b20*/  LDL.LU R20, [R1+0xe88] ;  /* 0x000e880001147983 */ /* 0x000f280000300800 */
[----:B------:R-:W-:Y:S04]  /*68b30*/  LDGSTS.E [R4+0x25e00], desc[UR60][R18.64], P0 ;  /* 0x25e0000012047fae */ /* 0x000fe8000812187c */
[----:B------:R-:W-:Y:S04]  /*68b40*/  LDGSTS.E [R4+0x26200], desc[UR60][R164.64], P0 ;  /* 0x26200000a4047fae */ /* 0x000fe8000812187c */
[----:B------:R-:W-:Y:S04]  /*68b50*/  LDGSTS.E [R4+0x26600], desc[UR60][R162.64], P0 ;  /* 0x26600000a2047fae */ /* 0x000fe8000812187c */
[----:B------:R-:W4:Y:S04]  /*68b60*/  LDL.LU R19, [R1+0xec4] ;  /* 0x000ec40001137983 */ /* 0x000f280000300800 */
[----:B------:R-:W4:Y:S04]  /*68b70*/  LDL.LU R18, [R1+0xec8] ;  /* 0x000ec80001127983 */ /* 0x000f280000300800 */
[----:B------:R-:W-:Y:S04]  /*68b80*/  LDGSTS.E [R4+0x26a00], desc[UR60][R160.64], P0 ;  /* 0x26a00000a0047fae */ /* 0x000fe8000812187c */
[----:B------:R-:W-:Y:S04]  /*68b90*/  LDGSTS.E [R4+0x26e00], desc[UR60][R158.64], P0 ;  /* 0x26e000009e047fae */ /* 0x000fe8000812187c */
[----:B------:R-:W-:Y:S04]  /*68ba0*/  LDGSTS.E [R4+0x27200], desc[UR60][R22.64], P0 ;  /* 0x2720000016047fae */ /* 0x000fe8000812187c */
[----:B------:R-:W-:Y:S01]  /*68bb0*/  LDGSTS.E [R4+0x27600], desc[UR60][R16.64], P0 ;  /* 0x2760000010047fae */ /* 0x000fe2000812187c */
[----:B------:R-:W-:-:S03]  /*68bc0*/  IMAD.IADD R3, R3, 0x1, R12 ;  /* 0x0000000103037824 */ /* 0x000fc600078e020c */
[----:B------:R1:W-:Y:S04]  /*68bd0*/  LDGSTS.E [R4+0x27a00], desc[UR60][R10.64], P0 ;  /* 0x27a000000a047fae */ /* 0x0003e8000812187c */
[----:B------:R-:W-:Y:S04]  /*68be0*/  LDGSTS.E [R4+0x27e00], desc[UR60][R174.64], P0 ;  /* 0x27e00000ae047fae */ /* 0x000fe8000812187c */
[----:B-1----:R-:W4:Y:S04]  /*68bf0*/  LDL.LU R16, [R1+0xf08] ;  /* 0x000f080001107983 */ /* 0x002f280000300800 */
[----:B------:R-:W4:Y:S01]  /*68c00*/  LDL.LU R23, [R1+0xf04] ;  /* 0x000f040001177983 */ /* 0x000f220000300800 */
[----:B------:R-:W-:-:S03]  /*68c10*/  IMAD.MOV.U32 R10, RZ, RZ, R171 ;  /* 0x000000ffff0a7224 */ /* 0x000fc600078e00ab */
[----:B------:R-:W4:Y:S01]  /*68c20*/  LDL.LU R22, [R1+0xf44] ;  /* 0x000f440001167983 */ /* 0x000f220000300800 */
[----:B------:R-:W-:-:S03]  /*68c30*/  IMAD.MOV.U32 R11, RZ, RZ, R172 ;  /* 0x000000ffff0b7224 */ /* 0x000fc600078e00ac */
[----:B------:R-:W4:Y:S04]  /*68c40*/  LDL.LU R17, [R1+0xf48] ;  /* 0x000f480001117983 */ /* 0x000f280000300800 */
[----:B------:R1:W-:Y:S01]  /*68c50*/  LDGSTS.E [R3+0x280], desc[UR60][R10.64], P0 ;  /* 0x002800000a037fae */ /* 0x0003e2000812187c */
[----:B---3--:R-:W-:-:S05]  /*68c60*/  IADD3 R14, P1, R14, R5, RZ ;  /* 0x000000050e0e7210 */ /* 0x008fca0007f3e0ff */
[----:B--2---:R-:W-:Y:S01]  /*68c70*/  IMAD.X R152, R152, 0x1, R0, P1 ;  /* 0x0000000198987824 */ /* 0x004fe200008e0600 */
[----:B----4-:R-:W-:Y:S01]  /*68c80*/  IADD3 R13, P2, R13, R5, RZ ;  /* 0x000000050d0d7210 */ /* 0x010fe20007f5e0ff */
[----:B-1----:R-:W-:Y:S02]  /*68c90*/  IMAD.MOV.U32 R10, RZ, RZ, R14 ;  /* 0x000000ffff0a7224 */ /* 0x002fe400078e000e */
[----:B------:R-:W-:Y:S01]  /*68ca0*/  IMAD.MOV.U32 R11, RZ, RZ, R152 ;  /* 0x000000ffff0b7224 */ /* 0x000fe200078e0098 */
[----:B------:R-:W-:Y:S01]  /*68cb0*/  IADD3.X R15, R15, R0, RZ, P2, !PT ;  /* 0x000000000f0f7210 */ /* 0x000fe200017fe4ff */
[----:B------:R1:W-:Y:S04]  /*68cc0*/  STL [R1+0xe08], R14 ;  /* 0x000e080e01007387 */ /* 0x0003e80000100800 */
[----:B------:R-:W-:Y:S04]  /*68cd0*/  STL [R1+0xe04], R152 ;  /* 0x000e049801007387 */ /* 0x000fe80000100800 */
[----:B------:R-:W-:Y:S04]  /*68ce0*/  STL [R1+0xe48], R13 ;  /* 0x000e480d01007387 */ /* 0x000fe80000100800 */
[----:B-1----:R-:W2:Y:S04]  /*68cf0*/  LDL.LU R14, [R1+0xf88] ;  /* 0x000f8800010e7983 */ /* 0x002ea80000300800 */
[----:B------:R1:W-:Y:S04]  /*68d00*/  LDGSTS.E [R3+0x680], desc[UR60][R10.64], P0 ;  /* 0x006800000a037fae */ /* 0x0003e8000812187c */
[----:B------:R3:W-:Y:S01]  /*68d10*/  STL [R1+0xe44], R15 ;  /* 0x000e440f01007387 */ /* 0x0007e20000100800 */
[----:B-1----:R-:W-:-:S02]  /*68d20*/  IMAD.MOV.U32 R11, RZ, RZ, R15 ;  /* 0x000000ffff0b7224 */ /* 0x002fc400078e000f */
[----:B------:R-:W-:Y:S01]  /*68d30*/  IMAD.MOV.U32 R10, RZ, RZ, R13 ;  /* 0x000000ffff0a7224 */ /* 0x000fe200078e000d */
[----:B---3--:R-:W3:Y:S04]  /*68d40*/  LDL.LU R15, [R1+0xf84] ;  /* 0x000f8400010f7983 */ /* 0x008ee80000300800 */
[----:B------:R-:W4:Y:S04]  /*68d50*/  LDL.LU R13, [R1+0xfc4] ;  /* 0x000fc400010d7983 */ /* 0x000f280000300800 */
[----:B------:R-:W4:Y:S01]  /*68d60*/  LDL.LU R4, [R1+0xfc8] ;  /* 0x000fc80001047983 */ /* 0x000f220000300800 */
[----:B------:R-:W-:-:S02]  /*68d70*/  IADD3 R20, P1, R20, R5, RZ ;  /* 0x0000000514147210 */ /* 0x000fc40007f3e0ff */
[-C--:B------:R-:W-:Y:S01]  /*68d80*/  IADD3 R18, P2, R18, R5.reuse, RZ ;  /* 0x0000000512127210 */ /* 0x080fe20007f5e0ff */
[----:B------:R1:W-:Y:S02]  /*68d90*/  LDGSTS.E [R3+0xa80], desc[UR60][R10.64], P0 ;  /* 0x00a800000a037fae */ /* 0x0003e4000812187c */
[--C-:B------:R-:W-:Y:S02]  /*68da0*/  IMAD.X R21, R21, 0x1, R0.reuse, P1 ;  /* 0x0000000115157824 */ /* 0x100fe400008e0600 */
[----:B------:R-:W-:Y:S01]  /*68db0*/  IMAD.X R19, R19, 0x1, R0, P2 ;  /* 0x0000000113137824 */ /* 0x000fe200010e0600 */
[----:B------:R1:W-:Y:S01]  /*68dc0*/  STL [R1+0xe88], R20 ;  /* 0x000e881401007387 */ /* 0x0003e20000100800 */
[----:B------:R-:W-:-:S03]  /*68dd0*/  IADD3 R16, P1, R16, R5, RZ ;  /* 0x0000000510107210 */ /* 0x000fc60007f3e0ff */
[----:B------:R1:W-:Y:S02]  /*68de0*/  STL [R1+0xe84], R21 ;  /* 0x000e841501007387 */ /* 0x0003e40000100800 */
[----:B-1----:R-:W-:Y:S01]  /*68df0*/  MOV R10, R20 ;  /* 0x00000014000a7202 */ /* 0x002fe20000000f00 */
[----:B------:R-:W-:Y:S01]  /*68e00*/  IMAD.MOV.U32 R11, RZ, RZ, R21 ;  /* 0x000000ffff0b7224 */ /* 0x000fe200078e0015 */
[----:B------:R-:W-:Y:S01]  /*68e10*/  STL [R1+0xec8], R18 ;  /* 0x000ec81201007387 */ /* 0x000fe20000100800 */
[----:B------:R-:W-:-:S03]  /*68e20*/  IMAD.X R23, R23, 0x1, R0, P1 ;  /* 0x0000000117177824 */ /* 0x000fc600008e0600 */
[----:B------:R-:W4:Y:S01]  /*68e30*/  LDL.LU R20, [R1+0x1008] ;  /* 0x0010080001147983 */ /* 0x000f220000300800 */
[----:B------:R-:W-:-:S03]  /*68e40*/  IADD3 R17, P2, R17, R5, RZ ;  /* 0x0000000511117210 */ /* 0x000fc60007f5e0ff */
[----:B------:R1:W-:Y:S04]  /*68e50*/  LDGSTS.E [R3+0xe80], desc[UR60][R10.64], P0 ;  /* 0x00e800000a037fae */ /* 0x0003e8000812187c */
[----:B------:R1:W-:Y:S04]  /*68e60*/  STL [R1+0xec4], R19 ;  /* 0x000ec41301007387 */ /* 0x0003e80000100800 */
[----:B------:R-:W4:Y:S01]  /*68e70*/  LDL.LU R21, [R1+0x1004] ;  /* 0x0010040001157983 */ /* 0x000f220000300800 */
[----:B-1----:R-:W-:Y:S02]  /*68e80*/  IMAD.MOV.U32 R10, RZ, RZ, R18 ;  /* 0x000000ffff0a7224 */ /* 0x002fe400078e0012 */
[----:B------:R-:W-:-:S02]  /*68e90*/  IMAD.MOV.U32 R11, RZ, RZ, R19 ;  /* 0x000000ffff0b7224 */ /* 0x000fc400078e0013 */
[----:B------:R-:W4:Y:S01]  /*68ea0*/  LDL.LU R19, [R1+0x1044] ;  /* 0x0010440001137983 */ /* 0x000f220000300800 */
[----:B------:R-:W-:-:S03]  /*68eb0*/  IMAD.X R22, R22, 0x1, R0, P2 ;  /* 0x0000000116167824 */ /* 0x000fc600010e0600 */
[----:B------:R-:W4:Y:S04]  /*68ec0*/  LDL.LU R18, [R1+0x1048] ;  /* 0x0010480001127983 */ /* 0x000f280000300800 */
[----:B------:R1:W-:Y:S04]  /*68ed0*/  LDGSTS.E [R3+0x1280], desc[UR60][R10.64], P0 ;  /* 0x012800000a037fae */ /* 0x0003e8000812187c */
[----:B------:R1:W-:Y:S04]  /*68ee0*/  STL [R1+0xf08], R16 ;  /* 0x000f081001007387 */ /* 0x0003e80000100800 */
[----:B------:R1:W-:Y:S02]  /*68ef0*/  STL [R1+0xf04], R23 ;  /* 0x000f041701007387 */ /* 0x0003e40000100800 */
[----:B-1----:R-:W-:Y:S01]  /*68f00*/  IMAD.MOV.U32 R10, RZ, RZ, R16 ;  /* 0x000000ffff0a7224 */ /* 0x002fe200078e0010 */
[----:B------:R-:W-:Y:S01]  /*68f10*/  MOV R11, R23 ;  /* 0x00000017000b7202 */ /* 0x000fe20000000f00 */
[----:B------:R-:W-:Y:S04]  /*68f20*/  STL [R1+0xf48], R17 ;  /* 0x000f481101007387 */ /* 0x000fe80000100800 */
[----:B------:R-:W4:Y:S04]  /*68f30*/  LDL.LU R16, [R1+0x1088] ;  /* 0x0010880001107983 */ /* 0x000f280000300800 */
[----:B------:R1:W-:Y:S04]  /*68f40*/  STL [R1+0xf44], R22 ;  /* 0x000f441601007387 */ /* 0x0003e80000100800 */
[----:B------:R1:W-:Y:S04]  /*68f50*/  LDGSTS.E [R3+0x1680], desc[UR60][R10.64], P0 ;  /* 0x016800000a037fae */ /* 0x0003e8000812187c */
[----:B------:R-:W4:Y:S01]  /*68f60*/  LDL.LU R23, [R1+0x1084] ;  /* 0x0010840001177983 */ /* 0x000f220000300800 */
[----:B-1----:R-:W-:-:S02]  /*68f70*/  IMAD.MOV.U32 R11, RZ, RZ, R22 ;  /* 0x000000ffff0b7224 */ /* 0x002fc400078e0016 */
[----:B------:R-:W-:Y:S01]  /*68f80*/  IMAD.MOV.U32 R10, RZ, RZ, R17 ;  /* 0x000000ffff0a7224 */ /* 0x000fe200078e0011 */
[----:B------:R-:W4:Y:S04]  /*68f90*/  LDL.LU R22, [R1+0x10c4] ;  /* 0x0010c40001167983 */ /* 0x000f280000300800 */
[----:B------:R-:W4:Y:S04]  /*68fa0*/  LDL.LU R17, [R1+0x10c8] ;  /* 0x0010c80001117983 */ /* 0x000f280000300800 */
[----:B------:R1:W-:Y:S01]  /*68fb0*/  LDGSTS.E [R3+0x1a80], desc[UR60][R10.64], P0 ;  /* 0x01a800000a037fae */ /* 0x0003e2000812187c */
[----:B--2---:R-:W-:-:S05]  /*68fc0*/  IADD3 R14, P1, R14, R5, RZ ;  /* 0x000000050e0e7210 */ /* 0x004fca0007f3e0ff */
[----:B-1----:R-:W-:Y:S01]  /*68fd0*/  IMAD.MOV.U32 R10, RZ, RZ, R14 ;  /* 0x000000ffff0a7224 */ /* 0x002fe200078e000e */
[----:B------:R1:W-:Y:S01]  /*68fe0*/  STL [R1+0xf88], R14 ;  /* 0x000f880e01007387 */ /* 0x0003e20000100800 */
[----:B---3--:R-:W-:Y:S01]  /*68ff0*/  IMAD.X R15, R15, 0x1, R0, P1 ;  /* 0x000000010f0f7824 */ /* 0x008fe200008e0600 */
[----:B----4-:R-:W-:-:S03]  /*69000*/  IADD3 R4, P2, R4, R5, RZ ;  /* 0x0000000504047210 */ /* 0x010fc60007f5e0ff */
[----:B------:R-:W-:Y:S01]  /*69010*/  IMAD.MOV.U32 R11, RZ, RZ, R15 ;  /* 0x000000ffff0b7224 */ /* 0x000fe200078e000f */
[----:B------:R2:W-:Y:S01]  /*69020*/  STL [R1+0xf84], R15 ;  /* 0x000f840f01007387 */ /* 0x0005e20000100800 */
[----:B------:R-:W-:-:S03]  /*69030*/  IMAD.X R13, R13, 0x1, R0, P2 ;  /* 0x000000010d0d7824 */ /* 0x000fc600010e0600 */
[----:B------:R-:W-:Y:S04]  /*69040*/  STL [R1+0xfc8], R4 ;  /* 0x000fc80401007387 */ /* 0x000fe80000100800 */
[----:B-1----:R-:W3:Y:S04]  /*69050*/  LDL.LU R14, [R1+0x1108] ;  /* 0x00110800010e7983 */ /* 0x002ee80000300800 */
[----:B------:R1:W-:Y:S04]  /*69060*/  STL [R1+0xfc4], R13 ;  /* 0x000fc40d01007387 */ /* 0x0003e80000100800 */
[----:B------:R4:W-:Y:S04]  /*69070*/  LDGSTS.E [R3+0x1e80], desc[UR60][R10.64], P0 ;  /* 0x01e800000a037fae */ /* 0x0009e8000812187c */
[----:B--2---:R-:W2:Y:S01]  /*69080*/  LDL.LU R15, [R1+0x1104] ;  /* 0x00110400010f7983 */ /* 0x004ea20000300800 */
[----:B----4-:R-:W-:Y:S01]  /*69090*/  IMAD.MOV.U32 R11, RZ, RZ, R13 ;  /* 0x000000ffff0b7224 */ /* 0x010fe200078e000d */
[----:B------:R-:W-:-:S02]  /*690a0*/  MOV R10, R4 ;  /* 0x00000004000a7202 */ /* 0x000fc40000000f00 */
[----:B-1----:R-:W4:Y:S04]  /*690b0*/  LDL.LU R13, [R1+0x1144] ;  /* 0x00114400010d7983 */ /* 0x002f280000300800 */
[----:B------:R-:W4:Y:S01]  /*690c0*/  LDL.LU R4, [R1+0x1148] ;  /* 0x0011480001047983 */ /* 0x000f220000300800 */
[----:B------:R-:W-:-:S03]  /*690d0*/  IADD3 R20, P1, R20, R5, RZ ;  /* 0x0000000514147210 */ /* 0x000fc60007f3e0ff */
[----:B------:R1:W-:Y:S02]  /*690e0*/  LDGSTS.E [R3+0x2280], desc[UR60][R10.64], P0 ;  /* 0x022800000a037fae */ /* 0x0003e4000812187c */
[--C-:B------:R-:W-:Y:S01]  /*690f0*/  IMAD.X R21, R21, 0x1, R0.reuse, P1 ;  /* 0x0000000115157824 */ /* 0x100fe200008e0600 */
[----:B------:R-:W-:Y:S01]  /*69100*/  IADD3 R18, P2, R18, R5, RZ ;  /* 0x0000000512127210 */ /* 0x000fe20007f5e0ff */
[----:B------:R1:W-:Y:S04]  /*69110*/  STL [R1+0x1008], R20 ;  /* 0x0010081401007387 */ /* 0x0003e80000100800 */
[----:B------:R-:W-:Y:S01]  /*69120*/  IMAD.X R19, R19, 0x1, R0, P2 ;  /* 0x0000000113137824 */ /* 0x000fe200010e0600 */
[----:B------:R1:W-:Y:S02]  /*69130*/  STL [R1+0x1004], R21 ;  /* 0x0010041501007387 */ /* 0x0003e40000100800 */
[----:B-1----:R-:W-:-:S02]  /*69140*/  IMAD.MOV.U32 R10, RZ, RZ, R20 ;  /* 0x000000ffff0a7224 */ /* 0x002fc400078e0014 */
[----:B------:R-:W-:Y:S01]  /*69150*/  IMAD.MOV.U32 R11, RZ, RZ, R21 ;  /* 0x000000ffff0b7224 */ /* 0x000fe200078e0015 */
[----:B------:R-:W-:Y:S04]  /*69160*/  STL [R1+0x1048], R18 ;  /* 0x0010481201007387 */ /* 0x000fe80000100800 */
[----:B------:R-:W4:Y:S04]  /*69170*/  LDL.LU R20, [R1+0x1188] ;  /* 0x0011880001147983 */ /* 0x000f280000300800 */
[----:B------:R1:W-:Y:S01]  /*69180*/  LDGSTS.E [R3+0x2680], desc[UR60][R10.64], P0 ;  /* 0x026800000a037fae */ /* 0x0003e2000812187c */
[----:B------:R-:W-:-:S03]  /*69190*/  IADD3 R16, P1, R16, R5, RZ ;  /* 0x0000000510107210 */ /* 0x000fc60007f3e0ff */
[----:B------:R1:W-:Y:S04]  /*691a0*/  STL [R1+0x1044], R19 ;  /* 0x0010441301007387 */ /* 0x0003e80000100800 */
[----:B------:R-:W4:Y:S01]  /*691b0*/  LDL.LU R21, [R1+0x1184] ;  /* 0x0011840001157983 */ /* 0x000f220000300800 */
[----:B-1----:R-:W-:Y:S01]  /*691c0*/  IMAD.MOV.U32 R10, RZ, RZ, R18 ;  /* 0x000000ffff0a7224 */ /* 0x002fe200078e0012 */
[----:B------:R-:W-:Y:S02]  /*691d0*/  MOV R11, R19 ;  /* 0x00000013000b7202 */ /* 0x000fe40000000f00 */
[----:B------:R-:W4:Y:S01]  /*691e0*/  LDL.LU R19, [R1+0x11c4] ;  /* 0x0011c40001137983 */ /* 0x000f220000300800 */
[----:B------:R-:W-:-:S03]  /*691f0*/  IMAD.X R23, R23, 0x1, R0, P1 ;  /* 0x0000000117177824 */ /* 0x000fc600008e0600 */
[----:B------:R-:W4:Y:S04]  /*69200*/  LDL.LU R18, [R1+0x11c8] ;  /* 0x0011c80001127983 */ /* 0x000f280000300800 */
[----:B------:R1:W-:Y:S01]  /*69210*/  LDGSTS.E [R3+0x2a80], desc[UR60][R10.64], P0 ;  /* 0x02a800000a037fae */ /* 0x0003e2000812187c */
[----:B------:R-:W-:-:S03]  /*69220*/  IADD3 R17, P2, R17, R5, RZ ;  /* 0x0000000511117210 */ /* 0x000fc60007f5e0ff */
[----:B------:R1:W-:Y:S02]  /*69230*/  STL [R1+0x1088], R16 ;  /* 0x0010881001007387 */ /* 0x0003e40000100800 */
[----:B-1----:R-:W-:Y:S02]  /*69240*/  IMAD.MOV.U32 R10, RZ, RZ, R16 ;  /* 0x000000ffff0a7224 */ /* 0x002fe400078e0010 */
[----:B------:R1:W-:Y:S01]  /*69250*/  STL [R1+0x1084], R23 ;  /* 0x0010841701007387 */ /* 0x0003e20000100800 */
[----:B------:R-:W-:Y:S02]  /*69260*/  IMAD.X R22, R22, 0x1, R0, P2 ;  /* 0x0000000116167824 */ /* 0x000fe400010e0600 */
[----:B------:R-:W-:Y:S01]  /*69270*/  IMAD.MOV.U32 R11, RZ, RZ, R23 ;  /* 0x000000ffff0b7224 */ /* 0x000fe200078e0017 */
[----:B------:R-:W-:Y:S04]  /*69280*/  STL [R1+0x10c8], R17 ;  /* 0x0010c81101007387 */ /* 0x000fe80000100800 */
[----:B------:R-:W4:Y:S04]  /*69290*/  LDL.LU R16, [R1+0x1208] ;  /* 0x0012080001107983 */ /* 0x000f280000300800 */
[----:B------:R1:W-:Y:S04]  /*692a0*/  STL [R1+0x10c4], R22 ;  /* 0x0010c41601007387 */ /* 0x0003e80000100800 */
[----:B------:R1:W-:Y:S04]  /*692b0*/  LDGSTS.E [R3+0x2e80], desc[UR60][R10.64], P0 ;  /* 0x02e800000a037fae */ /* 0x0003e8000812187c */
[----:B-1----:R-:W4:Y:S01]  /*692c0*/  LDL.LU R23, [R1+0x1204] ;  /* 0x0012040001177983 */ /* 0x002f220000300800 */
[----:B------:R-:W-:-:S02]  /*692d0*/  IMAD.MOV.U32 R11, RZ, RZ, R22 ;  /* 0x000000ffff0b7224 */ /* 0x000fc400078e0016 */
[----:B------:R-:W-:Y:S01]  /*692e0*/  IMAD.MOV.U32 R10, RZ, RZ, R17 ;  /* 0x000000ffff0a7224 */ /* 0x000fe200078e0011 */
[----:B------:R-:W4:Y:S04]  /*692f0*/  LDL.LU R22, [R1+0x1244] ;  /* 0x0012440001167983 */ /* 0x000f280000300800 */
[----:B------:R-:W4:Y:S04]  /*69300*/  LDL.LU R17, [R1+0x1248] ;  /* 0x0012480001117983 */ /* 0x000f280000300800 */
[----:B------:R1:W-:Y:S01]  /*69310*/  LDGSTS.E [R3+0x3280], desc[UR60][R10.64], P0 ;  /* 0x032800000a037fae */ /* 0x0003e2000812187c */
[----:B---3--:R-:W-:-:S05]  /*69320*/  IADD3 R14, P1, R14, R5, RZ ;  /* 0x000000050e0e7210 */ /* 0x008fca0007f3e0ff */
[----:B------:R3:W-:Y:S01]  /*69330*/  STL [R1+0x1108], R14 ;  /* 0x0011080e01007387 */ /* 0x0007e20000100800 */
[----:B-1----:R-:W-:Y:S01]  /*69340*/  IMAD.MOV.U32 R10, RZ, RZ, R14 ;  /* 0x000000ffff0a7224 */ /* 0x002fe200078e000e */
[----:B--2---:R-:W-:-:S05]  /*69350*/  IADD3.X R15, R15, R0, RZ, P1, !PT ;  /* 0x000000000f0f7210 */ /* 0x004fca0000ffe4ff */
[----:B------:R-:W-:Y:S01]  /*69360*/  IMAD.MOV.U32 R11, RZ, RZ, R15 ;  /* 0x000000ffff0b7224 */ /* 0x000fe200078e000f */
[----:B------:R1:W-:Y:S04]  /*69370*/  STL [R1+0x1104], R15 ;  /* 0x0011040f01007387 */ /* 0x0003e80000100800 */
[----:B------:R2:W-:Y:S01]  /*69380*/  LDGSTS.E [R3+0x3680], desc[UR60][R10.64], P0 ;  /* 0x036800000a037fae */ /* 0x0005e2000812187c */
[----:B----4-:R-:W-:-:S05]  /*69390*/  IADD3 R4, P2, R4, R5, RZ ;  /* 0x0000000504047210 */ /* 0x010fca0007f5e0ff */
[----:B------:R-:W-:Y:S01]  /*693a0*/  IMAD.X R13, R13, 0x1, R0, P2 ;  /* 0x000000010d0d7824 */ /* 0x000fe200010e0600 */
[----:B------:R-:W-:Y:S04]  /*693b0*/  STL [R1+0x1148], R4 ;  /* 0x0011480401007387 */ /* 0x000fe80000100800 */
[----:B---3--:R-:W3:Y:S01]  /*693c0*/  LDL.LU R14, [R1+0x1288] ;  /* 0x00128800010e7983 */ /* 0x008ee20000300800 */
[----:B--2---:R-:W-:-:S03]  /*693d0*/  IMAD.MOV.U32 R11, RZ, RZ, R13 ;  /* 0x000000ffff0b7224 */ /* 0x004fc600078e000d */
[----:B------:R2:W-:Y:S01]  /*693e0*/  STL [R1+0x1144], R13 ;  /* 0x0011440d01007387 */ /* 0x0005e20000100800 */
[----:B------:R-:W-:-:S03]  /*693f0*/  IMAD.MOV.U32 R10, RZ, RZ, R4 ;  /* 0x000000ffff0a7224 */ /* 0x000fc600078e0004 */
[----:B-1----:R-:W4:Y:S04]  /*69400*/  LDL.LU R15, [R1+0x1284] ;  /* 0x00128400010f7983 */ /* 0x002f280000300800 */
[----:B------:R1:W-:Y:S04]  /*69410*/  LDGSTS.E [R3+0x3a80], desc[UR60][R10.64], P0 ;  /* 0x03a800000a037fae */ /* 0x0003e8000812187c */
[----:B--2---:R-:W2:Y:S04]  /*69420*/  LDL.LU R13, [R1+0x12c4] ;  /* 0x0012c400010d7983 */ /* 0x004ea80000300800 */
[----:B------:R-:W2:Y:S01]  /*69430*/  LDL.LU R4, [R1+0x12c8] ;  /* 0x0012c80001047983 */ /* 0x000ea20000300800 */
[----:B------:R-:W-:-:S05]  /*69440*/  IADD3 R20, P1, R20, R5, RZ ;  /* 0x0000000514147210 */ /* 0x000fca0007f3e0ff */
[----:B------:R-:W-:Y:S02]  /*69450*/  IMAD.X R21, R21, 0x1, R0, P1 ;  /* 0x0000000115157824 */ /* 0x000fe400008e0600 */
[----:B-1----:R-:W-:Y:S02]  /*69460*/  IMAD.MOV.U32 R10, RZ, RZ, R20 ;  /* 0x000000ffff0a7224 */ /* 0x002fe400078e0014 */
[----:B------:R-:W-:Y:S01]  /*69470*/  IMAD.MOV.U32 R11, RZ, RZ, R21 ;  /* 0x000000ffff0b7224 */ /* 0x000fe200078e0015 */
[----:B------:R-:W-:Y:S01]  /*69480*/  IADD3 R18, P2, R18, R5, RZ ;  /* 0x0000000512127210 */ /* 0x000fe20007f5e0ff */
[----:B------:R1:W-:Y:S03]  /*69490*/  STL [R1+0x1188], R20 ;  /* 0x0011881401007387 */ /* 0x0003e60000100800 */
[----:B------:R-:W-:Y:S01]  /*694a0*/  IADD3.X R19, R19, R0, RZ, P2, !PT ;  /* 0x0000000013137210 */ /* 0x000fe200017fe4ff */
[----:B------:R1:W-:Y:S04]  /*694b0*/  LDGSTS.E [R3+0x3e80], desc[UR60][R10.64], P0 ;  /* 0x03e800000a037fae */ /* 0x0003e8000812187c */
[----:B------:R1:W-:Y:S04]  /*694c0*/  STL [R1+0x1184], R21 ;  /* 0x0011841501007387 */ /* 0x0003e80000100800 */
[----:B------:R-:W-:Y:S01]  /*694d0*/  STL [R1+0x11c8], R18 ;  /* 0x0011c81201007387 */ /* 0x000fe20000100800 */
[----:B-1----:R-:W-:-:S03]  /*694e0*/  IMAD.MOV.U32 R10, RZ, RZ, R18 ;  /* 0x000000ffff0a7224 */ /* 0x002fc600078e0012 */
[----:B------:R-:W2:Y:S01]  /*694f0*/  LDL.LU R20, [R1+0x1308] ;  /* 0x0013080001147983 */ /* 0x000ea20000300800 */
[----:B------:R-:W-:Y:S01]  /*69500*/  IMAD.MOV.U32 R11, RZ, RZ, R19 ;  /* 0x000000ffff0b7224 */ /* 0x000fe200078e0013 */
[----:B------:R-:W-:Y:S02]  /*69510*/  IADD3 R16, P1, R16, R5, RZ ;  /* 0x0000000510107210 */ /* 0x000fe40007f3e0ff */
[----:B------:R1:W-:Y:S04]  /*69520*/  STL [R1+0x11c4], R19 ;  /* 0x0011c41301007387 */ /* 0x0003e80000100800 */
[----:B------:R-:W2:Y:S04]  /*69530*/  LDL.LU R21, [R1+0x1304] ;  /* 0x0013040001157983 */ /* 0x000ea80000300800 */
[----:B------:R1:W-:Y:S01]  /*69540*/  LDGSTS.E [R3+0x4280], desc[UR60][R10.64], P0 ;  /* 0x042800000a037fae */ /* 0x0003e2000812187c */
[----:B------:R-:W-:-:S03]  /*69550*/  IMAD.X R23, R23, 0x1, R0, P1 ;  /* 0x0000000117177824 */ /* 0x000fc600008e0600 */
[----:B-1----:R-:W2:Y:S04]  /*69560*/  LDL.LU R19, [R1+0x1344] ;  /* 0x0013440001137983 */ /* 0x002ea80000300800 */
[----:B------:R-:W2:Y:S01]  /*69570*/  LDL.LU R18, [R1+0x1348] ;  /* 0x0013480001127983 */ /* 0x000ea20000300800 */
[----:B------:R-:W-:Y:S01]  /*69580*/  MOV R10, R16 ;  /* 0x00000010000a7202 */ /* 0x000fe20000000f00 */
[----:B------:R-:W-:Y:S01]  /*69590*/  IMAD.MOV.U32 R11, RZ, RZ, R23 ;  /* 0x000000ffff0b7224 */ /* 0x000fe200078e0017 */
[----:B------:R-:W-:Y:S01]  /*695a0*/  IADD3 R17, P2, R17, R5, RZ ;  /* 0x0000000511117210 */ /* 0x000fe20007f5e0ff */
[----:B------:R1:W-:Y:S04]  /*695b0*/  STL [R1+0x1208], R16 ;  /* 0x0012081001007387 */ /* 0x0003e80000100800 */
[----:B------:R-:W-:Y:S01]  /*695c0*/  IMAD.X R22, R22, 0x1, R0, P2 ;  /* 0x0000000116167824 */ /* 0x000fe200010e0600 */
[----:B------:R-:W-:Y:S04]  /*695d0*/  STL [R1+0x1204], R23 ;  /* 0x0012041701007387 */ /* 0x000fe80000100800 */
[----:B------:R1:W-:Y:S04]  /*695e0*/  STL [R1+0x1248], R17 ;  /* 0x0012481101007387 */ /* 0x0003e80000100800 */
[----:B-1----:R-:W2:Y:S04]  /*695f0*/  LDL.LU R16, [R1+0x1388] ;  /* 0x0013880001107983 */ /* 0x002ea80000300800 */
[----:B------:R1:W-:Y:S04]  /*69600*/  LDGSTS.E [R3+0x4680], desc[UR60][R10.64], P0 ;  /* 0x046800000a037fae */ /* 0x0003e8000812187c */
[----:B------:R-:W-:Y:S01]  /*69610*/  STL [R1+0x1244], R22 ;  /* 0x0012441601007387 */ /* 0x000fe20000100800 */
[----:B-1----:R-:W-:-:S03]  /*69620*/  IMAD.MOV.U32 R10, RZ, RZ, R17 ;  /* 0x000000ffff0a7224 */ /* 0x002fc600078e0011 */
[----:B------:R-:W2:Y:S01]  /*69630*/  LDL.LU R17, [R1+0x1384] ;  /* 0x0013840001117983 */ /* 0x000ea20000300800 */
[----:B------:R-:W-:-:S03]  /*69640*/  IMAD.MOV.U32 R11, RZ, RZ, R22 ;  /* 0x000000ffff0b7224 */ /* 0x000fc600078e0016 */
[----:B------:R-:W2:Y:S04]  /*69650*/  LDL.LU R153, [R1+0x13c4] ;  /* 0x0013c40001997983 */ /* 0x000ea80000300800 */
[----:B------:R-:W2:Y:S04]  /*69660*/  LDL.LU R152, [R1+0x13c8] ;  /* 0x0013c80001987983 */ /* 0x000ea80000300800 */
[----:B------:R1:W-:Y:S01]  /*69670*/  LDGSTS.E [R3+0x4a80], desc[UR60][R10.64], P0 ;  /* 0x04a800000a037fae */ /* 0x0003e2000812187c */
[----:B---3--:R-:W-:-:S05]  /*69680*/  IADD3 R14, P1, R14, R5, RZ ;  /* 0x000000050e0e7210 */ /* 0x008fca0007f3e0ff */
[----:B----4-:R-:W-:Y:S01]  /*69690*/  IMAD.X R15, R15, 0x1, R0, P1 ;  /* 0x000000010f0f7824 */ /* 0x010fe200008e0600 */
[----:B------:R3:W-:Y:S01]  /*696a0*/  STL [R1+0x1288], R14 ;  /* 0x0012880e01007387 */ /* 0x0007e20000100800 */
[----:B-1----:R-:W-:-:S03]  /*696b0*/  IMAD.MOV.U32 R10, RZ, RZ, R14 ;  /* 0x000000ffff0a7224 */ /* 0x002fc600078e000e */
[----:B------:R-:W-:Y:S02]  /*696c0*/  MOV R11, R15 ;  /* 0x0000000f000b7202 */ /* 0x000fe40000000f00 */
[----:B--2---:R-:W-:Y:S01]  /*696d0*/  IADD3 R4, P2, R4, R5, RZ ;  /* 0x0000000504047210 */ /* 0x004fe20007f5e0ff */
[----:B------:R1:W-:Y:S04]  /*696e0*/  STL [R1+0x1284], R15 ;  /* 0x0012840f01007387 */ /* 0x0003e80000100800 */
[----:B------:R-:W-:Y:S01]  /*696f0*/  IMAD.X R13, R13, 0x1, R0, P2 ;  /* 0x000000010d0d7824 */ /* 0x000fe200010e0600 */
[----:B------:R-:W-:Y:S04]  /*69700*/  STL [R1+0x12c8], R4 ;  /* 0x0012c80401007387 */ /* 0x000fe80000100800 */
[----:B---3--:R-:W2:Y:S04]  /*69710*/  LDL.LU R14, [R1+0x1408] ;  /* 0x00140800010e7983 */ /* 0x008ea80000300800 */
[----:B------:R3:W-:Y:S04]  /*69720*/  STL [R1+0x12c4], R13 ;  /* 0x0012c40d01007387 */ /* 0x0007e80000100800 */
[----:B------:R4:W-:Y:S04]  /*69730*/  LDGSTS.E [R3+0x4e80], desc[UR60][R10.64], P0 ;  /* 0x04e800000a037fae */ /* 0x0009e8000812187c */
[----:B-1----:R-:W2:Y:S01]  /*69740*/  LDL.LU R15, [R1+0x1404] ;  /* 0x00140400010f7983 */ /* 0x002ea20000300800 */
[----:B----4-:R-:W-:-:S02]  /*69750*/  IMAD.MOV.U32 R11, RZ, RZ, R13 ;  /* 0x000000ffff0b7224 */ /* 0x010fc400078e000d */
[----:B------:R-:W-:Y:S01]  /*69760*/  IMAD.MOV.U32 R10, RZ, RZ, R4 ;  /* 0x000000ffff0a7224 */ /* 0x000fe200078e0004 */
[----:B---3--:R-:W3:Y:S04]  /*69770*/  LDL.LU R13, [R1+0x1444] ;  /* 0x00144400010d7983 */ /* 0x008ee80000300800 */
[----:B------:R-:W4:Y:S01]  /*69780*/  LDL.LU R4, [R1+0x1448] ;  /* 0x0014480001047983 */ /* 0x000f220000300800 */
[----:B------:R-:W-:-:S03]  /*69790*/  IADD3 R20, P1, R20, R5, RZ ;  /* 0x0000000514147210 */ /* 0x000fc60007f3e0ff */
[----:B------:R1:W-:Y:S02]  /*697a0*/  LDGSTS.E [R3+0x5280], desc[UR60][R10.64], P0 ;  /* 0x052800000a037fae */ /* 0x0003e4000812187c */
[----:B------:R-:W-:Y:S02]  /*697b0*/  IMAD.X R21, R21, 0x1, R0, P1 ;  /* 0x0000000115157824 */ /* 0x000fe400008e0600 */
[----:B------:R1:W-:Y:S04]  /*697c0*/  STL [R1+0x1308], R20 ;  /* 0x0013081401007387 */ /* 0x0003e80000100800 */
[----:B------:R1:W-:Y:S02]  /*697d0*/  STL [R1+0x1304], R21 ;  /* 0x0013041501007387 */ /* 0x0003e40000100800 */
[----:B-1----:R-:W-:Y:S01]  /*697e0*/  IMAD.MOV.U32 R10, RZ, RZ, R20 ;  /* 0x000000ffff0a7224 */ /* 0x002fe200078e0014 */
[----:B------:R-:W-:Y:S01]  /*697f0*/  IADD3 R18, P2, R18, R5, RZ ;  /* 0x0000000512127210 */ /* 0x000fe20007f5e0ff */
[----:B------:R-:W-:-:S04]  /*69800*/  IMAD.MOV.U32 R11, RZ, RZ, R21 ;  /* 0x000000ffff0b7224 */ /* 0x000fc800078e0015 */
[----:B------:R-:W-:Y:S01]  /*69810*/  IMAD.X R19, R19, 0x1, R0, P2 ;  /* 0x0000000113137824 */ /* 0x000fe200010e0600 */
[----:B------:R-:W-:Y:S04]  /*69820*/  STL [R1+0x1348], R18 ;  /* 0x0013481201007387 */ /* 0x000fe80000100800 */
[----:B------:R-:W3:Y:S04]  /*69830*/  LDL.LU R20, [R1+0x1488] ;  /* 0x0014880001147983 */ /* 0x000ee80000300800 */
[----:B------:R1:W-:Y:S04]  /*69840*/  STL [R1+0x1344], R19 ;  /* 0x0013441301007387 */ /* 0x0003e80000100800 */
[----:B------:R1:W-:Y:S04]  /*69850*/  LDGSTS.E [R3+0x5680], desc[UR60][R10.64], P0 ;  /* 0x056800000a037fae */ /* 0x0003e8000812187c */
[----:B------:R-:W3:Y:S01]  /*69860*/  LDL.LU R21, [R1+0x1484] ;  /* 0x0014840001157983 */ /* 0x000ee20000300800 */
[----:B------:R-:W-:-:S02]  /*69870*/  IADD3 R16, P1, R16, R5, RZ ;  /* 0x0000000510107210 */ /* 0x000fc40007f3e0ff */
[----:B-1----:R-:W-:Y:S01]  /*69880*/  MOV R10, R18 ;  /* 0x00000012000a7202 */ /* 0x002fe20000000f00 */
[----:B------:R-:W-:Y:S02]  /*69890*/  IMAD.MOV.U32 R11, RZ, RZ, R19 ;  /* 0x000000ffff0b7224 */ /* 0x000fe400078e0013 */
[----:B------:R-:W3:Y:S04]  /*698a0*/  LDL.LU R19, [R1+0x14c4] ;  /* 0x0014c40001137983 */ /* 0x000ee80000300800 */
[----:B------:R-:W3:Y:S01]  /*698b0*/  LDL.LU R18, [R1+0x14c8] ;  /* 0x0014c80001127983 */ /* 0x000ee20000300800 */
[----:B------:R-:W-:-:S03]  /*698c0*/  IMAD.X R17, R17, 0x1, R0, P1 ;  /* 0x0000000111117824 */ /* 0x000fc600008e0600 */
[----:B------:R-:W-:Y:S01]  /*698d0*/  STL [R1+0x1388], R16 ;  /* 0x0013881001007387 */ /* 0x000fe20000100800 */
[----:B------:R-:W-:-:S03]  /*698e0*/  IADD3 R152, P2, R152, R5, RZ ;  /* 0x0000000598987210 */ /* 0x000fc60007f5e0ff */
[----:B------:R1:W-:Y:S02]  /*698f0*/  STL [R1+0x1384], R17 ;  /* 0x0013841101007387 */ /* 0x0003e40000100800 */
[----:B------:R-:W-:Y:S02]  /*69900*/  IMAD.X R153, R153, 0x1, R0, P2 ;  /* 0x0000000199997824 */ /* 0x000fe400010e0600 */
[----:B------:R1:W-:Y:S04]  /*69910*/  LDGSTS.E [R3+0x5a80], desc[UR60][R10.64], P0 ;  /* 0x05a800000a037fae */ /* 0x0003e8000812187c */
[----:B------:R-:W-:Y:S04]  /*69920*/  STL [R1+0x13c8], R152 ;  /* 0x0013c89801007387 */ /* 0x000fe80000100800 */
[----:B------:R-:W3:Y:S01]  /*69930*/  LDL.LU R23, [R1+0x1504] ;  /* 0x0015040001177983 */ /* 0x000ee20000300800 */
[----:B-1----:R-:W-:-:S03]  /*69940*/  IMAD.MOV.U32 R10, RZ, RZ, R16 ;  /* 0x000000ffff0a7224 */ /* 0x002fc600078e0010 */
[----:B------:R-:W-:Y:S01]  /*69950*/  STL [R1+0x13c4], R153 ;  /* 0x0013c49901007387 */ /* 0x000fe20000100800 */
[----:B------:R-:W-:-:S03]  /*69960*/  IMAD.MOV.U32 R11, RZ, RZ, R17 ;  /* 0x000000ffff0b7224 */ /* 0x000fc600078e0011 */
[----:B------:R-:W3:Y:S04]  /*69970*/  LDL.LU R22, [R1+0x1508] ;  /* 0x0015080001167983 */ /* 0x000ee80000300800 */
[----:B------:R1:W-:Y:S04]  /*69980*/  LDGSTS.E [R3+0x5e80], desc[UR60][R10.64], P0 ;  /* 0x05e800000a037fae */ /* 0x0003e8000812187c */
[----:B------:R-:W3:Y:S04]  /*69990*/  LDL.LU R17, [R1+0x1544] ;  /* 0x0015440001117983 */ /* 0x000ee80000300800 */
[----:B------:R-:W3:Y:S01]  /*699a0*/  LDL.LU R16, [R1+0x1548] ;  /* 0x0015480001107983 */ /* 0x000ee20000300800 */
[----:B-1----:R-:W-:Y:S01]  /*699b0*/  IMAD.MOV.U32 R10, RZ, RZ, R152 ;  /* 0x000000ffff0a7224 */ /* 0x002fe200078e0098 */
[----:B------:R-:W-:-:S05]  /*699c0*/  MOV R11, R153 ;  /* 0x00000099000b7202 */ /* 0x000fca0000000f00 */
[----:B------:R1:W-:Y:S01]  /*699d0*/  LDGSTS.E [R3+0x6280], desc[UR60][R10.64], P0 ;  /* 0x062800000a037fae */ /* 0x0003e2000812187c */
[----:B--2---:R-:W-:-:S05]  /*699e0*/  IADD3 R14, P1, R14, R5, RZ ;  /* 0x000000050e0e7210 */ /* 0x004fca0007f3e0ff */
[----:B-1----:R-:W-:Y:S01]  /*699f0*/  IMAD.MOV.U32 R10, RZ, RZ, R14 ;  /* 0x000000ffff0a7224 */ /* 0x002fe200078e000e */
[----:B------:R1:W-:Y:S01]  /*69a00*/  STL [R1+0x1408], R14 ;  /* 0x0014080e01007387 */ /* 0x0003e20000100800 */
[----:B------:R-:W-:-:S04]  /*69a10*/  IMAD.X R15, R15, 0x1, R0, P1 ;  /* 0x000000010f0f7824 */ /* 0x000fc800008e0600 */
[----:B------:R-:W-:Y:S01]  /*69a20*/  IMAD.MOV.U32 R11, RZ, RZ, R15 ;  /* 0x000000ffff0b7224 */ /* 0x000fe200078e000f */
[----:B------:R2:W-:Y:S04]  /*69a30*/  STL [R1+0x1404], R15 ;  /* 0x0014040f01007387 */ /* 0x0005e80000100800 */
[----:B------:R1:W-:Y:S01]  /*69a40*/  LDGSTS.E [R3+0x6680], desc[UR60][R10.64], P0 ;  /* 0x066800000a037fae */ /* 0x0003e2000812187c */
[----:B----4-:R-:W-:-:S05]  /*69a50*/  IADD3 R4, P2, R4, R5, RZ ;  /* 0x0000000504047210 */ /* 0x010fca0007f5e0ff */
[----:B---3--:R-:W-:Y:S01]  /*69a60*/  IMAD.X R13, R13, 0x1, R0, P2 ;  /* 0x000000010d0d7824 */ /* 0x008fe200010e0600 */
[----:B------:R-:W-:Y:S01]  /*69a70*/  STL [R1+0x1448], R4 ;  /* 0x0014480401007387 */ /* 0x000fe20000100800 */
[----:B-1----:R-:W-:-:S03]  /*69a80*/  IMAD.MOV.U32 R10, RZ, RZ, R4 ;  /* 0x000000ffff0a7224 */ /* 0x002fc600078e0004 */
[----:B------:R-:W3:Y:S01]  /*69a90*/  LDL.LU R14, [R1+0x1588] ;  /* 0x00158800010e7983 */ /* 0x000ee20000300800 */
[----:B------:R-:W-:-:S03]  /*69aa0*/  IMAD.MOV.U32 R11, RZ, RZ, R13 ;  /* 0x000000ffff0b7224 */ /* 0x000fc600078e000d */
[----:B------:R1:W-:Y:S04]  /*69ab0*/  STL [R1+0x1444], R13 ;  /* 0x0014440d01007387 */ /* 0x0003e80000100800 */
[----:B--2---:R-:W2:Y:S04]  /*69ac0*/  LDL.LU R15, [R1+0x1584] ;  /* 0x00158400010f7983 */ /* 0x004ea80000300800 */
[----:B------:R4:W-:Y:S04]  /*69ad0*/  LDGSTS.E [R3+0x6a80], desc[UR60][R10.64], P0 ;  /* 0x06a800000a037fae */ /* 0x0009e8000812187c */
[----:B-1----:R-:W2:Y:S04]  /*69ae0*/  LDL.LU R13, [R1+0x15c4] ;  /* 0x0015c400010d7983 */ /* 0x002ea80000300800 */
[----:B------:R-:W2:Y:S01]  /*69af0*/  LDL.LU R4, [R1+0x15c8] ;  /* 0x0015c80001047983 */ /* 0x000ea20000300800 */
[----:B------:R-:W-:-:S05]  /*69b00*/  IADD3 R20, P1, R20, R5, RZ ;  /* 0x0000000514147210 */ /* 0x000fca0007f3e0ff */
[----:B----4-:R-:W-:Y:S01]  /*69b10*/  IMAD.MOV.U32 R10, RZ, RZ, R20 ;  /* 0x000000ffff0a7224 */ /* 0x010fe200078e0014 */
[----:B------:R-:W-:Y:S01]  /*69b20*/  IADD3.X R21, R21, R0, RZ, P1, !PT ;  /* 0x0000000015157210 */ /* 0x000fe20000ffe4ff */
[----:B------:R1:W-:Y:S04]  /*69b30*/  STL [R1+0x1488], R20 ;  /* 0x0014881401007387 */ /* 0x0003e80000100800 */
[----:B------:R-:W-:Y:S01]  /*69b40*/  IMAD.MOV.U32 R11, RZ, RZ, R21 ;  /* 0x000000ffff0b7224 */ /* 0x000fe200078e0015 */
[----:B------:R4:W-:Y:S04]  /*69b50*/  STL [R1+0x1484], R21 ;  /* 0x0014841501007387 */ /* 0x0009e80000100800 */
[----:B------:R1:W-:Y:S01]  /*69b60*/  LDGSTS.E [R3+0x6e80], desc[UR60][R10.64], P0 ;  /* 0x06e800000a037fae */ /* 0x0003e2000812187c */
[----:B------:R-:W-:-:S05]  /*69b70*/  IADD3 R18, P2, R18, R5, RZ ;  /* 0x0000000512127210 */ /* 0x000fca0007f5e0ff */
[----:B------:R-:W-:Y:S01]  /*69b80*/  IMAD.X R19, R19, 0x1, R0, P2 ;  /* 0x0000000113137824 */ /* 0x000fe200010e0600 */
[----:B------:R-:W-:Y:S01]  /*69b90*/  STL [R1+0x14c8], R18 ;  /* 0x0014c81201007387 */ /* 0x000fe20000100800 */
[----:B-1----:R-:W-:Y:S02]  /*69ba0*/  IMAD.MOV.U32 R10, RZ, RZ, R18 ;  /* 0x000000ffff0a7224 */ /* 0x002fe400078e0012 */
[----:B------:R-:W-:Y:S01]  /*69bb0*/  IMAD.MOV.U32 R11, RZ, RZ, R19 ;  /* 0x000000ffff0b7224 */ /* 0x000fe200078e0013 */
[----:B------:R-:W2:Y:S04]  /*69bc0*/  LDL.LU R20, [R1+0x1608] ;  /* 0x0016080001147983 */ /* 0x000ea80000300800 */
[----:B------:R1:W-:Y:S04]  /*69bd0*/  STL [R1+0x14c4], R19 ;  /* 0x0014c41301007387 */ /* 0x0003e80000100800 */
[----:B----4-:R-:W4:Y:S04]  /*69be0*/  LDL.LU R21, [R1+0x1604] ;  /* 0x0016040001157983 */ /* 0x010f280000300800 */
[----:B------:R1:W-:Y:S04]  /*69bf0*/  LDGSTS.E [R3+0x7280], desc[UR60][R10.64], P0 ;  /* 0x072800000a037fae */ /* 0x0003e8000812187c */
[----:B-1----:R-:W4:Y:S04]  /*69c00*/  LDL.LU R19, [R1+0x1644] ;  /* 0x0016440001137983 */ /* 0x002f280000300800 */
[----:B------:R-:W4:Y:S01]  /*69c10*/  LDL.LU R18, [R1+0x1648] ;  /* 0x0016480001127983 */ /* 0x000f220000300800 */
[----:B------:R-:W-:-:S05]  /*69c20*/  IADD3 R22, P1, R22, R5, RZ ;  /* 0x0000000516167210 */ /* 0x000fca0007f3e0ff */
[----:B------:R-:W-:Y:S02]  /*69c30*/  IMAD.X R23, R23, 0x1, R0, P1 ;  /* 0x0000000117177824 */ /* 0x000fe400008e0600 */
[----:B------:R-:W-:Y:S02]  /*69c40*/  IMAD.MOV.U32 R10, RZ, RZ, R22 ;  /* 0x000000ffff0a7224 */ /* 0x000fe400078e0016 */
[----:B------:R-:W-:Y:S01]  /*69c50*/  IMAD.MOV.U32 R11, RZ, RZ, R23 ;  /* 0x000000ffff0b7224 */ /* 0x000fe200078e0017 */
[----:B------:R-:W-:Y:S01]  /*69c60*/  IADD3 R16, P2, R16, R5, RZ ;  /* 0x0000000510107210 */ /* 0x000fe20007f5e0ff */
[----:B------:R-:W-:Y:S03]  /*69c70*/  STL [R1+0x1508], R22 ;  /* 0x0015081601007387 */ /* 0x000fe60000100800 */
[----:B------:R-:W-:Y:S01]  /*69c80*/  IADD3.X R17, R17, R0, RZ, P2, !PT ;  /* 0x0000000011117210 */ /* 0x000fe200017fe4ff */
[----:B------:R-:W-:Y:S04]  /*69c90*/  STL [R1+0x1504], R23 ;  /* 0x0015041701007387 */ /* 0x000fe80000100800 */
[----:B------:R-:W-:Y:S04]  /*69ca0*/  STL [R1+0x1548], R16 ;  /* 0x0015481001007387 */ /* 0x000fe80000100800 */
[----:B------:R1:W-:Y:S04]  /*69cb0*/  LDGSTS.E [R3+0x7680], desc[UR60][R10.64], P0 ;  /* 0x076800000a037fae */ /* 0x0003e8000812187c */
[----:B------:R1:W-:Y:S02]  /*69cc0*/  STL [R1+0x1544], R17 ;  /* 0x0015441101007387 */ /* 0x0003e40000100800 */
[----:B-1----:R-:W-:-:S02]  /*69cd0*/  IMAD.MOV.U32 R11, RZ, RZ, R17 ;  /* 0x000000ffff0b7224 */ /* 0x002fc400078e0011 */
[----:B------:R-:W-:Y:S01]  /*69ce0*/  IMAD.MOV.U32 R10, RZ, RZ, R16 ;  /* 0x000000ffff0a7224 */ /* 0x000fe200078e0010 */
[----:B------:R-:W4:Y:S04]  /*69cf0*/  LDL.LU R17, [R1+0x1684] ;  /* 0x0016840001117983 */ /* 0x000f280000300800 */
[----:B------:R-:W4:Y:S04]  /*69d00*/  LDL.LU R16, [R1+0x1688] ;  /* 0x0016880001107983 */ /* 0x000f280000300800 */
[----:B------:R-:W4:Y:S04]  /*69d10*/  LDL.LU R153, [R1+0x16c4] ;  /* 0x0016c40001997983 */ /* 0x000f280000300800 */
[----:B------:R-:W4:Y:S04]  /*69d20*/  LDL.LU R152, [R1+0x16c8] ;  /* 0x0016c80001987983 */ /* 0x000f280000300800 */
[----:B------:R1:W-:Y:S01]  /*69d30*/  LDGSTS.E [R3+0x7a80], desc[UR60][R10.64], P0 ;  /* 0x07a800000a037fae */ /* 0x0003e2000812187c */
[----:B---3--:R-:W-:-:S04]  /*69d40*/  IADD3 R14, P1, R14, R5, RZ ;  /* 0x000000050e0e7210 */ /* 0x008fc80007f3e0ff */
[----:B-1----:R-:W-:Y:S01]  /*69d50*/  MOV R10, R14 ;  /* 0x0000000e000a7202 */ /* 0x002fe20000000f00 */
[----:B--2---:R-:W-:Y:S01]  /*69d60*/  IMAD.X R15, R15, 0x1, R0, P1 ;  /* 0x000000010f0f7824 */ /* 0x004fe200008e0600 */
[----:B------:R1:W-:Y:S03]  /*69d70*/  STL [R1+0x1588], R14 ;  /* 0x0015880e01007387 */ /* 0x0003e60000100800 */
[----:B------:R-:W-:Y:S01]  /*69d80*/  IMAD.MOV.U32 R11, RZ, RZ, R15 ;  /* 0x000000ffff0b7224 */ /* 0x000fe200078e000f */
[----:B------:R2:W-:Y:S04]  /*69d90*/  STL [R1+0x1584], R15 ;  /* 0x0015840f01007387 */ /* 0x0005e80000100800 */
[----:B------:R3:W-:Y:S01]  /*69da0*/  LDGSTS.E [R3+0x7e80], desc[UR60][R10.64], P0 ;  /* 0x07e800000a037fae */ /* 0x0007e2000812187c */
[----:B------:R-:W-:-:S05]  /*69db0*/  IADD3 R4, P2, R4, R5, RZ ;  /* 0x0000000504047210 */ /* 0x000fca0007f5e0ff */
[----:B------:R-:W-:Y:S01]  /*69dc0*/  IMAD.X R13, R13, 0x1, R0, P2 ;  /* 0x000000010d0d7824 */ /* 0x000fe200010e0600 */
[----:B------:R-:W-:Y:S04]  /*69dd0*/  STL [R1+0x15c8], R4 ;  /* 0x0015c80401007387 */ /* 0x000fe80000100800 */
[----:B-1----:R-:W4:Y:S01]  /*69de0*/  LDL.LU R14, [R1+0x1708] ;  /* 0x00170800010e7983 */ /* 0x002f220000300800 */
[----:B---3--:R-:W-:-:S03]  /*69df0*/  IMAD.MOV.U32 R11, RZ, RZ, R13 ;  /* 0x000000ffff0b7224 */ /* 0x008fc600078e000d */
[----:B------:R1:W-:Y:S01]  /*69e00*/  STL [R1+0x15c4], R13 ;  /* 0x0015c40d01007387 */ /* 0x0003e20000100800 */
[----:B------:R-:W-:-:S03]  /*69e10*/  IMAD.MOV.U32 R10, RZ, RZ, R4 ;  /* 0x000000ffff0a7224 */ /* 0x000fc600078e0004 */
[----:B--2---:R-:W2:Y:S04]  /*69e20*/  LDL.LU R15, [R1+0x1704] ;  /* 0x00170400010f7983 */ /* 0x004ea80000300800 */
[----:B------:R3:W-:Y:S04]  /*69e30*/  LDGSTS.E [R3+0x20280], desc[UR60][R10.64], P0 ;  /* 0x202800000a037fae */ /* 0x0007e8000812187c */
[----:B-1----:R-:W2:Y:S04]  /*69e40*/  LDL.LU R13, [R1+0x1744] ;  /* 0x00174400010d7983 */ /* 0x002ea80000300800 */
[----:B------:R-:W2:Y:S01]  /*69e50*/  LDL.LU R4, [R1+0x1748] ;  /* 0x0017480001047983 */ /* 0x000ea20000300800 */
[----:B------:R-:W-:-:S05]  /*69e60*/  IADD3 R20, P1, R20, R5, RZ ;  /* 0x0000000514147210 */ /* 0x000fca0007f3e0ff */
[----:B----4-:R-:W-:Y:S01]  /*69e70*/  IMAD.X R21, R21, 0x1, R0, P1 ;  /* 0x0000000115157824 */ /* 0x010fe200008e0600 */
[----:B------:R-:W-:Y:S01]  /*69e80*/  STL [R1+0x1608], R20 ;  /* 0x0016081401007387 */ /* 0x000fe20000100800 */
[----:B---3--:R-:W-:-:S03]  /*69e90*/  IMAD.MOV.U32 R10, RZ, RZ, R20 ;  /* 0x000000ffff0a7224 */ /* 0x008fc600078e0014 */
[----:B------:R1:W-:Y:S01]  /*69ea0*/  STL [R1+0x1604], R21 ;  /* 0x0016041501007387 */ /* 0x0003e20000100800 */
[----:B------:R-:W-:Y:S02]  /*69eb0*/  IADD3 R18, P2, R18, R5, RZ ;  /* 0x0000000512127210 */ /* 0x000fe40007f5e0ff */
[----:B------:R-:W-:-:S03]  /*69ec0*/  MOV R11, R21 ;  /* 0x00000015000b7202 */ /* 0x000fc60000000f00 */
[----:B------:R-:W-:Y:S01]  /*69ed0*/  IMAD.X R19, R19, 0x1, R0, P2 ;  /* 0x0000000113137824 */ /* 0x000fe200010e0600 */
[----:B------:R-:W-:Y:S04]  /*69ee0*/  STL [R1+0x1648], R18 ;  /* 0x0016481201007387 */ /* 0x000fe80000100800 */
[----:B------:R-:W3:Y:S04]  /*69ef0*/  LDL.LU R23, [R1+0x1784] ;  /* 0x0017840001177983 */ /* 0x000ee80000300800 */
[----:B------:R4:W-:Y:S04]  /*69f00*/  STL [R1+0x1644], R19 ;  /* 0x0016441301007387 */ /* 0x0009e80000100800 */
[----:B------:R-:W3:Y:S04]  /*69f10*/  LDL.LU R22, [R1+0x1788] ;  /* 0x0017880001167983 */ /* 0x000ee80000300800 */
[----:B-1----:R-:W3:Y:S04]  /*69f20*/  LDL.LU R21, [R1+0x17c4] ;  /* 0x0017c40001157983 */ /* 0x002ee80000300800 */
[----:B------:R-:W3:Y:S04]  /*69f30*/  LDL.LU R20, [R1+0x17c8] ;  /* 0x0017c80001147983 */ /* 0x000ee80000300800 */
[----:B------:R1:W-:Y:S02]  /*69f40*/  LDGSTS.E [R3+0x20680], desc[UR60][R10.64], P0 ;  /* 0x206800000a037fae */ /* 0x0003e4000812187c */
[----:B-1----:R-:W-:-:S02]  /*69f50*/  IMAD.MOV.U32 R10, RZ, RZ, R18 ;  /* 0x000000ffff0a7224 */ /* 0x002fc400078e0012 */
[----:B------:R-:W-:Y:S02]  /*69f60*/  IMAD.MOV.U32 R11, RZ, RZ, R19 ;  /* 0x000000ffff0b7224 */ /* 0x000fe400078e0013 */
[----:B----4-:R-:W4:Y:S01]  /*69f70*/  LDL.LU R19, [R1+0x1864] ;  /* 0x0018640001137983 */ /* 0x010f220000300800 */
[----:B------:R-:W-:-:S03]  /*69f80*/  IADD3 R16, P1, R16, R5, RZ ;  /* 0x0000000510107210 */ /* 0x000fc60007f3e0ff */
[----:B------:R-:W4:Y:S02]  /*69f90*/  LDL.LU R18, [R1+0x1868] ;  /* 0x0018680001127983 */ /* 0x000f240000300800 */
[----:B------:R-:W-:Y:S02]  /*69fa0*/  IMAD.X R17, R17, 0x1, R0, P1 ;  /* 0x0000000111117824 */ /* 0x000fe400008e0600 */
[----:B------:R1:W-:Y:S01]  /*69fb0*/  LDGSTS.E [R3+0x20a80], desc[UR60][R10.64], P0 ;  /* 0x20a800000a037fae */ /* 0x0003e2000812187c */
[----:B------:R-:W-:-:S03]  /*69fc0*/  IADD3 R152, P2, R152, R5, RZ ;  /* 0x0000000598987210 */ /* 0x000fc60007f5e0ff */
[----:B------:R-:W-:Y:S02]  /*69fd0*/  STL [R1+0x1688], R16 ;  /* 0x0016881001007387 */ /* 0x000fe40000100800 */
[----:B------:R-:W-:Y:S02]  /*69fe0*/  IMAD.X R153, R153, 0x1, R0, P2 ;  /* 0x0000000199997824 */ /* 0x000fe400010e0600 */
[----:B------:R1:W-:Y:S02]  /*69ff0*/  STL [R1+0x1684], R17 ;  /* 0x0016841101007387 */ /* 0x0003e40000100800 */
[----:B-1----:R-:W-:Y:S02]  /*6a000*/  IMAD.MOV.U32 R10, RZ, RZ, R16 ;  /* 0x000000ffff0a7224 */ /* 0x002fe400078e0010 */
[----:B------:R-:W-:Y:S01]  /*6a010*/  STL [R1+0x16c8], R152 ;  /* 0x0016c89801007387 */ /* 0x000fe20000100800 */
[----:B------:R-:W-:-:S03]  /*6a020*/  IMAD.MOV.U32 R11, RZ, RZ, R17 ;  /* 0x000000ffff0b7224 */ /* 0x000fc600078e0011 */
[----:B------:R-:W4:Y:S04]  /*6a030*/  LDL.LU R17, [R1+0x1884] ;  /* 0x0018840001117983 */ /* 0x000f280000300800 */
[----:B------:R-:W-:Y:S04]  /*6a040*/  STL [R1+0x16c4], R153 ;  /* 0x0016c49901007387 */ /* 0x000fe80000100800 */
[----:B------:R-:W4:Y:S04]  /*6a050*/  LDL.LU R16, [R1+0x1888] ;  /* 0x0018880001107983 */ /* 0x000f280000300800 */
[----:B------:R1:W-:Y:S02]  /*6a060*/  LDGSTS.E [R3+0x20e80], desc[UR60][R10.64], P0 ;  /* 0x20e800000a037fae */ /* 0x0003e4000812187c */
[----:B-1----:R-:W-:Y:S01]  /*6a070*/  MOV R10, R152 ;  /* 0x00000098000a7202 */ /* 0x002fe20000000f00 */
[----:B------:R-:W-:-:S05]  /*6a080*/  IMAD.MOV.U32 R11, RZ, RZ, R153 ;  /* 0x000000ffff0b7224 */ /* 0x000fca00078e0099 */
[----:B------:R1:W-:Y:S01]  /*6a090*/  LDGSTS.E [R3+0x21280], desc[UR60][R10.64], P0 ;  /* 0x212800000a037fae */ /* 0x0003e2000812187c */
[----:B------:R-:W-:-:S05]  /*6a0a0*/  IADD3 R14, P1, R14, R5, RZ ;  /* 0x000000050e0e7210 */ /* 0x000fca0007f3e0ff */
[----:B--2---:R-:W-:Y:S01]  /*6a0b0*/  IMAD.X R15, R15, 0x1, R0, P1 ;  /* 0x000000010f0f7824 */ /* 0x004fe200008e0600 */
[----:B------:R-:W-:Y:S01]  /*6a0c0*/  STL [R1+0x1708], R14 ;  /* 0x0017080e01007387 */ /* 0x000fe20000100800 */
[----:B-1----:R-:W-:Y:S02]  /*6a0d0*/  IMAD.MOV.U32 R10, RZ, RZ, R14 ;  /* 0x000000ffff0a7224 */ /* 0x002fe400078e000e */
[----:B------:R-:W-:Y:S01]  /*6a0e0*/  IMAD.MOV.U32 R11, RZ, RZ, R15 ;  /* 0x000000ffff0b7224 */ /* 0x000fe200078e000f */
[----:B------:R1:W-:Y:S04]  /*6a0f0*/  STL [R1+0x1704], R15 ;  /* 0x0017040f01007387 */ /* 0x0003e80000100800 */
[----:B------:R2:W-:Y:S01]  /*6a100*/  LDGSTS.E [R3+0x21680], desc[UR60][R10.64], P0 ;  /* 0x216800000a037fae */ /* 0x0005e2000812187c */
[----:B------:R-:W-:-:S05]  /*6a110*/  IADD3 R4, P2, R4, R5, RZ ;  /* 0x0000000504047210 */ /* 0x000fca0007f5e0ff */
[----:B------:R-:W-:Y:S01]  /*6a120*/  IMAD.X R13, R13, 0x1, R0, P2 ;  /* 0x000000010d0d7824 */ /* 0x000fe200010e0600 */
[----:B------:R-:W-:Y:S04]  /*6a130*/  STL [R1+0x1748], R4 ;  /* 0x0017480401007387 */ /* 0x000fe80000100800 */
[----:B-1----:R-:W4:Y:S04]  /*6a140*/  LDL.LU R15, [R1+0x18ac] ;  /* 0x0018ac00010f7983 */ /* 0x002f280000300800 */
[----:B------:R1:W-:Y:S04]  /*6a150*/  STL [R1+0x1744], R13 ;  /* 0x0017440d01007387 */ /* 0x0003e80000100800 */
[----:B------:R-:W4:Y:S01]  /*6a160*/  LDL.LU R14, [R1+0x18b0] ;  /* 0x0018b000010e7983 */ /* 0x000f220000300800 */
[----:B--2---:R-:W-:Y:S01]  /*6a170*/  MOV R11, R13 ;  /* 0x0000000d000b7202 */ /* 0x004fe20000000f00 */
[----:B------:R-:W-:-:S02]  /*6a180*/  IMAD.MOV.U32 R10, RZ, RZ, R4 ;  /* 0x000000ffff0a7224 */ /* 0x000fc400078e0004 */
[----:B-1----:R-:W2:Y:S04]  /*6a190*/  LDL.LU R13, [R1+0x18c4] ;  /* 0x0018c400010d7983 */ /* 0x002ea80000300800 */
[----:B------:R-:W2:Y:S04]  /*6a1a0*/  LDL.LU R4, [R1+0x18c8] ;  /* 0x0018c80001047983 */ /* 0x000ea80000300800 */
[----:B------:R1:W-:Y:S01]  /*6a1b0*/  LDGSTS.E [R3+0x21a80], desc[UR60][R10.64], P0 ;  /* 0x21a800000a037fae */ /* 0x0003e2000812187c */
[----:B---3--:R-:W-:-:S05]  /*6a1c0*/  IADD3 R22, P1, R22, R5, RZ ;  /* 0x0000000516167210 */ /* 0x008fca0007f3e0ff */
[--C-:B------:R-:W-:Y:S01]  /*6a1d0*/  IMAD.X R23, R23, 0x1, R0.reuse, P1 ;  /* 0x0000000117177824 */ /* 0x100fe200008e0600 */
[-C--:B------:R-:W-:Y:S01]  /*6a1e0*/  IADD3 R20, P2, R20, R5.reuse, RZ ;  /* 0x0000000514147210 */ /* 0x080fe20007f5e0ff */
[----:B------:R-:W-:Y:S04]  /*6a1f0*/  STL [R1+0x1788], R22 ;  /* 0x0017881601007387 */ /* 0x000fe80000100800 */
[----:B------:R-:W-:Y:S01]  /*6a200*/  IMAD.X R21, R21, 0x1, R0, P2 ;  /* 0x0000000115157824 */ /* 0x000fe200010e0600 */
[----:B------:R-:W-:Y:S01]  /*6a210*/  STL [R1+0x1784], R23 ;  /* 0x0017841701007387 */ /* 0x000fe20000100800 */
[----:B-1----:R-:W-:Y:S02]  /*6a220*/  IMAD.MOV.U32 R10, RZ, RZ, R22 ;  /* 0x000000ffff0a7224 */ /* 0x002fe400078e0016 */
[----:B------:R-:W-:Y:S01]  /*6a230*/  IMAD.MOV.U32 R11, RZ, RZ, R23 ;  /* 0x000000ffff0b7224 */ /* 0x000fe200078e0017 */
[----:B------:R-:W-:Y:S04]  /*6a240*/  STL [R1+0x17c8], R20 ;  /* 0x0017c81401007387 */ /* 0x000fe80000100800 */
[----:B------:R1:W-:Y:S04]  /*6a250*/  STL [R1+0x17c4], R21 ;  /* 0x0017c41501007387 */ /* 0x0003e80000100800 */
[----:B------:R-:W3:Y:S04]  /*6a260*/  LDL.LU.64 R158, [R1+0x678] ;  /* 0x00067800019e7983 */ /* 0x000ee80000300a00 */
[----:B------:R1:W-:Y:S01]  /*6a270*/  LDGSTS.E [R3+0x21e80], desc[UR60][R10.64], P0 ;  /* 0x21e800000a037fae */ /* 0x0003e2000812187c */
[----:B----4-:R-:W-:-:S04]  /*6a280*/  IADD3 R18, P1, R18, R5, RZ ;  /* 0x0000000512127210 */ /* 0x010fc80007f3e0ff */
[----:B------:R-:W-:Y:S01]  /*6a290*/  IADD3.X R19, R19, R0, RZ, P1, !PT ;  /* 0x0000000013137210 */ /* 0x000fe20000ffe4ff */
[----:B------:R-:W-:Y:S01]  /*6a2a0*/  STL [R1+0x1868], R18 ;  /* 0x0018681201007387 */ /* 0x000fe20000100800 */
[----:B-1----:R-:W-:-:S03]  /*6a2b0*/  IMAD.MOV.U32 R10, RZ, RZ, R20 ;  /* 0x000000ffff0a7224 */ /* 0x002fc600078e0014 */
[----:B------:R-:W-:Y:S01]  /*6a2c0*/  STL [R1+0x1864], R19 ;  /* 0x0018641301007387 */ /* 0x000fe20000100800 */
[----:B------:R-:W-:-:S05]  /*6a2d0*/  IMAD.MOV.U32 R11, RZ, RZ, R21 ;  /* 0x000000ffff0b7224 */ /* 0x000fca00078e0015 */
[----:B------:R1:W-:Y:S01]  /*6a2e0*/  LDGSTS.E [R3+0x22280], desc[UR60][R10.64], P0 ;  /* 0x222800000a037fae */ /* 0x0003e2000812187c */
[----:B------:R-:W-:-:S05]  /*6a2f0*/  IADD3 R16, P2, R16, R5, RZ ;  /* 0x0000000510107210 */ /* 0x000fca0007f5e0ff */
[----:B------:R-:W-:Y:S01]  /*6a300*/  STL [R1+0x1888], R16 ;  /* 0x0018881001007387 */ /* 0x000fe20000100800 */
[----:B------:R-:W-:-:S03]  /*6a310*/  IMAD.X R17, R17, 0x1, R0, P2 ;  /* 0x0000000111117824 */ /* 0x000fc600010e0600 */
[----:B------:R-:W4:Y:S01]  /*6a320*/  LDL.LU.64 R20, [R1+0x660] ;  /* 0x0006600001147983 */ /* 0x000f220000300a00 */
[----:B-1----:R-:W-:Y:S02]  /*6a330*/  IMAD.MOV.U32 R10, RZ, RZ, R18 ;  /* 0x000000ffff0a7224 */ /* 0x002fe400078e0012 */
[----:B------:R-:W-:Y:S01]  /*6a340*/  IMAD.MOV.U32 R11, RZ, RZ, R19 ;  /* 0x000000ffff0b7224 */ /* 0x000fe200078e0013 */
[----:B------:R-:W-:Y:S04]  /*6a350*/  STL [R1+0x1884], R17 ;  /* 0x0018841101007387 */ /* 0x000fe80000100800 */
[----:B------:R-:W4:Y:S04]  /*6a360*/  LDL.LU.64 R156, [R1+0x648] ;  /* 0x00064800019c7983 */ /* 0x000f280000300a00 */
[----:B------:R1:W-:Y:S04]  /*6a370*/  LDGSTS.E [R3+0x22680], desc[UR60][R10.64], P0 ;  /* 0x226800000a037fae */ /* 0x0003e8000812187c */
[----:B------:R-:W4:Y:S01]  /*6a380*/  LDL.LU.64 R22, [R1+0x630] ;  /* 0x0006300001167983 */ /* 0x000f220000300a00 */
[----:B-1----:R-:W-:-:S02]  /*6a390*/  IMAD.MOV.U32 R10, RZ, RZ, R16 ;  /* 0x000000ffff0a7224 */ /* 0x002fc400078e0010 */
[----:B------:R-:W-:-:S05]  /*6a3a0*/  IMAD.MOV.U32 R11, RZ, RZ, R17 ;  /* 0x000000ffff0b7224 */ /* 0x000fca00078e0011 */
[----:B------:R1:W-:Y:S01]  /*6a3b0*/  LDGSTS.E [R3+0x22a80], desc[UR60][R10.64], P0 ;  /* 0x22a800000a037fae */ /* 0x0003e2000812187c */
[----:B------:R-:W-:-:S05]  /*6a3c0*/  IADD3 R14, P1, R14, R5, RZ ;  /* 0x000000050e0e7210 */ /* 0x000fca0007f3e0ff */
[----:B------:R-:W-:Y:S01]  /*6a3d0*/  IMAD.X R15, R15, 0x1, R0, P1 ;  /* 0x000000010f0f7824 */ /* 0x000fe200008e0600 */
[----:B------:R-:W-:Y:S01]  /*6a3e0*/  STL [R1+0x18b0], R14 ;  /* 0x0018b00e01007387 */ /* 0x000fe20000100800 */
[----:B--2---:R-:W-:-:S03]  /*6a3f0*/  IADD3 R4, P2, R4, R5, RZ ;  /* 0x0000000504047210 */ /* 0x004fc60007f5e0ff */
[----:B------:R2:W-:Y:S01]  /*6a400*/  STL [R1+0x18ac], R15 ;  /* 0x0018ac0f01007387 */ /* 0x0005e20000100800 */
[----:B-1----:R-:W-:Y:S02]  /*6a410*/  IMAD.MOV.U32 R10, RZ, RZ, R14 ;  /* 0x000000ffff0a7224 */ /* 0x002fe400078e000e */
[----:B------:R-:W-:Y:S01]  /*6a420*/  IMAD.MOV.U32 R11, RZ, RZ, R15 ;  /* 0x000000ffff0b7224 */ /* 0x000fe200078e000f */
[----:B------:R1:W-:Y:S01]  /*6a430*/  STL [R1+0x18c8], R4 ;  /* 0x0018c80401007387 */ /* 0x0003e20000100800 */
[----:B------:R-:W-:-:S03]  /*6a440*/  IADD3.X R13, R13, R0, RZ, P2, !PT ;  /* 0x000000000d0d7210 */ /* 0x000fc600017fe4ff */
[----:B------:R1:W-:Y:S04]  /*6a450*/  LDGSTS.E [R3+0x22e80], desc[UR60][R10.64], P0 ;  /* 0x22e800000a037fae */ /* 0x0003e8000812187c */
[----:B--2---:R-:W2:Y:S04]  /*6a460*/  LDL.LU.64 R14, [R1+0x618] ;  /* 0x00061800010e7983 */ /* 0x004ea80000300a00 */
[----:B------:R4:W-:Y:S04]  /*6a470*/  STL [R1+0x18c4], R13 ;  /* 0x0018c40d01007387 */ /* 0x0009e80000100800 */
[----:B------:R-:W2:Y:S04]  /*6a480*/  LDL.LU.64 R152, [R1+0x610] ;  /* 0x0006100001987983 */ /* 0x000ea80000300a00 */
[----:B------:R-:W2:Y:S04]  /*6a490*/  LDL.LU.64 R16, [R1+0x608] ;  /* 0x0006080001107983 */ /* 0x000ea80000300a00 */
[----:B------:R-:W2:Y:S01]  /*6a4a0*/  LDL.LU.64 R154, [R1+0x600] ;  /* 0x00060000019a7983 */ /* 0x000ea20000300a00 */
[----:B-1----:R-:W-:-:S02]  /*6a4b0*/  IMAD.MOV.U32 R10, RZ, RZ, R4 ;  /* 0x000000ffff0a7224 */ /* 0x002fc400078e0004 */
[----:B------:R-:W-:Y:S01]  /*6a4c0*/  IMAD.MOV.U32 R11, RZ, RZ, R13 ;  /* 0x000000ffff0b7224 */ /* 0x000fe200078e000d */
[----:B------:R-:W2:Y:S04]  /*6a4d0*/  LDL.LU R166, [R1+0xdd0] ;  /* 0x000dd00001a67983 */ /* 0x000ea80000300800 */
[----:B------:R1:W-:Y:S04]  /*6a4e0*/  LDGSTS.E [R3+0x23280], desc[UR60][R10.64], P0 ;  /* 0x232800000a037fae */ /* 0x0003e8000812187c */
[----:B------:R-:W2:Y:S01]  /*6a4f0*/  LDL.LU R165, [R1+0xe10] ;  /* 0x000e100001a57983 */ /* 0x000ea20000300800 */
[----:B---3--:R-:W-:-:S05]  /*6a500*/  IADD3 R18, P1, R158, R5, RZ ;  /* 0x000000059e127210 */ /* 0x008fca0007f3e0ff */
[----:B------:R-:W-:Y:S02]  /*6a510*/  IMAD.X R4, R159, 0x1, R0, P1 ;  /* 0x000000019f047824 */ /* 0x000fe400008e0600 */
[----:B------:R-:W-:Y:S02]  /*6a520*/  IMAD.MOV.U32 R174, RZ, RZ, R18 ;  /* 0x000000ffffae7224 */ /* 0x000fe400078e0012 */
[----:B------:R-:W-:Y:S01]  /*6a530*/  IMAD.MOV.U32 R175, RZ, RZ, R4 ;  /* 0x000000ffffaf7224 */ /* 0x000fe200078e0004 */
[----:B----4-:R-:W-:-:S05]  /*6a540*/  IADD3 R19, P1, R20, R5, RZ ;  /* 0x0000000514137210 */ /* 0x010fca0007f3e0ff */
[----:B-1----:R-:W-:Y:S01]  /*6a550*/  IMAD.X R10, R21, 0x1, R0, P1 ;  /* 0x00000001150a7824 */ /* 0x002fe200008e0600 */
[----:B------:R-:W-:-:S04]  /*6a560*/  IADD3 R20, P1, R156, R5, RZ ;  /* 0x000000059c147210 */ /* 0x000fc80007f3e0ff */
[----:B------:R-:W-:Y:S02]  /*6a570*/  IADD3.X R11, R157, R0, RZ, P1, !PT ;  /* 0x000000009d0b7210 */ /* 0x000fe40000ffe4ff */
[----:B------:R-:W-:-:S05]  /*6a580*/  IADD3 R21, P1, R22, R5, RZ ;  /* 0x0000000516157210 */ /* 0x000fca0007f3e0ff */
[----:B------:R-:W-:Y:S02]  /*6a590*/  IMAD.X R13, R23, 0x1, R0, P1 ;  /* 0x00000001170d7824 */ /* 0x000fe400008e0600 */
[----:B------:R-:W-:Y:S02]  /*6a5a0*/  IMAD.MOV.U32 R168, RZ, RZ, R19 ;  /* 0x000000ffffa87224 */ /* 0x000fe400078e0013 */
[----:B------:R-:W-:Y:S01]  /*6a5b0*/  IMAD.MOV.U32 R169, RZ, RZ, R10 ;  /* 0x000000ffffa97224 */ /* 0x000fe200078e000a */
[----:B------:R-:W-:Y:S01]  /*6a5c0*/  MOV R172, R20 ;  /* 0x0000001400ac7202 */ /* 0x000fe20000000f00 */
[----:B------:R-:W-:Y:S02]  /*6a5d0*/  IMAD.MOV.U32 R173, RZ, RZ, R11 ;  /* 0x000000ffffad7224 */ /* 0x000fe400078e000b */
[----:B------:R-:W-:Y:S01]  /*6a5e0*/  IMAD.MOV.U32 R10, RZ, RZ, R168 ;  /* 0x000000ffff0a7224 */ /* 0x000fe200078e00a8 */
[----:B------:R1:W-:Y:S01]  /*6a5f0*/  STL.64 [R1+0x660], R168 ;  /* 0x000660a801007387 */ /* 0x0003e20000100a00 */
[----:B------:R-:W-:-:S02]  /*6a600*/  IMAD.MOV.U32 R11, RZ, RZ, R169 ;  /* 0x000000ffff0b7224 */ /* 0x000fc400078e00a9 */
[----:B------:R-:W-:Y:S01]  /*6a610*/  IMAD.MOV.U32 R18, RZ, RZ, R21 ;  /* 0x000000ffff127224 */ /* 0x000fe200078e0015 */
[----:B------:R-:W-:Y:S01]  /*6a620*/  STL.64 [R1+0x678], R174 ;  /* 0x000678ae01007387 */ /* 0x000fe20000100a00 */
[----:B------:R-:W-:-:S03]  /*6a630*/  IMAD.MOV.U32 R19, RZ, RZ, R13 ;  /* 0x000000ffff137224 */ /* 0x000fc600078e000d */
[----:B------:R-:W-:Y:S01]  /*6a640*/  STL.64 [R1+0x648], R172 ;  /* 0x000648ac01007387 */ /* 0x000fe20000100a00 */
[----:B--2---:R-:W-:-:S05]  /*6a650*/  IADD3 R22, P1, R14, R5, RZ ;  /* 0x000000050e167210 */ /* 0x004fca0007f3e0ff */
[----:B------:R-:W-:Y:S01]  /*6a660*/  IMAD.X R14, R15, 0x1, R0, P1 ;  /* 0x000000010f0e7824 */ /* 0x000fe200008e0600 */
[----:B------:R-:W-:-:S05]  /*6a670*/  IADD3 R23, P1, R152, R5, RZ ;  /* 0x0000000598177210 */ /* 0x000fca0007f3e0ff */
[----:B------:R-:W-:Y:S01]  /*6a680*/  IMAD.X R15, R153, 0x1, R0, P1 ;  /* 0x00000001990f7824 */ /* 0x000fe200008e0600 */
[----:B------:R-:W-:Y:S01]  /*6a690*/  IADD3 R152, P1, R16, R5, RZ ;  /* 0x0000000510987210 */ /* 0x000fe20007f3e0ff */
[----:B-1----:R-:W-:Y:S01]  /*6a6a0*/  IMAD.MOV.U32 R168, RZ, RZ, R22 ;  /* 0x000000ffffa87224 */ /* 0x002fe200078e0016 */
[----:B------:R-:W-:-:S03]  /*6a6b0*/  MOV R169, R14 ;  /* 0x0000000e00a97202 */ /* 0x000fc60000000f00 */
[----:B------:R-:W-:Y:S01]  /*6a6c0*/  IMAD.X R16, R17, 0x1, R0, P1 ;  /* 0x0000000111107824 */ /* 0x000fe200008e0600 */
[----:B------:R-:W-:Y:S01]  /*6a6d0*/  IADD3 R153, P1, R154, R5, RZ ;  /* 0x000000059a997210 */ /* 0x000fe20007f3e0ff */
[----:B------:R1:W-:Y:S01]  /*6a6e0*/  STL.64 [R1+0x618], R168 ;  /* 0x000618a801007387 */ /* 0x0003e20000100a00 */
[----:B------:R-:W-:-:S03]  /*6a6f0*/  IMAD.MOV.U32 R22, RZ, RZ, R168 ;  /* 0x000000ffff167224 */ /* 0x000fc600078e00a8 */
[----:B------:R-:W-:Y:S02]  /*6a700*/  IMAD.X R17, R155, 0x1, R0, P1 ;  /* 0x000000019b117824 */ /* 0x000fe400008e0600 */
[----:B------:R-:W-:Y:S02]  /*6a710*/  IMAD.MOV.U32 R14, RZ, RZ, R23 ;  /* 0x000000ffff0e7224 */ /* 0x000fe400078e0017 */
[----:B------:R-:W-:Y:S01]  /*6a720*/  IMAD.MOV.U32 R20, RZ, RZ, R152 ;  /* 0x000000ffff147224 */ /* 0x000fe200078e0098 */
[----:B------:R2:W-:Y:S01]  /*6a730*/  STL.64 [R1+0x630], R18 ;  /* 0x0006301201007387 */ /* 0x0005e20000100a00 */
[----:B------:R-:W-:Y:S02]  /*6a740*/  IMAD.MOV.U32 R23, RZ, RZ, R169 ;  /* 0x000000ffff177224 */ /* 0x000fe400078e00a9 */
[----:B-1----:R-:W-:Y:S01]  /*6a750*/  IMAD.MOV.U32 R168, RZ, RZ, R153 ;  /* 0x000000ffffa87224 */ /* 0x002fe200078e0099 */
[----:B------:R-:W-:Y:S01]  /*6a760*/  MOV R169, R17 ;  /* 0x0000001100a97202 */ /* 0x000fe20000000f00 */
[----:B------:R-:W-:-:S02]  /*6a770*/  IMAD.MOV.U32 R21, RZ, RZ, R16 ;  /* 0x000000ffff157224 */ /* 0x000fc400078e0010 */
[----:B------:R-:W-:Y:S02]  /*6a780*/  IMAD.MOV.U32 R152, RZ, RZ, R174 ;  /* 0x000000ffff987224 */ /* 0x000fe400078e00ae */
[----:B------:R-:W-:Y:S02]  /*6a790*/  IMAD.MOV.U32 R153, RZ, RZ, R175 ;  /* 0x000000ffff997224 */ /* 0x000fe400078e00af */
[----:B------:R-:W3:Y:S01]  /*6a7a0*/  LDL.LU.64 R174, [R1+0x2690] ;  /* 0x0026900001ae7983 */ /* 0x000ee20000300a00 */
[----:B------:R-:W-:Y:S02]  /*6a7b0*/  IMAD.MOV.U32 R16, RZ, RZ, R172 ;  /* 0x000000ffff107224 */ /* 0x000fe400078e00ac */
[----:B------:R-:W-:Y:S01]  /*6a7c0*/  IMAD.MOV.U32 R17, RZ, RZ, R173 ;  /* 0x000000ffff117224 */ /* 0x000fe200078e00ad */
[----:B------:R-:W-:Y:S04]  /*6a7d0*/  LDGSTS.E [R3+0x23680], desc[UR60][R152.64], P0 ;  /* 0x2368000098037fae */ /* 0x000fe8000812187c */
[----:B------:R-:W4:Y:S04]  /*6a7e0*/  LDL.LU.64 R172, [R1+0x2688] ;  /* 0x0026880001ac7983 */ /* 0x000f280000300a00 */
[----:B------:R1:W-:Y:S04]  /*6a7f0*/  STL.64 [R1+0x610], R14 ;  /* 0x0006100e01007387 */ /* 0x0003e80000100a00 */
[----:B------:R1:W-:Y:S04]  /*6a800*/  STL.64 [R1+0x608], R20 ;  /* 0x0006081401007387 */ /* 0x0003e80000100a00 */
[----:B------:R-:W-:Y:S04]  /*6a810*/  STL.64 [R1+0x600], R168 ;  /* 0x000600a801007387 */ /* 0x000fe80000100a00 */
[----:B------:R1:W-:Y:S04]  /*6a820*/  LDGSTS.E [R3+0x23a80], desc[UR60][R10.64], P0 ;  /* 0x23a800000a037fae */ /* 0x0003e8000812187c */
[----:B------:R-:W-:Y:S04]  /*6a830*/  LDGSTS.E [R3+0x23e80], desc[UR60][R16.64], P0 ;  /* 0x23e8000010037fae */ /* 0x000fe8000812187c */
[----:B------:R3:W-:Y:S04]  /*6a840*/  LDGSTS.E [R3+0x24280], desc[UR60][R18.64], P0 ;  /* 0x2428000012037fae */ /* 0x0007e8000812187c */
[----:B------:R-:W3:Y:S01]  /*6a850*/  LDL.LU R10, [R1+0xdcc] ;  /* 0x000dcc00010a7983 */ /* 0x000ee20000300800 */
[----:B------:R-:W-:-:S03]  /*6a860*/  IADD3 R154, P1, R250, R5, RZ ;  /* 0x00000005fa9a7210 */ /* 0x000fc60007f3e0ff */
[----:B------:R-:W-:Y:S04]  /*6a870*/  LDGSTS.E [R3+0x24680], desc[UR60][R22.64], P0 ;  /* 0x2468000016037fae */ /* 0x000fe8000812187c */
[----:B--2---:R-:W2:Y:S01]  /*6a880*/  LDL.LU R18, [R1+0xe0c] ;  /* 0x000e0c0001127983 */ /* 0x004ea20000300800 */
[----:B------:R-:W-:Y:S01]  /*6a890*/  IMAD.X R250, R251, 0x1, R0, P1 ;  /* 0x00000001fbfa7824 */ /* 0x000fe200008e0600 */
[----:B------:R-:W-:Y:S02]  /*6a8a0*/  IADD3 R155, P1, R248, R5, RZ ;  /* 0x00000005f89b7210 */ /* 0x000fe40007f3e0ff */
[----:B------:R-:W4:Y:S02]  /*6a8b0*/  LDL.LU R17, [R1+0xe4c] ;  /* 0x000e4c0001117983 */ /* 0x000f240000300800 */
[----:B------:R-:W-:-:S02]  /*6a8c0*/  IADD3.X R248, R249, R0, RZ, P1, !PT ;  /* 0x00000000f9f87210 */ /* 0x000fc40000ffe4ff */
[-C--:B------:R-:W-:Y:S01]  /*6a8d0*/  IADD3 R156, P1, R246, R5.reuse, RZ ;  /* 0x00000005f69c7210 */ /* 0x080fe20007f3e0ff */
[----:B------:R-:W4:Y:S04]  /*6a8e0*/  LDL.LU R16, [R1+0xe50] ;  /* 0x000e500001107983 */ /* 0x000f280000300800 */
[--C-:B------:R-:W-:Y:S01]  /*6a8f0*/  IMAD.X R246, R247, 0x1, R0.reuse, P1 ;  /* 0x00000001f7f67824 */ /* 0x100fe200008e0600 */
[-C--:B------:R-:W-:Y:S01]  /*6a900*/  IADD3 R157, P1, R244, R5.reuse, RZ ;  /* 0x00000005f49d7210 */ /* 0x080fe20007f3e0ff */
[----:B------:R-:W4:Y:S04]  /*6a910*/  LDL.LU R152, [R1+0xe8c] ;  /* 0x000e8c0001987983 */ /* 0x000f280000300800 */
[--C-:B------:R-:W-:Y:S01]  /*6a920*/  IMAD.X R244, R245, 0x1, R0.reuse, P1 ;  /* 0x00000001f5f47824 */ /* 0x100fe200008e0600 */
[-C--:B------:R-:W-:Y:S01]  /*6a930*/  IADD3 R158, P1, R242, R5.reuse, RZ ;  /* 0x00000005f29e7210 */ /* 0x080fe20007f3e0ff */
[----:B------:R-:W4:Y:S04]  /*6a940*/  LDL.LU R23, [R1+0xe90] ;  /* 0x000e900001177983 */ /* 0x000f280000300800 */
[--C-:B------:R-:W-:Y:S01]  /*6a950*/  IMAD.X R242, R243, 0x1, R0.reuse, P1 ;  /* 0x00000001f3f27824 */ /* 0x100fe200008e0600 */
[-C--:B------:R-:W-:Y:S01]  /*6a960*/  IADD3 R159, P1, R240, R5.reuse, RZ ;  /* 0x00000005f09f7210 */ /* 0x080fe20007f3e0ff */
[----:B------:R-:W-:Y:S04]  /*6a970*/  LDGSTS.E [R3+0x24a80], desc[UR60][R14.64], P0 ;  /* 0x24a800000e037fae */ /* 0x000fe8000812187c */
[----:B------:R-:W-:Y:S01]  /*6a980*/  IMAD.X R240, R241, 0x1, R0, P1 ;  /* 0x00000001f1f07824 */ /* 0x000fe200008e0600 */
[-C--:B------:R-:W-:Y:S01]  /*6a990*/  IADD3 R160, P1, R238, R5.reuse, RZ ;  /* 0x00000005eea07210 */ /* 0x080fe20007f3e0ff */
[----:B------:R-:W-:Y:S01]  /*6a9a0*/  IMAD.MOV.U32 R251, RZ, RZ, R250 ;  /* 0x000000fffffb7224 */ /* 0x000fe200078e00fa */
[----:B------:R-:W-:Y:S01]  /*6a9b0*/  MOV R249, R248 ;  /* 0x000000f800f97202 */ /* 0x000fe20000000f00 */
[----:B------:R-:W-:Y:S01]  /*6a9c0*/  IMAD.MOV.U32 R247, RZ, RZ, R246 ;  /* 0x000000fffff77224 */ /* 0x000fe200078e00f6 */
[----:B------:R-:W-:Y:S01]  /*6a9d0*/  LDGSTS.E [R3+0x24e80], desc[UR60][R20.64], P0 ;  /* 0x24e8000014037fae */ /* 0x000fe2000812187c */
[----:B------:R-:W-:Y:S01]  /*6a9e0*/  IMAD.X R238, R239, 0x1, R0, P1 ;  /* 0x00000001efee7824 */ /* 0x000fe200008e0600 */
[----:B------:R-:W-:-:S02]  /*6a9f0*/  IADD3 R161, P1, R236, R5, RZ ;  /* 0x00000005eca17210 */ /* 0x000fc40007f3e0ff */
[----:B-1----:R-:W4:Y:S03]  /*6aa00*/  LDL.LU R15, [R1+0xecc] ;  /* 0x000ecc00010f7983 */ /* 0x002f260000300800 */
[----:B------:R-:W-:Y:S01]  /*6aa10*/  IMAD.X R236, R237, 0x1, R0, P1 ;  /* 0x00000001edec7824 */ /* 0x000fe200008e0600 */
[----:B------:R-:W4:Y:S01]  /*6aa20*/  LDL.LU R14, [R1+0xed0] ;  /* 0x000ed000010e7983 */ /* 0x000f220000300800 */
[----:B------:R-:W-:-:S03]  /*6aa30*/  IADD3 R162, P1, R234, R5, RZ ;  /* 0x00000005eaa27210 */ /* 0x000fc60007f3e0ff */
[----:B------:R-:W4:Y:S01]  /*6aa40*/  LDL.LU R22, [R1+0xf0c] ;  /* 0x000f0c0001167983 */ /* 0x000f220000300800 */
[----:B------:R-:W-:-:S03]  /*6aa50*/  IADD3.X R234, R235, R0, RZ, P1, !PT ;  /* 0x00000000ebea7210 */ /* 0x000fc60000ffe4ff */
[----:B------:R-:W4:Y:S01]  /*6aa60*/  LDL.LU R13, [R1+0xf10] ;  /* 0x000f1000010d7983 */ /* 0x000f220000300800 */
[-C--:B------:R-:W-:Y:S01]  /*6aa70*/  IADD3 R163, P1, R232, R5.reuse, RZ ;  /* 0x00000005e8a37210 */ /* 0x080fe20007f3e0ff */
[----:B------:R-:W-:Y:S02]  /*6aa80*/  IMAD.MOV.U32 R250, RZ, RZ, R154 ;  /* 0x000000fffffa7224 */ /* 0x000fe400078e009a */
[----:B------:R-:W-:Y:S01]  /*6aa90*/  IMAD.MOV.U32 R248, RZ, RZ, R155 ;  /* 0x000000fffff87224 */ /* 0x000fe200078e009b */
[----:B------:R-:W-:Y:S01]  /*6aaa0*/  LDGSTS.E [R3+0x25280], desc[UR60][R168.64], P0 ;  /* 0x25280000a8037fae */ /* 0x000fe2000812187c */
[----:B------:R-:W-:Y:S01]  /*6aab0*/  IMAD.X R232, R233, 0x1, R0, P1 ;  /* 0x00000001e9e87824 */ /* 0x000fe200008e0600 */
[-C--:B------:R-:W-:Y:S01]  /*6aac0*/  IADD3 R164, P1, R230, R5.reuse, RZ ;  /* 0x00000005e6a47210 */ /* 0x080fe20007f3e0ff */
[----:B------:R-:W-:Y:S01]  /*6aad0*/  IMAD.MOV.U32 R246, RZ, RZ, R156 ;  /* 0x000000fffff67224 */ /* 0x000fe200078e009c */
[-C--:B------:R-:W-:Y:S01]  /*6aae0*/  IADD3 R165, P2, R165, R5.reuse, RZ ;  /* 0x00000005a5a57210 */ /* 0x080fe20007f5e0ff */
[----:B------:R-:W-:Y:S01]  /*6aaf0*/  IMAD.MOV.U32 R245, RZ, RZ, R244 ;  /* 0x000000fffff57224 */ /* 0x000fe200078e00f4 */
[----:B------:R-:W-:Y:S01]  /*6ab00*/  LDGSTS.E [R3+0x25680], desc[UR60][R250.64], P0 ;  /* 0x25680000fa037fae */ /* 0x000fe2000812187c */
[----:B------:R-:W-:Y:S01]  /*6ab10*/  IMAD.X R230, R231, 0x1, R0, P1 ;  /* 0x00000001e7e67824 */ /* 0x000fe200008e0600 */
[----:B------:R-:W-:Y:S01]  /*6ab20*/  IADD3 R166, P1, R166, R5, RZ ;  /* 0x00000005a6a67210 */ /* 0x000fe20007f3e0ff */
[----:B------:R-:W-:Y:S01]  /*6ab30*/  IMAD.MOV.U32 R244, RZ, RZ, R157 ;  /* 0x000000fffff47224 */ /* 0x000fe200078e009d */
[----:B------:R-:W-:Y:S01]  /*6ab40*/  LDGSTS.E [R3+0x25a80], desc[UR60][R248.64], P0 ;  /* 0x25a80000f8037fae */ /* 0x000fe2000812187c */
[----:B------:R-:W-:Y:S01]  /*6ab50*/  IMAD.MOV.U32 R243, RZ, RZ, R242 ;  /* 0x000000fffff37224 */ /* 0x000fe200078e00f2 */
[----:B------:R-:W-:Y:S01]  /*6ab60*/  MOV R242, R158 ;  /* 0x0000009e00f27202 */ /* 0x000fe20000000f00 */
[----:B------:R-:W-:-:S02]  /*6ab70*/  IMAD.MOV.U32 R241, RZ, RZ, R240 ;  /* 0x000000fffff17224 */ /* 0x000fc400078e00f0 */
[----:B------:R-:W-:Y:S01]  /*6ab80*/  IMAD.MOV.U32 R239, RZ, RZ, R238 ;  /* 0x000000ffffef7224 */ /* 0x000fe200078e00ee */
[----:B------:R-:W-:Y:S01]  /*6ab90*/  MOV R235, R234 ;  /* 0x000000ea00eb7202 */ /* 0x000fe20000000f00 */
[----:B------:R-:W-:Y:S01]  /*6aba0*/  IMAD.MOV.U32 R240, RZ, RZ, R159 ;  /* 0x000000fffff07224 */ /* 0x000fe200078e009f */
[----:B------:R-:W-:Y:S01]  /*6abb0*/  LDGSTS.E [R3+0x25e80], desc[UR60][R246.64], P0 ;  /* 0x25e80000f6037fae */ /* 0x000fe2000812187c */
[----:B------:R-:W-:Y:S01]  /*6abc0*/  IMAD.MOV.U32 R238, RZ, RZ, R160 ;  /* 0x000000ffffee7224 */ /* 0x000fe200078e00a0 */
[----:B------:R-:W-:Y:S01]  /*6abd0*/  LOP3.LUT R4, R7, 0x60, RZ, 0x3c, !PT ;  /* 0x0000006007047812 */ /* 0x000fe200078e3cff */
[----:B------:R-:W-:Y:S01]  /*6abe0*/  IMAD.MOV.U32 R237, RZ, RZ, R236 ;  /* 0x000000ffffed7224 */ /* 0x000fe200078e00ec */
[----:B------:R-:W-:Y:S01]  /*6abf0*/  LDGSTS.E [R3+0x26280], desc[UR60][R244.64], P0 ;  /* 0x26280000f4037fae */ /* 0x000fe2000812187c */
[----:B------:R-:W-:Y:S02]  /*6ac00*/  IMAD.MOV.U32 R236, RZ, RZ, R161 ;  /* 0x000000ffffec7224 */ /* 0x000fe400078e00a1 */
[----:B------:R-:W-:Y:S01]  /*6ac10*/  IMAD.MOV.U32 R234, RZ, RZ, R162 ;  /* 0x000000ffffea7224 */ /* 0x000fe200078e00a2 */
[----:B------:R-:W-:Y:S01]  /*6ac20*/  STL [R1+0xdd0], R166 ;  /* 0x000dd0a601007387 */ /* 0x000fe20000100800 */
[----:B------:R-:W-:-:S02]  /*6ac30*/  IMAD.MOV.U32 R233, RZ, RZ, R232 ;  /* 0x000000ffffe97224 */ /* 0x000fc400078e00e8 */
[----:B------:R-:W-:Y:S01]  /*6ac40*/  IMAD.MOV.U32 R232, RZ, RZ, R163 ;  /* 0x000000ffffe87224 */ /* 0x000fe200078e00a3 */
[----:B------:R-:W-:Y:S01]  /*6ac50*/  LDGSTS.E [R3+0x26680], desc[UR60][R242.64], P0 ;  /* 0x26680000f2037fae */ /* 0x000fe2000812187c */
[----:B------:R-:W-:Y:S01]  /*6ac60*/  IMAD.MOV.U32 R231, RZ, RZ, R230 ;  /* 0x000000ffffe77224 */ /* 0x000fe200078e00e6 */
[----:B------:R-:W-:Y:S01]  /*6ac70*/  IADD3 R4, R4, R12, RZ ;  /* 0x0000000c04047210 */ /* 0x000fe20007ffe0ff */
[----:B------:R-:W-:Y:S01]  /*6ac80*/  IMAD.MOV.U32 R230, RZ, RZ, R164 ;  /* 0x000000ffffe67224 */ /* 0x000fe200078e00a4 */
[----:B------:R-:W-:Y:S04]  /*6ac90*/  STL [R1+0xe10], R165 ;  /* 0x000e10a501007387 */ /* 0x000fe80000100800 */
[----:B------:R-:W-:Y:S04]  /*6aca0*/  LDGSTS.E [R3+0x26a80], desc[UR60][R240.64], P0 ;  /* 0x26a80000f0037fae */ /* 0x000fe8000812187c */
[----:B------:R-:W-:Y:S04]  /*6acb0*/  LDGSTS.E [R3+0x26e80], desc[UR60][R238.64], P0 ;  /* 0x26e80000ee037fae */ /* 0x000fe8000812187c */
[----:B------:R-:W-:Y:S04]  /*6acc0*/  LDGSTS.E [R3+0x27280], desc[UR60][R236.64], P0 ;  /* 0x27280000ec037fae */ /* 0x000fe8000812187c */
[----:B------:R-:W-:Y:S04]  /*6acd0*/  LDGSTS.E [R3+0x27680], desc[UR60][R234.64], P0 ;  /* 0x27680000ea037fae */ /* 0x000fe8000812187c */
[----:B------:R-:W-:Y:S04]  /*6ace0*/  LDGSTS.E [R3+0x27a80], desc[UR60][R232.64], P0 ;  /* 0x27a80000e8037fae */ /* 0x000fe8000812187c */
[----:B------:R-:W-:Y:S01]  /*6acf0*/  LDGSTS.E [R3+0x27e80], desc[UR60][R230.64], P0 ;  /* 0x27e80000e6037fae */ /* 0x000fe2000812187c */
[----:B---3--:R-:W-:-:S04]  /*6ad00*/  IMAD.X R10, R10, 0x1, R0, P1 ;  /* 0x000000010a0a7824 */ /* 0x008fc800008e0600 */
[----:B------:R-:W-:Y:S01]  /*6ad10*/  IMAD.MOV.U32 R11, RZ, RZ, R10 ;  /* 0x000000ffff0b7224 */ /* 0x000fe200078e000a */
[----:B------:R1:W-:Y:S01]  /*6ad20*/  STL [R1+0xdcc], R10 ;  /* 0x000dcc0a01007387 */ /* 0x0003e20000100800 */
[----:B--2---:R-:W-:-:S03]  /*6ad30*/  IMAD.X R18, R18, 0x1, R0, P2 ;  /* 0x0000000112127824 */ /* 0x004fc600010e0600 */
[----:B------:R-:W2:Y:S04]  /*6ad40*/  LDL.LU R21, [R1+0xf4c] ;  /* 0x000f4c0001157983 */ /* 0x000ea80000300800 */
[----:B------:R-:W3:Y:S01]  /*6ad50*/  LDL.LU R20, [R1+0xf50] ;  /* 0x000f500001147983 */ /* 0x000ee20000300800 */
[----:B-1----:R-:W-:-:S03]  /*6ad60*/  IMAD.MOV.U32 R10, RZ, RZ, R166 ;  /* 0x000000ffff0a7224 */ /* 0x002fc600078e00a6 */
[----:B------:R1:W-:Y:S04]  /*6ad70*/  STL [R1+0xe0c], R18 ;  /* 0x000e0c1201007387 */ /* 0x0003e80000100800 */
[----:B------:R1:W-:Y:S04]  /*6ad80*/  LDGSTS.E [R4+0x300], desc[UR60][R10.64], P0 ;  /* 0x003000000a047fae */ /* 0x0003e8000812187c */
[----:B------:R-:W2:Y:S01]  /*6ad90*/  LDL.LU R19, [R1+0xf8c] ;  /* 0x000f8c0001137983 */ /* 0x000ea20000300800 */
[----:B-1----:R-:W-:-:S03]  /*6ada0*/  IMAD.MOV.U32 R11, RZ, RZ, R18 ;  /* 0x000000ffff0b7224 */ /* 0x002fc600078e0012 */
[----:B------:R-:W2:Y:S01]  /*6adb0*/  LDL.LU R18, [R1+0xf90] ;  /* 0x000f900001127983 */ /* 0x000ea20000300800 */
[-C--:B----4-:R-:W-:Y:S01]  /*6adc0*/  IADD3 R16, P1, R16, R5.reuse, RZ ;  /* 0x0000000510107210 */ /* 0x090fe20007f3e0ff */
[----:B------:R-:W-:Y:S01]  /*6add0*/  IMAD.MOV.U32 R10, RZ, RZ, R165 ;  /* 0x000000ffff0a7224 */ /* 0x000fe200078e00a5 */
[----:B------:R-:W-:-:S03]  /*6ade0*/  IADD3 R23, P2, R23, R5, RZ ;  /* 0x0000000517177210 */ /* 0x000fc60007f5e0ff */
[----:B------:R-:W-:Y:S01]  /*6adf0*/  IMAD.X R17, R17, 0x1, R0, P1 ;  /* 0x0000000111117824 */ /* 0x000fe200008e0600 */
[----:B------:R1:W-:Y:S01]  /*6ae00*/  LDGSTS.E [R4+0x700], desc[UR60][R10.64], P0 ;  /* 0x007000000a047fae */ /* 0x0003e2000812187c */
[----:B------:R-:W-:-:S03]  /*6ae10*/  IADD3.X R152, R152, R0, RZ, P2, !PT ;  /* 0x0000000098987210 */ /* 0x000fc600017fe4ff */
[----:B------:R-:W-:Y:S01]  /*6ae20*/  STL [R1+0xe50], R16 ;  /* 0x000e501001007387 */ /* 0x000fe20000100800 */
[-C--:B------:R-:W-:Y:S01]  /*6ae30*/  IADD3 R14, P1, R14, R5.reuse, RZ ;  /* 0x000000050e0e7210 */ /* 0x080fe20007f3e0ff */
[----:B-1----:R-:W-:Y:S02]  /*6ae40*/  IMAD.MOV.U32 R10, RZ, RZ, R16 ;  /* 0x000000ffff0a7224 */ /* 0x002fe400078e0010 */
[----:B------:R-:W-:Y:S01]  /*6ae50*/  IMAD.MOV.U32 R11, RZ, RZ, R17 ;  /* 0x000000ffff0b7224 */ /* 0x000fe200078e0011 */
[----:B------:R1:W-:Y:S01]  /*6ae60*/  STL [R1+0xe4c], R17 ;  /* 0x000e4c1101007387 */ /* 0x0003e20000100800 */
[--C-:B------:R-:W-:Y:S01]  /*6ae70*/  IMAD.X R15, R15, 0x1, R0.reuse, P1 ;  /* 0x000000010f0f7824 */ /* 0x100fe200008e0600 */
[----:B------:R-:W-:Y:S02]  /*6ae80*/  IADD3 R13, P2, R13, R5, RZ ;  /* 0x000000050d0d7210 */ /* 0x000fe40007f5e0ff */
[----:B------:R4:W-:Y:S04]  /*6ae90*/  LDGSTS.E [R4+0xb00], desc[UR60][R10.64], P0 ;  /* 0x00b000000a047fae */ /* 0x0009e8000812187c */
[----:B------:R-:W-:Y:S01]  /*6aea0*/  STL [R1+0xe90], R23 ;  /* 0x000e901701007387 */ /* 0x000fe20000100800 */
[----:B------:R-:W-:-:S03]  /*6aeb0*/  IMAD.X R22, R22, 0x1, R0, P2 ;  /* 0x0000000116167824 */ /* 0x000fc600010e0600 */
[----:B-1----:R-:W2:Y:S01]  /*6aec0*/  LDL.LU R17, [R1+0xfcc] ;  /* 0x000fcc0001117983 */ /* 0x002ea20000300800 */
[----:B----4-:R-:W-:Y:S02]  /*6aed0*/  IMAD.MOV.U32 R10, RZ, RZ, R23 ;  /* 0x000000ffff0a7224 */ /* 0x010fe400078e0017 */
[----:B------:R-:W-:Y:S01]  /*6aee0*/  IMAD.MOV.U32 R11, RZ, RZ, R152 ;  /* 0x000000ffff0b7224 */ /* 0x000fe200078e0098 */
[----:B------:R-:W-:Y:S04]  /*6aef0*/  STL [R1+0xe8c], R152 ;  /* 0x000e8c9801007387 */ /* 0x000fe80000100800 */
[----:B------:R-:W4:Y:S04]  /*6af00*/  LDL.LU R16, [R1+0xfd0] ;  /* 0x000fd00001107983 */ /* 0x000f280000300800 */
[----:B------:R-:W-:Y:S04]  /*6af10*/  STL [R1+0xed0], R14 ;  /* 0x000ed00e01007387 */ /* 0x000fe80000100800 */
[----:B------:R1:W-:Y:S04]  /*6af20*/  LDGSTS.E [R4+0xf00], desc[UR60][R10.64], P0 ;  /* 0x00f000000a047fae */ /* 0x0003e8000812187c */
[----:B------:R1:W-:Y:S04]  /*6af30*/  STL [R1+0xecc], R15 ;  /* 0x000ecc0f01007387 */ /* 0x0003e80000100800 */
[----:B------:R1:W-:Y:S02]  /*6af40*/  STL [R1+0xf10], R13 ;  /* 0x000f100d01007387 */ /* 0x0003e40000100800 */
[----:B-1----:R-:W-:Y:S01]  /*6af50*/  IMAD.MOV.U32 R11, RZ, RZ, R15 ;  /* 0x000000ffff0b7224 */ /* 0x002fe200078e000f */
[----:B------:R-:W-:Y:S01]  /*6af60*/  MOV R10, R14 ;  /* 0x0000000e000a7202 */ /* 0x000fe20000000f00 */
[----:B------:R-:W4:Y:S04]  /*6af70*/  LDL.LU R15, [R1+0x100c] ;  /* 0x00100c00010f7983 */ /* 0x000f280000300800 */
[----:B------:R-:W-:Y:S04]  /*6af80*/  STL [R1+0xf0c], R22 ;  /* 0x000f0c1601007387 */ /* 0x000fe80000100800 */
[----:B------:R-:W4:Y:S04]  /*6af90*/  LDL.LU R14, [R1+0x1010] ;  /* 0x00101000010e7983 */ /* 0x000f280000300800 */
[----:B------:R1:W-:Y:S02]  /*6afa0*/  LDGSTS.E [R4+0x1300], desc[UR60][R10.64], P0 ;  /* 0x013000000a047fae */ /* 0x0003e4000812187c */
[----:B-1----:R-:W-:-:S02]  /*6afb0*/  IMAD.MOV.U32 R10, RZ, RZ, R13 ;  /* 0x000000ffff0a7224 */ /* 0x002fc400078e000d */
[----:B------:R-:W-:Y:S01]  /*6afc0*/  IMAD.MOV.U32 R11, RZ, RZ, R22 ;  /* 0x000000ffff0b7224 */ /* 0x000fe200078e0016 */
[----:B------:R-:W4:Y:S04]  /*6afd0*/  LDL.LU R13, [R1+0x104c] ;  /* 0x00104c00010d7983 */ /* 0x000f280000300800 */
[----:B------:R-:W4:Y:S04]  /*6afe0*/  LDL.LU R3, [R1+0x1050] ;  /* 0x0010500001037983 */ /* 0x000f280000300800 */
[----:B------:R1:W-:Y:S01]  /*6aff0*/  LDGSTS.E [R4+0x1700], desc[UR60][R10.64], P0 ;  /* 0x017000000a047fae */ /* 0x0003e2000812187c */
[----:B---3--:R-:W-:-:S05]  /*6b000*/  IADD3 R20, P1, R20, R5, RZ ;  /* 0x0000000514147210 */ /* 0x008fca0007f3e0ff */
[----:B--2---:R-:W-:Y:S01]  /*6b010*/  IMAD.X R21, R21, 0x1, R0, P1 ;  /* 0x0000000115157824 */ /* 0x004fe200008e0600 */
[----:B------:R-:W-:Y:S01]  /*6b020*/  STL [R1+0xf50], R20 ;  /* 0x000f501401007387 */ /* 0x000fe20000100800 */
[----:B-1----:R-:W-:-:S03]  /*6b030*/  IMAD.MOV.U32 R10, RZ, RZ, R20 ;  /* 0x000000ffff0a7224 */ /* 0x002fc600078e0014 */
[----:B------:R1:W-:Y:S01]  /*6b040*/  STL [R1+0xf4c], R21 ;  /* 0x000f4c1501007387 */ /* 0x0003e20000100800 */
[----:B------:R-:W-:-:S05]  /*6b050*/  MOV R11, R21 ;  /* 0x00000015000b7202 */ /* 0x000fca0000000f00 */
[----:B------:R2:W-:Y:S01]  /*6b060*/  LDGSTS.E [R4+0x1b00], desc[UR60][R10.64], P0 ;  /* 0x01b000000a047fae */ /* 0x0005e2000812187c */
[----:B------:R-:W-:-:S05]  /*6b070*/  IADD3 R18, P2, R18, R5, RZ ;  /* 0x0000000512127210 */ /* 0x000fca0007f5e0ff */
[----:B------:R-:W-:Y:S01]  /*6b080*/  IMAD.X R19, R19, 0x1, R0, P2 ;  /* 0x0000000113137824 */ /* 0x000fe200010e0600 */
[----:B------:R-:W-:Y:S04]  /*6b090*/  STL [R1+0xf90], R18 ;  /* 0x000f901201007387 */ /* 0x000fe80000100800 */
[----:B-1----:R-:W3:Y:S04]  /*6b0a0*/  LDL.LU R21, [R1+0x108c] ;  /* 0x00108c0001157983 */ /* 0x002ee80000300800 */
[----:B------:R1:W-:Y:S04]  /*6b0b0*/  STL [R1+0xf8c], R19 ;  /* 0x000f8c1301007387 */ /* 0x0003e80000100800 */
[----:B------:R-:W3:Y:S01]  /*6b0c0*/  LDL.LU R20, [R1+0x1090] ;  /* 0x0010900001147983 */ /* 0x000ee20000300800 */
[----:B--2---:R-:W-:-:S02]  /*6b0d0*/  IMAD.MOV.U32 R11, RZ, RZ, R19 ;  /* 0x000000ffff0b7224 */ /* 0x004fc400078e0013 */
[----:B------:R-:W-:Y:S01]  /*6b0e0*/  IMAD.MOV.U32 R10, RZ, RZ, R18 ;  /* 0x000000ffff0a7224 */ /* 0x000fe200078e0012 */
[----:B-1----:R-:W2:Y:S04]  /*6b0f0*/  LDL.LU R19, [R1+0x10cc] ;  /* 0x0010cc0001137983 */ /* 0x002ea80000300800 */
[----:B------:R-:W2:Y:S04]  /*6b100*/  LDL.LU R18, [R1+0x10d0] ;  /* 0x0010d00001127983 */ /* 0x000ea80000300800 */
[----:B------:R1:W-:Y:S01]  /*6b110*/  LDGSTS.E [R4+0x1f00], desc[UR60][R10.64], P0 ;  /* 0x01f000000a047fae */ /* 0x0003e2000812187c */
[----:B----4-:R-:W-:-:S05]  /*6b120*/  IADD3 R16, P1, R16, R5, RZ ;  /* 0x0000000510107210 */ /* 0x010fca0007f3e0ff */
[----:B------:R-:W-:Y:S01]  /*6b130*/  IMAD.X R17, R17, 0x1, R0, P1 ;  /* 0x0000000111117824 */ /* 0x000fe200008e0600 */
[----:B------:R-:W-:Y:S01]  /*6b140*/  STL [R1+0xfd0], R16 ;  /* 0x000fd01001007387 */ /* 0x000fe20000100800 */
[----:B-1----:R-:W-:-:S03]  /*6b150*/  IMAD.MOV.U32 R10, RZ, RZ, R16 ;  /* 0x000000ffff0a7224 */ /* 0x002fc600078e0010 */
[----:B------:R1:W-:Y:S01]  /*6b160*/  STL [R1+0xfcc], R17 ;  /* 0x000fcc1101007387 */ /* 0x0003e20000100800 */
[----:B------:R-:W-:-:S05]  /*6b170*/  IMAD.MOV.U32 R11, RZ, RZ, R17 ;  /* 0x000000ffff0b7224 */ /* 0x000fca00078e0011 */
[----:B------:R4:W-:Y:S01]  /*6b180*/  LDGSTS.E [R4+0x2300], desc[UR60][R10.64], P0 ;  /* 0x023000000a047fae */ /* 0x0009e2000812187c */
[----:B------:R-:W-:-:S05]  /*6b190*/  IADD3 R14, P2, R14, R5, RZ ;  /* 0x000000050e0e7210 */ /* 0x000fca0007f5e0ff */
[----:B------:R-:W-:Y:S01]  /*6b1a0*/  IMAD.X R15, R15, 0x1, R0, P2 ;  /* 0x000000010f0f7824 */ /* 0x000fe200010e0600 */
[----:B------:R-:W-:Y:S04]  /*6b1b0*/  STL [R1+0x1010], R14 ;  /* 0x0010100e01007387 */ /* 0x000fe80000100800 */
[----:B------:R-:W2:Y:S04]  /*6b1c0*/  LDL.LU R23, [R1+0x110c] ;  /* 0x00110c0001177983 */ /* 0x000ea80000300800 */
[----:B------:R1:W-:Y:S04]  /*6b1d0*/  STL [R1+0x100c], R15 ;  /* 0x00100c0f01007387 */ /* 0x0003e80000100800 */
[----:B------:R-:W2:Y:S01]  /*6b1e0*/  LDL.LU R22, [R1+0x1110] ;  /* 0x0011100001167983 */ /* 0x000ea20000300800 */
[----:B----4-:R-:W-:Y:S01]  /*6b1f0*/  IMAD.MOV.U32 R11, RZ, RZ, R15 ;  /* 0x000000ffff0b7224 */ /* 0x010fe200078e000f */
[----:B------:R-:W-:-:S02]  /*6b200*/  MOV R10, R14 ;  /* 0x0000000e000a7202 */ /* 0x000fc40000000f00 */
[----:B-1----:R-:W4:Y:S04]  /*6b210*/  LDL.LU R17, [R1+0x114c] ;  /* 0x00114c0001117983 */ /* 0x002f280000300800 */
[----:B------:R-:W4:Y:S04]  /*6b220*/  LDL.LU R16, [R1+0x1150] ;  /* 0x0011500001107983 */ /* 0x000f280000300800 */
[----:B------:R-:W4:Y:S04]  /*6b230*/  LDL.LU R15, [R1+0x118c] ;  /* 0x00118c00010f7983 */ /* 0x000f280000300800 */
[----:B------:R-:W4:Y:S01]  /*6b240*/  LDL.LU R14, [R1+0x1190] ;  /* 0x00119000010e7983 */ /* 0x000f220000300800 */
[----:B------:R-:W-:-:S03]  /*6b250*/  IADD3 R3, P1, R3, R5, RZ ;  /* 0x0000000503037210 */ /* 0x000fc60007f3e0ff */
[----:B------:R1:W-:Y:S02]  /*6b260*/  LDGSTS.E [R4+0x2700], desc[UR60][R10.64], P0 ;  /* 0x027000000a047fae */ /* 0x0003e4000812187c */
[----:B------:R-:W-:Y:S02]  /*6b270*/  IMAD.X R13, R13, 0x1, R0, P1 ;  /* 0x000000010d0d7824 */ /* 0x000fe400008e0600 */
[----:B------:R-:W-:Y:S04]  /*6b280*/  STL [R1+0x1050], R3 ;  /* 0x0010500301007387 */ /* 0x000fe80000100800 */
[----:B------:R3:W-:Y:S01]  /*6b290*/  STL [R1+0x104c], R13 ;  /* 0x00104c0d01007387 */ /* 0x0007e20000100800 */
[----:B-1----:R-:W-:Y:S02]  /*6b2a0*/  IMAD.MOV.U32 R10, RZ, RZ, R3 ;  /* 0x000000ffff0a7224 */ /* 0x002fe400078e0003 */
[----:B------:R-:W-:-:S05]  /*6b2b0*/  IMAD.MOV.U32 R11, RZ, RZ, R13 ;  /* 0x000000ffff0b7224 */ /* 0x000fca00078e000d */
[----:B------:R1:W-:Y:S01]  /*6b2c0*/  LDGSTS.E [R4+0x2b00], desc[UR60][R10.64], P0 ;  /* 0x02b000000a047fae */ /* 0x0003e2000812187c */
[----:B---3--:R-:W-:-:S05]  /*6b2d0*/  IADD3 R20, P2, R20, R5, RZ ;  /* 0x0000000514147210 */ /* 0x008fca0007f5e0ff */
[----:B------:R-:W-:Y:S01]  /*6b2e0*/  IMAD.X R21, R21, 0x1, R0, P2 ;  /* 0x0000000115157824 */ /* 0x000fe200010e0600 */
[----:B------:R-:W-:Y:S04]  /*6b2f0*/  STL [R1+0x1090], R20 ;  /* 0x0010901401007387 */ /* 0x000fe80000100800 */
[----:B------:R-:W3:Y:S01]  /*6b300*/  LDL.LU R13, [R1+0x11cc] ;  /* 0x0011cc00010d7983 */ /* 0x000ee20000300800 */
[----:B-1----:R-:W-:-:S03]  /*6b310*/  MOV R11, R21 ;  /* 0x00000015000b7202 */ /* 0x002fc60000000f00 */
[----:B------:R1:W-:Y:S01]  /*6b320*/  STL [R1+0x108c], R21 ;  /* 0x00108c1501007387 */ /* 0x0003e20000100800 */
[----:B------:R-:W-:-:S03]  /*6b330*/  IMAD.MOV.U32 R10, RZ, RZ, R20 ;  /* 0x000000ffff0a7224 */ /* 0x000fc600078e0014 */
[----:B------:R-:W3:Y:S01]  /*6b340*/  LDL.LU R3, [R1+0x11d0] ;  /* 0x0011d00001037983 */ /* 0x000ee20000300800 */
[----:B--2---:R-:W-:-:S03]  /*6b350*/  IADD3 R18, P1, R18, R5, RZ ;  /* 0x0000000512127210 */ /* 0x004fc60007f3e0ff */
[----:B------:R2:W-:Y:S04]  /*6b360*/  LDGSTS.E [R4+0x2f00], desc[UR60][R10.64], P0 ;  /* 0x02f000000a047fae */ /* 0x0005e8000812187c */
[----:B-1----:R-:W3:Y:S04]  /*6b370*/  LDL.LU R21, [R1+0x120c] ;  /* 0x00120c0001157983 */ /* 0x002ee80000300800 */
[----:B------:R-:W3:Y:S01]  /*6b380*/  LDL.LU R20, [R1+0x1210] ;  /* 0x0012100001147983 */ /* 0x000ee20000300800 */
[----:B------:R-:W-:Y:S02]  /*6b390*/  IMAD.X R19, R19, 0x1, R0, P1 ;  /* 0x0000000113137824 */ /* 0x000fe400008e0600 */
[----:B--2---:R-:W-:-:S02]  /*6b3a0*/  IMAD.MOV.U32 R10, RZ, RZ, R18 ;  /* 0x000000ffff0a7224 */ /* 0x004fc400078e0012 */
[----:B------:R-:W-:Y:S01]  /*6b3b0*/  IMAD.MOV.U32 R11, RZ, RZ, R19 ;  /* 0x000000ffff0b7224 */ /* 0x000fe200078e0013 */
[----:B------:R-:W-:Y:S04]  /*6b3c0*/  STL [R1+0x10d0], R18 ;  /* 0x0010d01201007387 */ /* 0x000fe80000100800 */
[----:B------:R1:W-:Y:S04]  /*6b3d0*/  STL [R1+0x10cc], R19 ;  /* 0x0010cc1301007387 */ /* 0x0003e80000100800 */
[----:B------:R2:W-:Y:S01]  /*6b3e0*/  LDGSTS.E [R4+0x3300], desc[UR60][R10.64], P0 ;  /* 0x033000000a047fae */ /* 0x0005e2000812187c */
[----:B------:R-:W-:-:S05]  /*6b3f0*/  IADD3 R22, P2, R22, R5, RZ ;  /* 0x0000000516167210 */ /* 0x000fca0007f5e0ff */
[----:B------:R-:W-:Y:S01]  /*6b400*/  IMAD.X R23, R23, 0x1, R0, P2 ;  /* 0x0000000117177824 */ /* 0x000fe200010e0600 */
[-C--:B----4-:R-:W-:Y:S01]  /*6b410*/  IADD3 R16, P1, R16, R5.reuse, RZ ;  /* 0x0000000510107210 */ /* 0x090fe20007f3e0ff */
[----:B------:R-:W-:Y:S01]  /*6b420*/  STL [R1+0x1110], R22 ;  /* 0x0011101601007387 */ /* 0x000fe20000100800 */
[----:B--2---:R-:W-:Y:S02]  /*6b430*/  IMAD.MOV.U32 R10, RZ, RZ, R22 ;  /* 0x000000ffff0a7224 */ /* 0x004fe400078e0016 */
[----:B------:R-:W-:Y:S01]  /*6b440*/  IMAD.MOV.U32 R11, RZ, RZ, R23 ;  /* 0x000000ffff0b7224 */ /* 0x000fe200078e0017 */
[----:B------:R-:W-:Y:S01]  /*6b450*/  IADD3.X R17, R17, R0, RZ, P1, !PT ;  /* 0x0000000011117210 */ /* 0x000fe20000ffe4ff */
[----:B-1----:R-:W2:Y:S01]  /*6b460*/  LDL.LU R19, [R1+0x124c] ;  /* 0x00124c0001137983 */ /* 0x002ea20000300800 */
[----:B------:R-:W-:-:S03]  /*6b470*/  IADD3 R14, P2, R14, R5, RZ ;  /* 0x000000050e0e7210 */ /* 0x000fc60007f5e0ff */
[----:B------:R-:W-:Y:S02]  /*6b480*/  STL [R1+0x110c], R23 ;  /* 0x00110c1701007387 */ /* 0x000fe40000100800 */
[----:B------:R-:W-:Y:S02]  /*6b490*/  IMAD.X R15, R15, 0x1, R0, P2 ;  /* 0x000000010f0f7824 */ /* 0x000fe400010e0600 */
[----:B------:R-:W4:Y:S04]  /*6b4a0*/  LDL.LU R18, [R1+0x1250] ;  /* 0x0012500001127983 */ /* 0x000f280000300800 */
[----:B------:R-:W-:Y:S04]  /*6b4b0*/  STL [R1+0x1150], R16 ;  /* 0x0011501001007387 */ /* 0x000fe80000100800 */
        /* <DEDUP_REMOVED lines=14> */
[----:B---3--:R-:W-:-:S05]  /*6b5a0*/  IADD3 R3, P1, R3, R5, RZ ;  /* 0x0000000503037210 */ /* 0x008fca0007f3e0ff */
[----:B------:R-:W-:Y:S01]  /*6b5b0*/  IMAD.X R13, R13, 0x1, R0, P1 ;  /* 0x000000010d0d7824 */ /* 0x000fe200008e0600 */
[----:B------:R-:W-:Y:S01]  /*6b5c0*/  STL [R1+0x11d0], R3 ;  /* 0x0011d00301007387 */ /* 0x000fe20000100800 */
[----:B------:R-:W-:-:S03]  /*6b5d0*/  IADD3 R20, P2, R20, R5, RZ ;  /* 0x0000000514147210 */ /* 0x000fc60007f5e0ff */
[----:B------:R3:W-:Y:S01]  /*6b5e0*/  STL [R1+0x11cc], R13 ;  /* 0x0011cc0d01007387 */ /* 0x0007e20000100800 */
[----:B------:R-:W-:Y:S01]  /*6b5f0*/  IADD3.X R21, R21, R0, RZ, P2, !PT ;  /* 0x0000000015157210 */ /* 0x000fe200017fe4ff */
[----:B-1----:R-:W-:Y:S02]  /*6b600*/  IMAD.MOV.U32 R11, RZ, RZ, R13 ;  /* 0x000000ffff0b7224 */ /* 0x002fe400078e000d */
[----:B------:R-:W-:Y:S01]  /*6b610*/  STL [R1+0x1210], R20 ;  /* 0x0012101401007387 */ /* 0x000fe20000100800 */
[----:B------:R-:W-:-:S03]  /*6b620*/  IMAD.MOV.U32 R10, RZ, RZ, R3 ;  /* 0x000000ffff0a7224 */ /* 0x000fc600078e0003 */
[----:B---3--:R-:W3:Y:S04]  /*6b630*/  LDL.LU R13, [R1+0x130c] ;  /* 0x00130c00010d7983 */ /* 0x008ee80000300800 */
[----:B------:R1:W-:Y:S04]  /*6b640*/  STL [R1+0x120c], R21 ;  /* 0x00120c1501007387 */ /* 0x0003e80000100800 */
[----:B------:R-:W3:Y:S04]  /*6b650*/  LDL.LU R3, [R1+0x1310] ;  /* 0x0013100001037983 */ /* 0x000ee80000300800 */
[----:B------:R1:W-:Y:S02]  /*6b660*/  LDGSTS.E [R4+0x4300], desc[UR60][R10.64], P0 ;  /* 0x043000000a047fae */ /* 0x0003e4000812187c */
[----:B-1----:R-:W-:-:S02]  /*6b670*/  IMAD.MOV.U32 R11, RZ, RZ, R21 ;  /* 0x000000ffff0b7224 */ /* 0x002fc400078e0015 */
[----:B------:R-:W-:Y:S01]  /*6b680*/  IMAD.MOV.U32 R10, RZ, RZ, R20 ;  /* 0x000000ffff0a7224 */ /* 0x000fe200078e0014 */
[----:B------:R-:W3:Y:S04]  /*6b690*/  LDL.LU R21, [R1+0x134c] ;  /* 0x00134c0001157983 */ /* 0x000ee80000300800 */
[----:B------:R-:W3:Y:S04]  /*6b6a0*/  LDL.LU R20, [R1+0x1350] ;  /* 0x0013500001147983 */ /* 0x000ee80000300800 */
[----:B------:R1:W-:Y:S01]  /*6b6b0*/  LDGSTS.E [R4+0x4700], desc[UR60][R10.64], P0 ;  /* 0x047000000a047fae */ /* 0x0003e2000812187c */
[----:B----4-:R-:W-:-:S05]  /*6b6c0*/  IADD3 R18, P1, R18, R5, RZ ;  /* 0x0000000512127210 */ /* 0x010fca0007f3e0ff */
[----:B--2---:R-:W-:Y:S01]  /*6b6d0*/  IMAD.X R19, R19, 0x1, R0, P1 ;  /* 0x0000000113137824 */ /* 0x004fe200008e0600 */
[----:B------:R-:W-:Y:S01]  /*6b6e0*/  STL [R1+0x1250], R18 ;  /* 0x0012501201007387 */ /* 0x000fe20000100800 */
[----:B-1----:R-:W-:-:S03]  /*6b6f0*/  MOV R10, R18 ;  /* 0x00000012000a7202 */ /* 0x002fc60000000f00 */
[----:B------:R1:W-:Y:S01]  /*6b700*/  STL [R1+0x124c], R19 ;  /* 0x00124c1301007387 */ /* 0x0003e20000100800 */
[----:B------:R-:W-:-:S05]  /*6b710*/  IMAD.MOV.U32 R11, RZ, RZ, R19 ;  /* 0x000000ffff0b7224 */ /* 0x000fca00078e0013 */
[----:B------:R2:W-:Y:S01]  /*6b720*/  LDGSTS.E [R4+0x4b00], desc[UR60][R10.64], P0 ;  /* 0x04b000000a047fae */ /* 0x0005e2000812187c */
[----:B------:R-:W-:-:S05]  /*6b730*/  IADD3 R16, P2, R16, R5, RZ ;  /* 0x0000000510107210 */ /* 0x000fca0007f5e0ff */
[----:B------:R-:W-:Y:S01]  /*6b740*/  IMAD.X R17, R17, 0x1, R0, P2 ;  /* 0x0000000111117824 */ /* 0x000fe200010e0600 */
[----:B------:R-:W-:Y:S04]  /*6b750*/  STL [R1+0x1290], R16 ;  /* 0x0012901001007387 */ /* 0x000fe80000100800 */
[----:B------:R-:W4:Y:S04]  /*6b760*/  LDL.LU R23, [R1+0x138c] ;  /* 0x00138c0001177983 */ /* 0x000f280000300800 */
[----:B------:R1:W-:Y:S04]  /*6b770*/  STL [R1+0x128c], R17 ;  /* 0x00128c1101007387 */ /* 0x0003e80000100800 */
[----:B------:R-:W4:Y:S01]  /*6b780*/  LDL.LU R22, [R1+0x1390] ;  /* 0x0013900001167983 */ /* 0x000f220000300800 */
[----:B--2---:R-:W-:-:S03]  /*6b790*/  IMAD.MOV.U32 R11, RZ, RZ, R17 ;  /* 0x000000ffff0b7224 */ /* 0x004fc600078e0011 */
[----:B-1----:R-:W2:Y:S01]  /*6b7a0*/  LDL.LU R19, [R1+0x13cc] ;  /* 0x0013cc0001137983 */ /* 0x002ea20000300800 */
[----:B------:R-:W-:-:S03]  /*6b7b0*/  IMAD.MOV.U32 R10, RZ, RZ, R16 ;  /* 0x000000ffff0a7224 */ /* 0x000fc600078e0010 */
[----:B------:R-:W2:Y:S04]  /*6b7c0*/  LDL.LU R18, [R1+0x13d0] ;  /* 0x0013d00001127983 */ /* 0x000ea80000300800 */
[----:B------:R-:W2:Y:S04]  /*6b7d0*/  LDL.LU R17, [R1+0x140c] ;  /* 0x00140c0001117983 */ /* 0x000ea80000300800 */
[----:B------:R-:W2:Y:S01]  /*6b7e0*/  LDL.LU R16, [R1+0x1410] ;  /* 0x0014100001107983 */ /* 0x000ea20000300800 */
[----:B------:R-:W-:-:S03]  /*6b7f0*/  IADD3 R14, P1, R14, R5, RZ ;  /* 0x000000050e0e7210 */ /* 0x000fc60007f3e0ff */
[----:B------:R1:W-:Y:S02]  /*6b800*/  LDGSTS.E [R4+0x4f00], desc[UR60][R10.64], P0 ;  /* 0x04f000000a047fae */ /* 0x0003e4000812187c */
[----:B------:R-:W-:Y:S02]  /*6b810*/  IMAD.X R15, R15, 0x1, R0, P1 ;  /* 0x000000010f0f7824 */ /* 0x000fe400008e0600 */
[----:B------:R-:W-:Y:S04]  /*6b820*/  STL [R1+0x12d0], R14 ;  /* 0x0012d00e01007387 */ /* 0x000fe80000100800 */
[----:B------:R3:W-:Y:S01]  /*6b830*/  STL [R1+0x12cc], R15 ;  /* 0x0012cc0f01007387 */ /* 0x0007e20000100800 */
[----:B-1----:R-:W-:Y:S01]  /*6b840*/  IMAD.MOV.U32 R10, RZ, RZ, R14 ;  /* 0x000000ffff0a7224 */ /* 0x002fe200078e000e */
[----:B------:R-:W-:-:S05]  /*6b850*/  MOV R11, R15 ;  /* 0x0000000f000b7202 */ /* 0x000fca0000000f00 */
[----:B------:R1:W-:Y:S01]  /*6b860*/  LDGSTS.E [R4+0x5300], desc[UR60][R10.64], P0 ;  /* 0x053000000a047fae */ /* 0x0003e2000812187c */
[----:B---3--:R-:W-:-:S05]  /*6b870*/  IADD3 R3, P2, R3, R5, RZ ;  /* 0x0000000503037210 */ /* 0x008fca0007f5e0ff */
[----:B------:R-:W-:Y:S01]  /*6b880*/  IMAD.X R13, R13, 0x1, R0, P2 ;  /* 0x000000010d0d7824 */ /* 0x000fe200010e0600 */
[----:B------:R-:W-:Y:S04]  /*6b890*/  STL [R1+0x1310], R3 ;  /* 0x0013100301007387 */ /* 0x000fe80000100800 */
[----:B------:R-:W3:Y:S01]  /*6b8a0*/  LDL.LU R15, [R1+0x144c] ;  /* 0x00144c00010f7983 */ /* 0x000ee20000300800 */
[----:B-1----:R-:W-:-:S03]  /*6b8b0*/  IMAD.MOV.U32 R11, RZ, RZ, R13 ;  /* 0x000000ffff0b7224 */ /* 0x002fc600078e000d */
[----:B------:R1:W-:Y:S01]  /*6b8c0*/  STL [R1+0x130c], R13 ;  /* 0x00130c0d01007387 */ /* 0x0003e20000100800 */
[----:B------:R-:W-:-:S03]  /*6b8d0*/  IMAD.MOV.U32 R10, RZ, RZ, R3 ;  /* 0x000000ffff0a7224 */ /* 0x000fc600078e0003 */
[----:B------:R-:W3:Y:S04]  /*6b8e0*/  LDL.LU R14, [R1+0x1450] ;  /* 0x00145000010e7983 */ /* 0x000ee80000300800 */
[----:B------:R1:W-:Y:S04]  /*6b8f0*/  LDGSTS.E [R4+0x5700], desc[UR60][R10.64], P0 ;  /* 0x057000000a047fae */ /* 0x0003e8000812187c */
[----:B-1----:R-:W3:Y:S04]  /*6b900*/  LDL.LU R13, [R1+0x148c] ;  /* 0x00148c00010d7983 */ /* 0x002ee80000300800 */
[----:B------:R-:W3:Y:S01]  /*6b910*/  LDL.LU R3, [R1+0x1490] ;  /* 0x0014900001037983 */ /* 0x000ee20000300800 */
[----:B------:R-:W-:-:S05]  /*6b920*/  IADD3 R20, P1, R20, R5, RZ ;  /* 0x0000000514147210 */ /* 0x000fca0007f3e0ff */
[----:B------:R-:W-:Y:S02]  /*6b930*/  IMAD.X R21, R21, 0x1, R0, P1 ;  /* 0x0000000115157824 */ /* 0x000fe400008e0600 */
[----:B------:R-:W-:Y:S02]  /*6b940*/  IMAD.MOV.U32 R10, RZ, RZ, R20 ;  /* 0x000000ffff0a7224 */ /* 0x000fe400078e0014 */
[----:B------:R-:W-:Y:S01]  /*6b950*/  IMAD.MOV.U32 R11, RZ, RZ, R21 ;  /* 0x000000ffff0b7224 */ /* 0x000fe200078e0015 */
[----:B------:R-:W-:Y:S04]  /*6b960*/  STL [R1+0x1350], R20 ;  /* 0x0013501401007387 */ /* 0x000fe80000100800 */
[----:B------:R1:W-:Y:S04]  /*6b970*/  STL [R1+0x134c], R21 ;  /* 0x00134c1501007387 */ /* 0x0003e80000100800 */
[----:B------:R1:W-:Y:S01]  /*6b980*/  LDGSTS.E [R4+0x5b00], desc[UR60][R10.64], P0 ;  /* 0x05b000000a047fae */ /* 0x0003e2000812187c */
[----:B----4-:R-:W-:-:S05]  /*6b990*/  IADD3 R22, P2, R22, R5, RZ ;  /* 0x0000000516167210 */ /* 0x010fca0007f5e0ff */
[--C-:B------:R-:W-:Y:S01]  /*6b9a0*/  IMAD.X R23, R23, 0x1, R0.reuse, P2 ;  /* 0x0000000117177824 */ /* 0x100fe200010e0600 */
[-C--:B--2---:R-:W-:Y:S01]  /*6b9b0*/  IADD3 R18, P1, R18, R5.reuse, RZ ;  /* 0x0000000512127210 */ /* 0x084fe20007f3e0ff */
[----:B------:R-:W-:Y:S01]  /*6b9c0*/  STL [R1+0x1390], R22 ;  /* 0x0013901601007387 */ /* 0x000fe20000100800 */
[----:B-1----:R-:W-:Y:S01]  /*6b9d0*/  MOV R10, R22 ;  /* 0x00000016000a7202 */ /* 0x002fe20000000f00 */
[----:B------:R-:W-:Y:S02]  /*6b9e0*/  IMAD.MOV.U32 R11, RZ, RZ, R23 ;  /* 0x000000ffff0b7224 */ /* 0x000fe400078e0017 */
[----:B------:R-:W-:Y:S01]  /*6b9f0*/  IMAD.X R19, R19, 0x1, R0, P1 ;  /* 0x0000000113137824 */ /* 0x000fe200008e0600 */
[----:B------:R-:W2:Y:S01]  /*6ba00*/  LDL.LU R21, [R1+0x14cc] ;  /* 0x0014cc0001157983 */ /* 0x000ea20000300800 */
        /* <DEDUP_REMOVED lines=24> */
[----:B-1----:R-:W-:Y:S02]  /*6bb90*/  IMAD.MOV.U32 R11, RZ, RZ, R15 ;  /* 0x000000ffff0b7224 */ /* 0x002fe400078e000f */
[----:B------:R-:W-:Y:S01]  /*6bba0*/  IMAD.X R13, R13, 0x1, R0, P2 ;  /* 0x000000010d0d7824 */ /* 0x000fe200010e0600 */
[----:B------:R-:W-:Y:S01]  /*6bbb0*/  STL [R1+0x1490], R3 ;  /* 0x0014900301007387 */ /* 0x000fe20000100800 */
[----:B------:R-:W-:-:S03]  /*6bbc0*/  IMAD.MOV.U32 R10, RZ, RZ, R14 ;  /* 0x000000ffff0a7224 */ /* 0x000fc600078e000e */
[----:B---3--:R-:W3:Y:S04]  /*6bbd0*/  LDL.LU R15, [R1+0x158c] ;  /* 0x00158c00010f7983 */ /* 0x008ee80000300800 */
[----:B------:R1:W-:Y:S04]  /*6bbe0*/  STL [R1+0x148c], R13 ;  /* 0x00148c0d01007387 */ /* 0x0003e80000100800 */
[----:B------:R-:W3:Y:S04]  /*6bbf0*/  LDL.LU R14, [R1+0x1590] ;  /* 0x00159000010e7983 */ /* 0x000ee80000300800 */
[----:B------:R1:W-:Y:S02]  /*6bc00*/  LDGSTS.E [R4+0x6b00], desc[UR60][R10.64], P0 ;  /* 0x06b000000a047fae */ /* 0x0003e4000812187c */
[----:B-1----:R-:W-:-:S02]  /*6bc10*/  IMAD.MOV.U32 R10, RZ, RZ, R3 ;  /* 0x000000ffff0a7224 */ /* 0x002fc400078e0003 */
[----:B------:R-:W-:Y:S02]  /*6bc20*/  IMAD.MOV.U32 R11, RZ, RZ, R13 ;  /* 0x000000ffff0b7224 */ /* 0x000fe400078e000d */
[----:B------:R-:W3:Y:S04]  /*6bc30*/  LDL.LU R13, [R1+0x15cc] ;  /* 0x0015cc00010d7983 */ /* 0x000ee80000300800 */
[----:B------:R-:W3:Y:S04]  /*6bc40*/  LDL.LU R3, [R1+0x15d0] ;  /* 0x0015d00001037983 */ /* 0x000ee80000300800 */
[----:B------:R1:W-:Y:S01]  /*6bc50*/  LDGSTS.E [R4+0x6f00], desc[UR60][R10.64], P0 ;  /* 0x06f000000a047fae */ /* 0x0003e2000812187c */
[----:B----4-:R-:W-:-:S04]  /*6bc60*/  IADD3 R20, P1, R20, R5, RZ ;  /* 0x0000000514147210 */ /* 0x010fc80007f3e0ff */
[----:B--2---:R-:W-:Y:S01]  /*6bc70*/  IADD3.X R21, R21, R0, RZ, P1, !PT ;  /* 0x0000000015157210 */ /* 0x004fe20000ffe4ff */
        /* <DEDUP_REMOVED lines=25> */
[----:B---3--:R-:W-:-:S04]  /*6be10*/  IADD3 R14, P2, R14, R5, RZ ;  /* 0x000000050e0e7210 */ /* 0x008fc80007f5e0ff */
[----:B------:R-:W-:Y:S01]  /*6be20*/  IADD3.X R15, R15, R0, RZ, P2, !PT ;  /* 0x000000000f0f7210 */ /* 0x000fe200017fe4ff */
        /* <DEDUP_REMOVED lines=10> */
[----:B------:R-:W-:Y:S01]  /*6bed0*/  IMAD.X R13, R13, 0x1, R0, P1 ;  /* 0x000000010d0d7824 */ /* 0x000fe200008e0600 */
[----:B------:R-:W-:Y:S01]  /*6bee0*/  STL [R1+0x15d0], R3 ;  /* 0x0015d00301007387 */ /* 0x000fe20000100800 */
[----:B------:R-:W-:Y:S02]  /*6bef0*/  MOV R10, R3 ;  /* 0x00000003000a7202 */ /* 0x000fe40000000f00 */
[----:B------:R-:W-:Y:S01]  /*6bf00*/  IMAD.MOV.U32 R11, RZ, RZ, R13 ;  /* 0x000000ffff0b7224 */ /* 0x000fe200078e000d */
[----:B------:R1:W-:Y:S04]  /*6bf10*/  STL [R1+0x15cc], R13 ;  /* 0x0015cc0d01007387 */ /* 0x0003e80000100800 */
[----:B------:R1:W-:Y:S01]  /*6bf20*/  LDGSTS.E [R4+0x20300], desc[UR60][R10.64], P0 ;  /* 0x203000000a047fae */ /* 0x0003e2000812187c */
[----:B----4-:R-:W-:-:S05]  /*6bf30*/  IADD3 R22, P2, R22, R5, RZ ;  /* 0x0000000516167210 */ /* 0x010fca0007f5e0ff */
[--C-:B------:R-:W-:Y:S01]  /*6bf40*/  IMAD.X R23, R23, 0x1, R0.reuse, P2 ;  /* 0x0000000117177824 */ /* 0x100fe200010e0600 */
[-C--:B--2---:R-:W-:Y:S01]  /*6bf50*/  IADD3 R20, P1, R20, R5.reuse, RZ ;  /* 0x0000000514147210 */ /* 0x084fe20007f3e0ff */
[----:B------:R-:W-:Y:S04]  /*6bf60*/  STL [R1+0x1610], R22 ;  /* 0x0016101601007387 */ /* 0x000fe80000100800 */
[----:B------:R-:W-:Y:S01]  /*6bf70*/  IMAD.X R21, R21, 0x1, R0, P1 ;  /* 0x0000000115157824 */ /* 0x000fe200008e0600 */
[----:B-1----:R-:W2:Y:S01]  /*6bf80*/  LDL.LU R13, [R1+0x174c] ;  /* 0x00174c00010d7983 */ /* 0x002ea20000300800 */
[----:B------:R-:W-:-:S03]  /*6bf90*/  IADD3 R18, P2, R18, R5, RZ ;  /* 0x0000000512127210 */ /* 0x000fc60007f5e0ff */
[----:B------:R1:W-:Y:S02]  /*6bfa0*/  STL [R1+0x160c], R23 ;  /* 0x00160c1701007387 */ /* 0x0003e40000100800 */
[----:B------:R-:W-:Y:S02]  /*6bfb0*/  IMAD.X R19, R19, 0x1, R0, P2 ;  /* 0x0000000113137824 */ /* 0x000fe400010e0600 */
[----:B------:R-:W4:Y:S01]  /*6bfc0*/  LDL.LU R3, [R1+0x1750] ;  /* 0x0017500001037983 */ /* 0x000f220000300800 */
[----:B------:R-:W-:-:S03]  /*6bfd0*/  IMAD.MOV.U32 R11, RZ, RZ, R23 ;  /* 0x000000ffff0b7224 */ /* 0x000fc600078e0017 */
[----:B------:R-:W-:Y:S01]  /*6bfe0*/  STL [R1+0x1650], R20 ;  /* 0x0016501401007387 */ /* 0x000fe20000100800 */
[----:B------:R-:W-:-:S03]  /*6bff0*/  IMAD.MOV.U32 R10, RZ, RZ, R22 ;  /* 0x000000ffff0a7224 */ /* 0x000fc600078e0016 */
[----:B------:R-:W-:Y:S04]  /*6c000*/  STL [R1+0x164c], R21 ;  /* 0x00164c1501007387 */ /* 0x000fe80000100800 */
[----:B------:R-:W-:Y:S04]  /*6c010*/  STL [R1+0x1690], R18 ;  /* 0x0016901201007387 */ /* 0x000fe80000100800 */
[----:B-1----:R-:W2:Y:S04]  /*6c020*/  LDL.LU R23, [R1+0x178c] ;  /* 0x00178c0001177983 */ /* 0x002ea80000300800 */
[----:B------:R1:W-:Y:S04]  /*6c030*/  STL [R1+0x168c], R19 ;  /* 0x00168c1301007387 */ /* 0x0003e80000100800 */
[----:B------:R-:W2:Y:S04]  /*6c040*/  LDL.LU R22, [R1+0x1790] ;  /* 0x0017900001167983 */ /* 0x000ea80000300800 */
[----:B------:R1:W-:Y:S02]  /*6c050*/  LDGSTS.E [R4+0x20700], desc[UR60][R10.64], P0 ;  /* 0x207000000a047fae */ /* 0x0003e4000812187c */
[----:B-1----:R-:W-:Y:S01]  /*6c060*/  IMAD.MOV.U32 R10, RZ, RZ, R20 ;  /* 0x000000ffff0a7224 */ /* 0x002fe200078e0014 */
[----:B------:R-:W-:-:S05]  /*6c070*/  MOV R11, R21 ;  /* 0x00000015000b7202 */ /* 0x000fca0000000f00 */
[----:B------:R1:W-:Y:S02]  /*6c080*/  LDGSTS.E [R4+0x20b00], desc[UR60][R10.64], P0 ;  /* 0x20b000000a047fae */ /* 0x0003e4000812187c */
[----:B-1----:R-:W-:Y:S02]  /*6c090*/  IMAD.MOV.U32 R11, RZ, RZ, R19 ;  /* 0x000000ffff0b7224 */ /* 0x002fe400078e0013 */
[----:B------:R-:W-:Y:S01]  /*6c0a0*/  IMAD.MOV.U32 R10, RZ, RZ, R18 ;  /* 0x000000ffff0a7224 */ /* 0x000fe200078e0012 */
[----:B------:R-:W2:Y:S04]  /*6c0b0*/  LDL.LU R19, [R1+0x17cc] ;  /* 0x0017cc0001137983 */ /* 0x000ea80000300800 */
[----:B------:R-:W2:Y:S04]  /*6c0c0*/  LDL.LU R18, [R1+0x17d0] ;  /* 0x0017d00001127983 */ /* 0x000ea80000300800 */
[----:B------:R1:W-:Y:S01]  /*6c0d0*/  LDGSTS.E [R4+0x20f00], desc[UR60][R10.64], P0 ;  /* 0x20f000000a047fae */ /* 0x0003e2000812187c */
[----:B---3--:R-:W-:-:S05]  /*6c0e0*/  IADD3 R16, P1, R16, R5, RZ ;  /* 0x0000000510107210 */ /* 0x008fca0007f3e0ff */
[----:B------:R-:W-:Y:S01]  /*6c0f0*/  IMAD.X R17, R17, 0x1, R0, P1 ;  /* 0x0000000111117824 */ /* 0x000fe200008e0600 */
[----:B------:R-:W-:Y:S01]  /*6c100*/  STL [R1+0x16d0], R16 ;  /* 0x0016d01001007387 */ /* 0x000fe20000100800 */
[----:B------:R-:W-:-:S03]  /*6c110*/  IADD3 R14, P2, R14, R5, RZ ;  /* 0x000000050e0e7210 */ /* 0x000fc60007f5e0ff */
[----:B------:R-:W-:Y:S02]  /*6c120*/  STL [R1+0x16cc], R17 ;  /* 0x0016cc1101007387 */ /* 0x000fe40000100800 */
[----:B------:R-:W-:Y:S02]  /*6c130*/  IMAD.X R15, R15, 0x1, R0, P2 ;  /* 0x000000010f0f7824 */ /* 0x000fe400010e0600 */
[----:B------:R-:W-:Y:S04]  /*6c140*/  STL [R1+0x1710], R14 ;  /* 0x0017100e01007387 */ /* 0x000fe80000100800 */
[----:B------:R-:W3:Y:S04]  /*6c150*/  LDL.LU R21, [R1+0x186c] ;  /* 0x00186c0001157983 */ /* 0x000ee80000300800 */
[----:B------:R1:W-:Y:S04]  /*6c160*/  STL [R1+0x170c], R15 ;  /* 0x00170c0f01007387 */ /* 0x0003e80000100800 */
[----:B------:R-:W3:Y:S01]  /*6c170*/  LDL.LU R20, [R1+0x1870] ;  /* 0x0018700001147983 */ /* 0x000ee20000300800 */
[----:B-1----:R-:W-:-:S02]  /*6c180*/  IMAD.MOV.U32 R10, RZ, RZ, R16 ;  /* 0x000000ffff0a7224 */ /* 0x002fc400078e0010 */
[----:B------:R-:W-:-:S05]  /*6c190*/  IMAD.MOV.U32 R11, RZ, RZ, R17 ;  /* 0x000000ffff0b7224 */ /* 0x000fca00078e0011 */
[----:B------:R1:W-:Y:S02]  /*6c1a0*/  LDGSTS.E [R4+0x21300], desc[UR60][R10.64], P0 ;  /* 0x213000000a047fae */ /* 0x0003e4000812187c */
[----:B-1----:R-:W-:Y:S01]  /*6c1b0*/  MOV R10, R14 ;  /* 0x0000000e000a7202 */ /* 0x002fe20000000f00 */
[----:B------:R-:W-:Y:S02]  /*6c1c0*/  IMAD.MOV.U32 R11, RZ, RZ, R15 ;  /* 0x000000ffff0b7224 */ /* 0x000fe400078e000f */
[----:B------:R-:W3:Y:S04]  /*6c1d0*/  LDL.LU R15, [R1+0x188c] ;  /* 0x00188c00010f7983 */ /* 0x000ee80000300800 */
[----:B------:R-:W3:Y:S04]  /*6c1e0*/  LDL.LU R14, [R1+0x1890] ;  /* 0x00189000010e7983 */ /* 0x000ee80000300800 */
[----:B------:R1:W-:Y:S01]  /*6c1f0*/  LDGSTS.E [R4+0x21700], desc[UR60][R10.64], P0 ;  /* 0x217000000a047fae */ /* 0x0003e2000812187c */
[----:B----4-:R-:W-:-:S05]  /*6c200*/  IADD3 R3, P1, R3, R5, RZ ;  /* 0x0000000503037210 */ /* 0x010fca0007f3e0ff */
        /* <DEDUP_REMOVED lines=10> */
[----:B------:R-:W-:Y:S04]  /*6c2b0*/  STL [R1+0x178c], R23 ;  /* 0x00178c1701007387 */ /* 0x000fe80000100800 */
[----:B------:R-:W4:Y:S04]  /*6c2c0*/  LDL.LU R3, [R1+0x18b8] ;  /* 0x0018b80001037983 */ /* 0x000f280000300800 */
[----:B------:R-:W4:Y:S01]  /*6c2d0*/  LDL.LU.64 R16, [R1+0x688] ;  /* 0x0006880001107983 */ /* 0x000f220000300a00 */
[----:B--2---:R-:W-:Y:S01]  /*6c2e0*/  IMAD.MOV.U32 R10, RZ, RZ, R22 ;  /* 0x000000ffff0a7224 */ /* 0x004fe200078e0016 */
[----:B------:R-:W-:-:S02]  /*6c2f0*/  MOV R11, R23 ;  /* 0x00000017000b7202 */ /* 0x000fc40000000f00 */
[----:B------:R-:W2:Y:S04]  /*6c300*/  LDL.LU.64 R152, [R1+0x670] ;  /* 0x0006700001987983 */ /* 0x000ea80000300a00 */
        /* <DEDUP_REMOVED lines=8> */
[----:B---3--:R-:W-:-:S05]  /*6c390*/  IADD3 R20, P2, R20, R5, RZ ;  /* 0x0000000514147210 */ /* 0x008fca0007f5e0ff */
[----:B------:R-:W-:Y:S01]  /*6c3a0*/  STL [R1+0x1870], R20 ;  /* 0x0018701401007387 */ /* 0x000fe20000100800 */
[----:B------:R-:W-:-:S03]  /*6c3b0*/  IMAD.X R21, R21, 0x1, R0, P2 ;  /* 0x0000000115157824 */ /* 0x000fc600010e0600 */
[----:B-1----:R-:W3:Y:S04]  /*6c3c0*/  LDL.LU.64 R18, [R1+0x658] ;  /* 0x0006580001127983 */ /* 0x002ee80000300a00 */
[----:B------:R1:W-:Y:S04]  /*6c3d0*/  STL [R1+0x186c], R21 ;  /* 0x00186c1501007387 */ /* 0x0003e80000100800 */
[----:B------:R-:W3:Y:S01]  /*6c3e0*/  LDL.LU.64 R22, [R1+0x640] ;  /* 0x0006400001167983 */ /* 0x000ee20000300a00 */
[----:B------:R-:W-:Y:S02]  /*6c3f0*/  IMAD.MOV.U32 R10, RZ, RZ, R20 ;  /* 0x000000ffff0a7224 */ /* 0x000fe400078e0014 */
[----:B------:R-:W-:-:S02]  /*6c400*/  IMAD.MOV.U32 R11, RZ, RZ, R21 ;  /* 0x000000ffff0b7224 */ /* 0x000fc400078e0015 */
[----:B-1----:R-:W3:Y:S01]  /*6c410*/  LDL.LU.64 R20, [R1+0x628] ;  /* 0x0006280001147983 */ /* 0x002ee20000300a00 */
[----:B------:R-:W-:-:S03]  /*6c420*/  IADD3 R14, P1, R14, R5, RZ ;  /* 0x000000050e0e7210 */ /* 0x000fc60007f3e0ff */
[----:B------:R1:W-:Y:S01]  /*6c430*/  LDGSTS.E [R4+0x22700], desc[UR60][R10.64], P0 ;  /* 0x227000000a047fae */ /* 0x0003e2000812187c */
[----:B------:R-:W-:-:S03]  /*6c440*/  IADD3.X R15, R15, R0, RZ, P1, !PT ;  /* 0x000000000f0f7210 */ /* 0x000fc60000ffe4ff */
[----:B------:R-:W-:Y:S04]  /*6c450*/  STL [R1+0x1890], R14 ;  /* 0x0018900e01007387 */ /* 0x000fe80000100800 */
[----:B------:R4:W-:Y:S01]  /*6c460*/  STL [R1+0x188c], R15 ;  /* 0x00188c0f01007387 */ /* 0x0009e20000100800 */
[----:B-1----:R-:W-:Y:S02]  /*6c470*/  IMAD.MOV.U32 R10, RZ, RZ, R14 ;  /* 0x000000ffff0a7224 */ /* 0x002fe400078e000e */
[----:B------:R-:W-:-:S05]  /*6c480*/  IMAD.MOV.U32 R11, RZ, RZ, R15 ;  /* 0x000000ffff0b7224 */ /* 0x000fca00078e000f */
[----:B------:R1:W-:Y:S01]  /*6c490*/  LDGSTS.E [R4+0x22b00], desc[UR60][R10.64], P0 ;  /* 0x22b000000a047fae */ /* 0x0003e2000812187c */
[----:B------:R-:W-:Y:S01]  /*6c4a0*/  IMAD.MOV.U32 R165, RZ, RZ, R170 ;  /* 0x000000ffffa57224 */ /* 0x000fe200078e00aa */
[-C--:B----4-:R-:W-:Y:S02]  /*6c4b0*/  IADD3 R3, P2, R3, R5.reuse, RZ ;  /* 0x0000000503037210 */ /* 0x090fe40007f5e0ff */
[----:B------:R-:W-:-:S03]  /*6c4c0*/  IADD3 R15, P1, R16, R5, RZ ;  /* 0x00000005100f7210 */ /* 0x000fc60007f3e0ff */
[----:B------:R-:W-:Y:S01]  /*6c4d0*/  IMAD.X R13, R13, 0x1, R0, P2 ;  /* 0x000000010d0d7824 */ /* 0x000fe200010e0600 */
[----:B------:R4:W-:Y:S01]  /*6c4e0*/  STL [R1+0x18b8], R3 ;  /* 0x0018b80301007387 */ /* 0x0009e20000100800 */
[----:B-1----:R-:W-:Y:S02]  /*6c4f0*/  IMAD.MOV.U32 R10, RZ, RZ, R3 ;  /* 0x000000ffff0a7224 */ /* 0x002fe400078e0003 */
[----:B------:R-:W-:-:S05]  /*6c500*/  IMAD.MOV.U32 R11, RZ, RZ, R13 ;  /* 0x000000ffff0b7224 */ /* 0x000fca00078e000d */
[----:B------:R1:W-:Y:S01]  /*6c510*/  LDGSTS.E [R4+0x22f00], desc[UR60][R10.64], P0 ;  /* 0x22f000000a047fae */ /* 0x0003e2000812187c */
[----:B----4-:R-:W-:Y:S02]  /*6c520*/  IADD3.X R3, R17, R0, RZ, P1, !PT ;  /* 0x0000000011037210 */ /* 0x010fe40000ffe4ff */
[----:B--2---:R-:W-:-:S05]  /*6c530*/  IADD3 R16, P1, R152, R5, RZ ;  /* 0x0000000598107210 */ /* 0x004fca0007f3e0ff */
[----:B-1----:R-:W-:Y:S01]  /*6c540*/  IMAD.X R10, R153, 0x1, R0, P1 ;  /* 0x00000001990a7824 */ /* 0x002fe200008e0600 */
[----:B------:R1:W-:Y:S01]  /*6c550*/  STL [R1+0x18b4], R13 ;  /* 0x0018b40d01007387 */ /* 0x0003e20000100800 */
[----:B------:R-:W-:Y:S01]  /*6c560*/  IMAD.MOV.U32 R166, RZ, RZ, R15 ;  /* 0x000000ffffa67224 */ /* 0x000fe200078e000f */
[----:B------:R-:W-:Y:S01]  /*6c570*/  MOV R167, R3 ;  /* 0x0000000300a77202 */ /* 0x000fe20000000f00 */
[----:B------:R-:W-:Y:S02]  /*6c580*/  IMAD.MOV.U32 R170, RZ, RZ, R16 ;  /* 0x000000ffffaa7224 */ /* 0x000fe400078e0010 */
[----:B------:R-:W-:Y:S02]  /*6c590*/  IMAD.MOV.U32 R171, RZ, RZ, R10 ;  /* 0x000000ffffab7224 */ /* 0x000fe400078e000a */
[----:B------:R2:W-:Y:S01]  /*6c5a0*/  STL.64 [R1+0x688], R166 ;  /* 0x000688a601007387 */ /* 0x0005e20000100a00 */
[----:B------:R-:W-:-:S03]  /*6c5b0*/  IMAD.MOV.U32 R10, RZ, RZ, R166 ;  /* 0x000000ffff0a7224 */ /* 0x000fc600078e00a6 */
[----:B------:R4:W-:Y:S01]  /*6c5c0*/  STL.64 [R1+0x670], R170 ;  /* 0x000670aa01007387 */ /* 0x0009e20000100a00 */
[----:B---3--:R-:W-:-:S05]  /*6c5d0*/  IADD3 R17, P1, R18, R5, RZ ;  /* 0x0000000512117210 */ /* 0x008fca0007f3e0ff */
[----:B------:R-:W-:Y:S01]  /*6c5e0*/  IMAD.X R11, R19, 0x1, R0, P1 ;  /* 0x00000001130b7824 */ /* 0x000fe200008e0600 */
[----:B------:R-:W-:-:S05]  /*6c5f0*/  IADD3 R18, P1, R22, R5, RZ ;  /* 0x0000000516127210 */ /* 0x000fca0007f3e0ff */
[--C-:B-1----:R-:W-:Y:S01]  /*6c600*/  IMAD.X R13, R23, 0x1, R0.reuse, P1 ;  /* 0x00000001170d7824 */ /* 0x102fe200008e0600 */
[----:B------:R-:W-:Y:S01]  /*6c610*/  IADD3 R19, P1, R20, R5, RZ ;  /* 0x0000000514137210 */ /* 0x000fe20007f3e0ff */
[----:B------:R-:W-:Y:S01]  /*6c620*/  IMAD.MOV.U32 R16, RZ, RZ, R17 ;  /* 0x000000ffff107224 */ /* 0x000fe200078e0011 */
[----:B------:R-:W-:Y:S01]  /*6c630*/  MOV R168, R18 ;  /* 0x0000001200a87202 */ /* 0x000fe20000000f00 */
[----:B------:R-:W-:Y:S02]  /*6c640*/  IMAD.MOV.U32 R17, RZ, RZ, R11 ;  /* 0x000000ffff117224 */ /* 0x000fe400078e000b */
[----:B------:R-:W-:Y:S02]  /*6c650*/  IMAD.X R14, R21, 0x1, R0, P1 ;  /* 0x00000001150e7824 */ /* 0x000fe400008e0600 */
[----:B------:R-:W-:Y:S02]  /*6c660*/  IMAD.MOV.U32 R11, RZ, RZ, R167 ;  /* 0x000000ffff0b7224 */ /* 0x000fe400078e00a7 */
[----:B------:R-:W-:-:S02]  /*6c670*/  IMAD.MOV.U32 R169, RZ, RZ, R13 ;  /* 0x000000ffffa97224 */ /* 0x000fc400078e000d */
[----:B--2---:R-:W-:Y:S01]  /*6c680*/  IMAD.MOV.U32 R166, RZ, RZ, R19 ;  /* 0x000000ffffa67224 */ /* 0x004fe200078e0013 */
[----:B------:R1:W-:Y:S01]  /*6c690*/  LDGSTS.E [R4+0x23300], desc[UR60][R10.64], P0 ;  /* 0x233000000a047fae */ /* 0x0003e2000812187c */
[----:B------:R-:W-:Y:S02]  /*6c6a0*/  IMAD.MOV.U32 R167, RZ, RZ, R14 ;  /* 0x000000ffffa77224 */ /* 0x000fe400078e000e */
[----:B------:R-:W-:Y:S02]  /*6c6b0*/  IMAD.MOV.U32 R18, RZ, RZ, R170 ;  /* 0x000000ffff127224 */ /* 0x000fe400078e00aa */
[----:B------:R-:W-:Y:S02]  /*6c6c0*/  IMAD.MOV.U32 R19, RZ, RZ, R171 ;  /* 0x000000ffff137224 */ /* 0x000fe400078e00ab */
[----:B----4-:R-:W2:Y:S04]  /*6c6d0*/  LDL.LU.64 R170, [R1+0x2680] ;  /* 0x0026800001aa7983 */ /* 0x010ea80000300a00 */
[----:B------:R3:W-:Y:S04]  /*6c6e0*/  STL.64 [R1+0x658], R16 ;  /* 0x0006581001007387 */ /* 0x0007e80000100a00 */
[----:B------:R-:W-:Y:S04]  /*6c6f0*/  STL.64 [R1+0x640], R168 ;  /* 0x000640a801007387 */ /* 0x000fe80000100a00 */
[----:B------:R-:W-:Y:S04]  /*6c700*/  STL.64 [R1+0x628], R166 ;  /* 0x000628a601007387 */ /* 0x000fe80000100a00 */
[----:B------:R-:W1:Y:S04]  /*6c710*/  LDL.LU R10, [R1+0xdd8] ;  /* 0x000dd800010a7983 */ /* 0x000e680000300800 */
[----:B------:R-:W4:Y:S04]  /*6c720*/  LDL.LU R15, [R1+0xe18] ;  /* 0x000e1800010f7983 */ /* 0x000f280000300800 */
[----:B------:R-:W2:Y:S04]  /*6c730*/  LDL.LU R11, [R1+0xdd4] ;  /* 0x000dd400010b7983 */ /* 0x000ea80000300800 */
[----:B------:R-:W-:Y:S04]  /*6c740*/  LDGSTS.E [R4+0x23700], desc[UR60][R18.64], P0 ;  /* 0x2370000012047fae */ /* 0x000fe8000812187c */
[----:B------:R2:W-:Y:S01]  /*6c750*/  LDGSTS.E [R4+0x23b00], desc[UR60][R16.64], P0 ;  /* 0x23b0000010047fae */ /* 0x0005e2000812187c */
[----:B------:R-:W-:-:S03]  /*6c760*/  IADD3 R20, P1, R228, R5, RZ ;  /* 0x00000005e4147210 */ /* 0x000fc60007f3e0ff */
[----:B------:R-:W-:Y:S04]  /*6c770*/  LDGSTS.E [R4+0x23f00], desc[UR60][R168.64], P0 ;  /* 0x23f00000a8047fae */ /* 0x000fe8000812187c */
[----:B---3--:R-:W3:Y:S01]  /*6c780*/  LDL.LU R17, [R1+0xe14] ;  /* 0x000e140001117983 */ /* 0x008ee20000300800 */
[--C-:B------:R-:W-:Y:S01]  /*6c790*/  IMAD.X R228, R229, 0x1, R0.reuse, P1 ;  /* 0x00000001e5e47824 */ /* 0x100fe200008e0600 */
[-C--:B------:R-:W-:Y:S02]  /*6c7a0*/  IADD3 R21, P1, R224, R5.reuse, RZ ;  /* 0x00000005e0157210 */ /* 0x080fe40007f3e0ff */
[----:B------:R-:W-:Y:S03]  /*6c7b0*/  LDGSTS.E [R4+0x24300], desc[UR60][R166.64], P0 ;  /* 0x24300000a6047fae */ /* 0x000fe6000812187c */
        /* <DEDUP_REMOVED lines=21> */
[-C--:B------:R-:W-:Y:S01]  /*6c910*/  IADD3 R160, P1, R190, R5.reuse, RZ ;  /* 0x00000005bea07210 */ /* 0x080fe20007f3e0ff */
[----:B------:R-:W-:Y:S02]  /*6c920*/  IMAD.MOV.U32 R221, RZ, RZ, R220 ;  /* 0x000000ffffdd7224 */ /* 0x000fe400078e00dc */
[----:B------:R-:W-:Y:S02]  /*6c930*/  IMAD.MOV.U32 R220, RZ, RZ, R22 ;  /* 0x000000ffffdc7224 */ /* 0x000fe400078e0016 */
[----:B------:R-:W-:Y:S01]  /*6c940*/  IMAD.X R190, R191, 0x1, R0, P1 ;  /* 0x00000001bfbe7824 */ /* 0x000fe200008e0600 */
[----:B------:R-:W-:Y:S01]  /*6c950*/  IADD3 R161, P1, R188, R5, RZ ;  /* 0x00000005bca17210 */ /* 0x000fe20007f3e0ff */
[----:B------:R-:W3:Y:S01]  /*6c960*/  LDL.LU R22, [R1+0xe54] ;  /* 0x000e540001167983 */ /* 0x000ee20000300800 */
[----:B------:R-:W-:-:S03]  /*6c970*/  IMAD.MOV.U32 R225, RZ, RZ, R224 ;  /* 0x000000ffffe17224 */ /* 0x000fc600078e00e0 */
[----:B------:R-:W3:Y:S01]  /*6c980*/  LDL.LU R14, [R1+0xe58] ;  /* 0x000e5800010e7983 */ /* 0x000ee20000300800 */
[----:B------:R-:W-:Y:S01]  /*6c990*/  IMAD.X R188, R189, 0x1, R0, P1 ;  /* 0x00000001bdbc7824 */ /* 0x000fe200008e0600 */
[----:B------:R-:W-:Y:S01]  /*6c9a0*/  IADD3 R162, P1, R186, R5, RZ ;  /* 0x00000005baa27210 */ /* 0x000fe20007f3e0ff */
[----:B------:R-:W-:Y:S01]  /*6c9b0*/  IMAD.MOV.U32 R229, RZ, RZ, R228 ;  /* 0x000000ffffe57224 */ /* 0x000fe200078e00e4 */
[----:B------:R-:W-:Y:S01]  /*6c9c0*/  MOV R228, R20 ;  /* 0x0000001400e47202 */ /* 0x000fe20000000f00 */
[----:B------:R-:W-:Y:S02]  /*6c9d0*/  IMAD.MOV.U32 R224, RZ, RZ, R21 ;  /* 0x000000ffffe07224 */ /* 0x000fe400078e0015 */
[----:B------:R-:W3:Y:S01]  /*6c9e0*/  LDL.LU R21, [R1+0xe94] ;  /* 0x000e940001157983 */ /* 0x000ee20000300800 */
[----:B------:R-:W-:-:S03]  /*6c9f0*/  IMAD.X R186, R187, 0x1, R0, P1 ;  /* 0x00000001bbba7824 */ /* 0x000fc600008e0600 */
[----:B------:R-:W3:Y:S04]  /*6ca00*/  LDL.LU R20, [R1+0xe98] ;  /* 0x000e980001147983 */ /* 0x000ee80000300800 */
[----:B------:R-:W3:Y:S04]  /*6ca10*/  LDL.LU R19, [R1+0xed4] ;  /* 0x000ed40001137983 */ /* 0x000ee80000300800 */
[----:B------:R-:W3:Y:S01]  /*6ca20*/  LDL.LU R16, [R1+0xed8] ;  /* 0x000ed80001107983 */ /* 0x000ee20000300800 */
[-C--:B----4-:R-:W-:Y:S01]  /*6ca30*/  IADD3 R15, P2, R15, R5.reuse, RZ ;  /* 0x000000050f0f7210 */ /* 0x090fe20007f5e0ff */
[----:B------:R-:W-:Y:S01]  /*6ca40*/  IMAD.MOV.U32 R217, RZ, RZ, R216 ;  /* 0x000000ffffd97224 */ /* 0x000fe200078e00d8 */
[----:B-1----:R-:W-:Y:S01]  /*6ca50*/  IADD3 R10, P1, R10, R5, RZ ;  /* 0x000000050a0a7210 */ /* 0x002fe20007f3e0ff */
[----:B------:R-:W-:Y:S01]  /*6ca60*/  IMAD.MOV.U32 R209, RZ, RZ, R208 ;  /* 0x000000ffffd17224 */ /* 0x000fe200078e00d0 */
[----:B------:R-:W-:Y:S01]  /*6ca70*/  MOV R213, R212 ;  /* 0x000000d400d57202 */ /* 0x000fe20000000f00 */
[----:B------:R-:W-:Y:S01]  /*6ca80*/  IMAD.MOV.U32 R205, RZ, RZ, R204 ;  /* 0x000000ffffcd7224 */ /* 0x000fe200078e00cc */
[----:B------:R-:W-:Y:S01]  /*6ca90*/  LDGSTS.E [R4+0x24700], desc[UR60][R228.64], P0 ;  /* 0x24700000e4047fae */ /* 0x000fe2000812187c */
[----:B--2---:R-:W-:-:S03]  /*6caa0*/  IMAD.X R11, R11, 0x1, R0, P1 ;  /* 0x000000010b0b7824 */ /* 0x004fc600008e0600 */
[----:B------:R1:W-:Y:S04]  /*6cab0*/  STL [R1+0xdd8], R10 ;  /* 0x000dd80a01007387 */ /* 0x0003e80000100800 */
[----:B------:R2:W-:Y:S04]  /*6cac0*/  STL [R1+0xdd4], R11 ;  /* 0x000dd40b01007387 */ /* 0x0005e80000100800 */
[----:B------:R-:W-:Y:S04]  /*6cad0*/  STL [R1+0xe18], R15 ;  /* 0x000e180f01007387 */ /* 0x000fe80000100800 */
[----:B------:R-:W4:Y:S01]  /*6cae0*/  LDL.LU R18, [R1+0xf14] ;  /* 0x000f140001127983 */ /* 0x000f220000300800 */
[----:B---3--:R-:W-:-:S02]  /*6caf0*/  IMAD.X R17, R17, 0x1, R0, P2 ;  /* 0x0000000111117824 */ /* 0x008fc400010e0600 */
[----:B------:R-:W-:Y:S01]  /*6cb00*/  IMAD.MOV.U32 R216, RZ, RZ, R23 ;  /* 0x000000ffffd87224 */ /* 0x000fe200078e0017 */
[----:B------:R-:W-:Y:S04]  /*6cb10*/  LDGSTS.E [R4+0x24b00], desc[UR60][R224.64], P0 ;  /* 0x24b00000e0047fae */ /* 0x000fe8000812187c */
[----:B------:R3:W-:Y:S04]  /*6cb20*/  STL [R1+0xe14], R17 ;  /* 0x000e141101007387 */ /* 0x0007e80000100800 */
[----:B------:R-:W4:Y:S01]  /*6cb30*/  LDL.LU R13, [R1+0xf18] ;  /* 0x000f1800010d7983 */ /* 0x000f220000300800 */
[----:B------:R-:W-:-:S02]  /*6cb40*/  IMAD.MOV.U32 R212, RZ, RZ, R152 ;  /* 0x000000ffffd47224 */ /* 0x000fc400078e0098 */
[----:B------:R-:W-:Y:S01]  /*6cb50*/  IMAD.MOV.U32 R208, RZ, RZ, R153 ;  /* 0x000000ffffd07224 */ /* 0x000fe200078e0099 */
[----:B------:R-:W-:Y:S01]  /*6cb60*/  LDGSTS.E [R4+0x24f00], desc[UR60][R220.64], P0 ;  /* 0x24f00000dc047fae */ /* 0x000fe2000812187c */
        /* <DEDUP_REMOVED lines=16> */
[----:B------:R-:W-:-:S02]  /*6cc70*/  IMAD.MOV.U32 R191, RZ, RZ, R190 ;  /* 0x000000ffffbf7224 */ /* 0x000fc400078e00be */
[----:B------:R-:W-:Y:S01]  /*6cc80*/  IMAD.MOV.U32 R190, RZ, RZ, R160 ;  /* 0x000000ffffbe7224 */ /* 0x000fe200078e00a0 */
[----:B------:R-:W-:Y:S01]  /*6cc90*/  LDGSTS.E [R4+0x26300], desc[UR60][R200.64], P0 ;  /* 0x26300000c8047fae */ /* 0x000fe2000812187c */
[----:B------:R-:W-:Y:S02]  /*6cca0*/  IMAD.MOV.U32 R189, RZ, RZ, R188 ;  /* 0x000000ffffbd7224 */ /* 0x000fe400078e00bc */
[----:B------:R-:W-:Y:S01]  /*6ccb0*/  IMAD.MOV.U32 R188, RZ, RZ, R161 ;  /* 0x000000ffffbc7224 */ /* 0x000fe200078e00a1 */
[----:B------:R-:W-:Y:S01]  /*6ccc0*/  LDGSTS.E [R4+0x26700], desc[UR60][R198.64], P0 ;  /* 0x26700000c6047fae */ /* 0x000fe2000812187c */
[----:B------:R-:W-:Y:S01]  /*6ccd0*/  IMAD.MOV.U32 R187, RZ, RZ, R186 ;  /* 0x000000ffffbb7224 */ /* 0x000fe200078e00ba */
[----:B------:R-:W-:Y:S01]  /*6cce0*/  MOV R186, R162 ;  /* 0x000000a200ba7202 */ /* 0x000fe20000000f00 */
[----:B------:R-:W-:Y:S01]  /*6ccf0*/  IMAD.IADD R3, R3, 0x1, R12 ;  /* 0x0000000103037824 */ /* 0x000fe200078e020c */
[----:B------:R-:W-:Y:S04]  /*6cd00*/  LDGSTS.E [R4+0x26b00], desc[UR60][R196.64], P0 ;  /* 0x26b00000c4047fae */ /* 0x000fe8000812187c */
[----:B------:R-:W-:Y:S04]  /*6cd10*/  LDGSTS.E [R4+0x26f00], desc[UR60][R194.64], P0 ;  /* 0x26f00000c2047fae */ /* 0x000fe8000812187c */
[----:B------:R-:W-:Y:S04]  /*6cd20*/  LDGSTS.E [R4+0x27300], desc[UR60][R192.64], P0 ;  /* 0x27300000c0047fae */ /* 0x000fe8000812187c */
[----:B------:R-:W-:Y:S04]  /*6cd30*/  LDGSTS.E [R4+0x27700], desc[UR60][R190.64], P0 ;  /* 0x27700000be047fae */ /* 0x000fe8000812187c */
[----:B------:R-:W-:Y:S04]  /*6cd40*/  LDGSTS.E [R4+0x27b00], desc[UR60][R188.64], P0 ;  /* 0x27b00000bc047fae */ /* 0x000fe8000812187c */
[----:B------:R-:W-:Y:S04]  /*6cd50*/  LDGSTS.E [R4+0x27f00], desc[UR60][R186.64], P0 ;  /* 0x27f00000ba047fae */ /* 0x000fe8000812187c */
[----:B------:R1:W-:Y:S01]  /*6cd60*/  LDGSTS.E [R3+0x380], desc[UR60][R10.64], P0 ;  /* 0x003800000a037fae */ /* 0x0003e2000812187c */
[----:B------:R-:W-:Y:S01]  /*6cd70*/  IADD3 R14, P1, R14, R5, RZ ;  /* 0x000000050e0e7210 */ /* 0x000fe20007f3e0ff */
[----:B-1----:R-:W-:-:S02]  /*6cd80*/  IMAD.MOV.U32 R10, RZ, RZ, R15 ;  /* 0x000000ffff0a7224 */ /* 0x002fc400078e000f */
[----:B--2---:R-:W-:Y:S02]  /*6cd90*/  IMAD.MOV.U32 R11, RZ, RZ, R17 ;  /* 0x000000ffff0b7224 */ /* 0x004fe400078e0011 */
[----:B------:R-:W-:Y:S01]  /*6cda0*/  IMAD.X R22, R22, 0x1, R0, P1 ;  /* 0x0000000116167824 */ /* 0x000fe200008e0600 */
[----:B---3--:R-:W2:Y:S01]  /*6cdb0*/  LDL.LU R17, [R1+0xf54] ;  /* 0x000f540001117983 */ /* 0x008ea20000300800 */
[----:B------:R-:W-:-:S03]  /*6cdc0*/  IADD3 R20, P2, R20, R5, RZ ;  /* 0x0000000514147210 */ /* 0x000fc60007f5e0ff */
[----:B------:R-:W3:Y:S04]  /*6cdd0*/  LDL.LU R12, [R1+0xf58] ;  /* 0x000f5800010c7983 */ /* 0x000ee80000300800 */
[----:B------:R-:W2:Y:S04]  /*6cde0*/  LDL.LU R15, [R1+0xf94] ;  /* 0x000f9400010f7983 */ /* 0x000ea80000300800 */
[----:B------:R1:W-:Y:S04]  /*6cdf0*/  STL [R1+0xe58], R14 ;  /* 0x000e580e01007387 */ /* 0x0003e80000100800 */
[----:B------:R1:W-:Y:S04]  /*6ce00*/  LDGSTS.E [R3+0x780], desc[UR60][R10.64], P0 ;  /* 0x007800000a037fae */ /* 0x0003e8000812187c */
[----:B------:R-:W-:Y:S04]  /*6ce10*/  STL [R1+0xe54], R22 ;  /* 0x000e541601007387 */ /* 0x000fe80000100800 */
[----:B------:R-:W-:Y:S01]  /*6ce20*/  STL [R1+0xe98], R20 ;  /* 0x000e981401007387 */ /* 0x000fe20000100800 */
[----:B-1----:R-:W-:-:S03]  /*6ce30*/  IMAD.MOV.U32 R10, RZ, RZ, R14 ;  /* 0x000000ffff0a7224 */ /* 0x002fc600078e000e */
[----:B------:R-:W2:Y:S01]  /*6ce40*/  LDL.LU R14, [R1+0xf98] ;  /* 0x000f9800010e7983 */ /* 0x000ea20000300800 */
[----:B------:R-:W-:Y:S01]  /*6ce50*/  IMAD.MOV.U32 R11, RZ, RZ, R22 ;  /* 0x000000ffff0b7224 */ /* 0x000fe200078e0016 */
[----:B------:R-:W-:Y:S02]  /*6ce60*/  IADD3 R16, P1, R16, R5, RZ ;  /* 0x0000000510107210 */ /* 0x000fe40007f3e0ff */
[----:B------:R-:W-:Y:S02]  /*6ce70*/  IADD3.X R21, R21, R0, RZ, P2, !PT ;  /* 0x0000000015157210 */ /* 0x000fe400017fe4ff */
[----:B------:R1:W-:Y:S01]  /*6ce80*/  LDGSTS.E [R3+0xb80], desc[UR60][R10.64], P0 ;  /* 0x00b800000a037fae */ /* 0x0003e2000812187c */
[----:B------:R-:W-:-:S03]  /*6ce90*/  IMAD.X R19, R19, 0x1, R0, P1 ;  /* 0x0000000113137824 */ /* 0x000fc600008e0600 */
[----:B------:R1:W-:Y:S02]  /*6cea0*/  STL [R1+0xe94], R21 ;  /* 0x000e941501007387 */ /* 0x0003e40000100800 */
[----:B-1----:R-:W-:Y:S02]  /*6ceb0*/  IMAD.MOV.U32 R11, RZ, RZ, R21 ;  /* 0x000000ffff0b7224 */ /* 0x002fe400078e0015 */
[----:B------:R-:W-:Y:S01]  /*6cec0*/  IMAD.MOV.U32 R10, RZ, RZ, R20 ;  /* 0x000000ffff0a7224 */ /* 0x000fe200078e0014 */
[----:B------:R-:W2:Y:S04]  /*6ced0*/  LDL.LU R21, [R1+0xfd4] ;  /* 0x000fd40001157983 */ /* 0x000ea80000300800 */
[----:B------:R-:W2:Y:S04]  /*6cee0*/  LDL.LU R4, [R1+0xfd8] ;  /* 0x000fd80001047983 */ /* 0x000ea80000300800 */
[----:B------:R1:W-:Y:S04]  /*6cef0*/  STL [R1+0xed8], R16 ;  /* 0x000ed81001007387 */ /* 0x0003e80000100800 */
[----:B------:R1:W-:Y:S04]  /*6cf00*/  STL [R1+0xed4], R19 ;  /* 0x000ed41301007387 */ /* 0x0003e80000100800 */
[----:B------:R1:W-:Y:S02]  /*6cf10*/  LDGSTS.E [R3+0xf80], desc[UR60][R10.64], P0 ;  /* 0x00f800000a037fae */ /* 0x0003e4000812187c */
[----:B-1----:R-:W-:-:S02]  /*6cf20*/  MOV R10, R16 ;  /* 0x00000010000a7202 */ /* 0x002fc40000000f00 */
[----:B----4-:R-:W-:-:S05]  /*6cf30*/  IADD3 R13, P2, R13, R5, RZ ;  /* 0x000000050d0d7210 */ /* 0x010fca0007f5e0ff */
[----:B------:R-:W-:Y:S01]  /*6cf40*/  IMAD.X R18, R18, 0x1, R0, P2 ;  /* 0x0000000112127824 */ /* 0x000fe200010e0600 */
[----:B------:R1:W-:Y:S04]  /*6cf50*/  STL [R1+0xf18], R13 ;  /* 0x000f180d01007387 */ /* 0x0003e80000100800 */
[----:B------:R-:W4:Y:S04]  /*6cf60*/  LDL.LU R20, [R1+0x1014] ;  /* 0x0010140001147983 */ /* 0x000f280000300800 */
[----:B------:R2:W-:Y:S04]  /*6cf70*/  STL [R1+0xf14], R18 ;  /* 0x000f141201007387 */ /* 0x0005e80000100800 */
[----:B------:R-:W4:Y:S01]  /*6cf80*/  LDL.LU R16, [R1+0x1018] ;  /* 0x0010180001107983 */ /* 0x000f220000300800 */
[----:B------:R-:W-:-:S03]  /*6cf90*/  IMAD.MOV.U32 R11, RZ, RZ, R19 ;  /* 0x000000ffff0b7224 */ /* 0x000fc600078e0013 */
[----:B------:R-:W4:Y:S04]  /*6cfa0*/  LDL.LU R19, [R1+0x1054] ;  /* 0x0010540001137983 */ /* 0x000f280000300800 */
[----:B------:R1:W-:Y:S02]  /*6cfb0*/  LDGSTS.E [R3+0x1380], desc[UR60][R10.64], P0 ;  /* 0x013800000a037fae */ /* 0x0003e4000812187c */
[----:B-1----:R-:W-:Y:S02]  /*6cfc0*/  IMAD.MOV.U32 R10, RZ, RZ, R13 ;  /* 0x000000ffff0a7224 */ /* 0x002fe400078e000d */
[----:B------:R-:W-:Y:S01]  /*6cfd0*/  IMAD.MOV.U32 R11, RZ, RZ, R18 ;  /* 0x000000ffff0b7224 */ /* 0x000fe200078e0012 */
[----:B------:R-:W4:Y:S04]  /*6cfe0*/  LDL.LU R13, [R1+0x1058] ;  /* 0x00105800010d7983 */ /* 0x000f280000300800 */
[----:B------:R1:W-:Y:S01]  /*6cff0*/  LDGSTS.E [R3+0x1780], desc[UR60][R10.64], P0 ;  /* 0x017800000a037fae */ /* 0x0003e2000812187c */
[----:B---3--:R-:W-:-:S05]  /*6d000*/  IADD3 R12, P1, R12, R5, RZ ;  /* 0x000000050c0c7210 */ /* 0x008fca0007f3e0ff */
[----:B--2---:R-:W-:Y:S01]  /*6d010*/  IMAD.X R17, R17, 0x1, R0, P1 ;  /* 0x0000000111117824 */ /* 0x004fe200008e0600 */
[----:B------:R2:W-:Y:S01]  /*6d020*/  STL [R1+0xf58], R12 ;  /* 0x000f580c01007387 */ /* 0x0005e20000100800 */
[----:B-1----:R-:W-:-:S03]  /*6d030*/  IMAD.MOV.U32 R10, RZ, RZ, R12 ;  /* 0x000000ffff0a7224 */ /* 0x002fc600078e000c */
[----:B------:R1:W-:Y:S01]  /*6d040*/  STL [R1+0xf54], R17 ;  /* 0x000f541101007387 */ /* 0x0003e20000100800 */
[----:B------:R-:W-:-:S05]  /*6d050*/  IADD3 R14, P2, R14, R5, RZ ;  /* 0x000000050e0e7210 */ /* 0x000fca0007f5e0ff */
[----:B------:R-:W-:Y:S01]  /*6d060*/  IMAD.X R15, R15, 0x1, R0, P2 ;  /* 0x000000010f0f7824 */ /* 0x000fe200010e0600 */
[----:B------:R-:W-:Y:S04]  /*6d070*/  STL [R1+0xf98], R14 ;  /* 0x000f980e01007387 */ /* 0x000fe80000100800 */
[----:B------:R-:W3:Y:S04]  /*6d080*/  LDL.LU R18, [R1+0x1094] ;  /* 0x0010940001127983 */ /* 0x000ee80000300800 */
[----:B------:R1:W-:Y:S04]  /*6d090*/  STL [R1+0xf94], R15 ;  /* 0x000f940f01007387 */ /* 0x0003e80000100800 */
[----:B--2---:R-:W2:Y:S01]  /*6d0a0*/  LDL.LU R12, [R1+0x1098] ;  /* 0x00109800010c7983 */ /* 0x004ea20000300800 */
[----:B------:R-:W-:-:S03]  /*6d0b0*/  MOV R11, R17 ;  /* 0x00000011000b7202 */ /* 0x000fc60000000f00 */
[----:B-1----:R-:W3:Y:S01]  /*6d0c0*/  LDL.LU R17, [R1+0x10d4] ;  /* 0x0010d40001117983 */ /* 0x002ee20000300800 */
[----:B------:R-:W-:-:S03]  /*6d0d0*/  IADD3 R4, P1, R4, R5, RZ ;  /* 0x0000000504047210 */ /* 0x000fc60007f3e0ff */
[----:B------:R1:W-:Y:S02]  /*6d0e0*/  LDGSTS.E [R3+0x1b80], desc[UR60][R10.64], P0 ;  /* 0x01b800000a037fae */ /* 0x0003e4000812187c */
[----:B------:R-:W-:Y:S02]  /*6d0f0*/  IMAD.X R21, R21, 0x1, R0, P1 ;  /* 0x0000000115157824 */ /* 0x000fe400008e0600 */
[----:B-1----:R-:W-:Y:S02]  /*6d100*/  IMAD.MOV.U32 R10, RZ, RZ, R14 ;  /* 0x000000ffff0a7224 */ /* 0x002fe400078e000e */
[----:B------:R-:W-:Y:S02]  /*6d110*/  IMAD.MOV.U32 R11, RZ, RZ, R15 ;  /* 0x000000ffff0b7224 */ /* 0x000fe400078e000f */
[----:B------:R-:W3:Y:S04]  /*6d120*/  LDL.LU R15, [R1+0x10d8] ;  /* 0x0010d800010f7983 */ /* 0x000ee80000300800 */
[----:B------:R-:W3:Y:S04]  /*6d130*/  LDL.LU R14, [R1+0x1114] ;  /* 0x00111400010e7983 */ /* 0x000ee80000300800 */
[----:B------:R1:W-:Y:S04]  /*6d140*/  STL [R1+0xfd8], R4 ;  /* 0x000fd80401007387 */ /* 0x0003e80000100800 */
[----:B------:R1:W-:Y:S04]  /*6d150*/  LDGSTS.E [R3+0x1f80], desc[UR60][R10.64], P0 ;  /* 0x01f800000a037fae */ /* 0x0003e8000812187c */
[----:B------:R4:W-:Y:S01]  /*6d160*/  STL [R1+0xfd4], R21 ;  /* 0x000fd41501007387 */ /* 0x0009e20000100800 */
[----:B-1----:R-:W-:Y:S01]  /*6d170*/  IMAD.MOV.U32 R10, RZ, RZ, R4 ;  /* 0x000000ffff0a7224 */ /* 0x002fe200078e0004 */
[----:B----4-:R-:W-:-:S05]  /*6d180*/  IADD3 R16, P2, R16, R5, RZ ;  /* 0x0000000510107210 */ /* 0x010fca0007f5e0ff */
[----:B------:R1:W-:Y:S04]  /*6d190*/  STL [R1+0x1018], R16 ;  /* 0x0010181001007387 */ /* 0x0003e80000100800 */
[----:B------:R-:W4:Y:S01]  /*6d1a0*/  LDL.LU R4, [R1+0x1118] ;  /* 0x0011180001047983 */ /* 0x000f220000300800 */
[----:B------:R-:W-:Y:S02]  /*6d1b0*/  IMAD.X R20, R20, 0x1, R0, P2 ;  /* 0x0000000114147824 */ /* 0x000fe400010e0600 */
[----:B------:R-:W-:-:S03]  /*6d1c0*/  IMAD.MOV.U32 R11, RZ, RZ, R21 ;  /* 0x000000ffff0b7224 */ /* 0x000fc600078e0015 */
[----:B------:R3:W-:Y:S04]  /*6d1d0*/  STL [R1+0x1014], R20 ;  /* 0x0010141401007387 */ /* 0x0007e80000100800 */
[----:B------:R1:W-:Y:S01]  /*6d1e0*/  LDGSTS.E [R3+0x2380], desc[UR60][R10.64], P0 ;  /* 0x023800000a037fae */ /* 0x0003e2000812187c */
[----:B------:R-:W-:-:S03]  /*6d1f0*/  IADD3 R13, P1, R13, R5, RZ ;  /* 0x000000050d0d7210 */ /* 0x000fc60007f3e0ff */
[----:B------:R-:W4:Y:S02]  /*6d200*/  LDL.LU R21, [R1+0x1154] ;  /* 0x0011540001157983 */ /* 0x000f240000300800 */
[----:B------:R-:W-:Y:S01]  /*6d210*/  IMAD.X R19, R19, 0x1, R0, P1 ;  /* 0x0000000113137824 */ /* 0x000fe200008e0600 */
[----:B-1----:R-:W-:Y:S01]  /*6d220*/  MOV R10, R16 ;  /* 0x00000010000a7202 */ /* 0x002fe20000000f00 */
[----:B------:R-:W-:Y:S01]  /*6d230*/  IMAD.MOV.U32 R11, RZ, RZ, R20 ;  /* 0x000000ffff0b7224 */ /* 0x000fe200078e0014 */
[----:B------:R-:W4:Y:S04]  /*6d240*/  LDL.LU R16, [R1+0x1158] ;  /* 0x0011580001107983 */ /* 0x000f280000300800 */
[----:B------:R1:W-:Y:S04]  /*6d250*/  STL [R1+0x1058], R13 ;  /* 0x0010580d01007387 */ /* 0x0003e80000100800 */
[----:B------:R1:W-:Y:S04]  /*6d260*/  STL [R1+0x1054], R19 ;  /* 0x0010541301007387 */ /* 0x0003e80000100800 */
[----:B------:R1:W-:Y:S02]  /*6d270*/  LDGSTS.E [R3+0x2780], desc[UR60][R10.64], P0 ;  /* 0x027800000a037fae */ /* 0x0003e4000812187c */
[----:B-1----:R-:W-:-:S02]  /*6d280*/  IMAD.MOV.U32 R10, RZ, RZ, R13 ;  /* 0x000000ffff0a7224 */ /* 0x002fc400078e000d */
[----:B------:R-:W-:-:S05]  /*6d290*/  IMAD.MOV.U32 R11, RZ, RZ, R19 ;  /* 0x000000ffff0b7224 */ /* 0x000fca00078e0013 */
[----:B------:R1:W-:Y:S01]  /*6d2a0*/  LDGSTS.E [R3+0x2b80], desc[UR60][R10.64], P0 ;  /* 0x02b800000a037fae */ /* 0x0003e2000812187c */
[----:B--2---:R-:W-:-:S05]  /*6d2b0*/  IADD3 R12, P2, R12, R5, RZ ;  /* 0x000000050c0c7210 */ /* 0x004fca0007f5e0ff */
[----:B---3--:R-:W-:Y:S01]  /*6d2c0*/  IMAD.X R18, R18, 0x1, R0, P2 ;  /* 0x0000000112127824 */ /* 0x008fe200010e0600 */
[----:B------:R2:W-:Y:S04]  /*6d2d0*/  STL [R1+0x1098], R12 ;  /* 0x0010980c01007387 */ /* 0x0005e80000100800 */
[----:B------:R-:W3:Y:S04]  /*6d2e0*/  LDL.LU R20, [R1+0x1194] ;  /* 0x0011940001147983 */ /* 0x000ee80000300800 */
[----:B------:R4:W-:Y:S04]  /*6d2f0*/  STL [R1+0x1094], R18 ;  /* 0x0010941201007387 */ /* 0x0009e80000100800 */
[----:B------:R-:W3:Y:S01]  /*6d300*/  LDL.LU R13, [R1+0x1198] ;  /* 0x00119800010d7983 */ /* 0x000ee20000300800 */
[----:B------:R-:W-:Y:S01]  /*6d310*/  IADD3 R15, P1, R15, R5, RZ ;  /* 0x000000050f0f7210 */ /* 0x000fe20007f3e0ff */
[----:B-1----:R-:W-:Y:S01]  /*6d320*/  IMAD.MOV.U32 R10, RZ, RZ, R12 ;  /* 0x000000ffff0a7224 */ /* 0x002fe200078e000c */
[----:B------:R-:W-:Y:S01]  /*6d330*/  MOV R11, R18 ;  /* 0x00000012000b7202 */ /* 0x000fe20000000f00 */
[----:B------:R-:W3:Y:S02]  /*6d340*/  LDL.LU R19, [R1+0x11d4] ;  /* 0x0011d40001137983 */ /* 0x000ee40000300800 */
[----:B------:R-:W-:-:S02]  /*6d350*/  IMAD.X R17, R17, 0x1, R0, P1 ;  /* 0x0000000111117824 */ /* 0x000fc400008e0600 */
[----:B--2---:R-:W2:Y:S04]  /*6d360*/  LDL.LU R12, [R1+0x11d8] ;  /* 0x0011d800010c7983 */ /* 0x004ea80000300800 */
[----:B------:R1:W-:Y:S04]  /*6d370*/  STL [R1+0x10d8], R15 ;  /* 0x0010d80f01007387 */ /* 0x0003e80000100800 */
[----:B------:R-:W-:Y:S04]  /*6d380*/  STL [R1+0x10d4], R17 ;  /* 0x0010d41101007387 */ /* 0x000fe80000100800 */
[----:B------:R1:W-:Y:S02]  /*6d390*/  LDGSTS.E [R3+0x2f80], desc[UR60][R10.64], P0 ;  /* 0x02f800000a037fae */ /* 0x0003e4000812187c */
[----:B-1----:R-:W-:Y:S01]  /*6d3a0*/  IMAD.MOV.U32 R10, RZ, RZ, R15 ;  /* 0x000000ffff0a7224 */ /* 0x002fe200078e000f */
[----:B----4-:R-:W-:-:S05]  /*6d3b0*/  IADD3 R4, P2, R4, R5, RZ ;  /* 0x0000000504047210 */ /* 0x010fca0007f5e0ff */
[----:B------:R-:W-:Y:S01]  /*6d3c0*/  IMAD.X R14, R14, 0x1, R0, P2 ;  /* 0x000000010e0e7824 */ /* 0x000fe200010e0600 */
[----:B------:R-:W-:Y:S04]  /*6d3d0*/  STL [R1+0x1118], R4 ;  /* 0x0011180401007387 */ /* 0x000fe80000100800 */
[----:B------:R-:W4:Y:S04]  /*6d3e0*/  LDL.LU R18, [R1+0x1214] ;  /* 0x0012140001127983 */ /* 0x000f280000300800 */
[----:B------:R1:W-:Y:S04]  /*6d3f0*/  STL [R1+0x1114], R14 ;  /* 0x0011140e01007387 */ /* 0x0003e80000100800 */
[----:B------:R-:W4:Y:S01]  /*6d400*/  LDL.LU R15, [R1+0x1218] ;  /* 0x00121800010f7983 */ /* 0x000f220000300800 */
[----:B------:R-:W-:Y:S01]  /*6d410*/  IMAD.MOV.U32 R11, RZ, RZ, R17 ;  /* 0x000000ffff0b7224 */ /* 0x000fe200078e0011 */
[----:B------:R-:W-:-:S04]  /*6d420*/  IADD3 R16, P1, R16, R5, RZ ;  /* 0x0000000510107210 */ /* 0x000fc80007f3e0ff */
[----:B------:R1:W-:Y:S01]  /*6d430*/  LDGSTS.E [R3+0x3380], desc[UR60][R10.64], P0 ;  /* 0x033800000a037fae */ /* 0x0003e2000812187c */
[----:B------:R-:W-:Y:S01]  /*6d440*/  IADD3.X R21, R21, R0, RZ, P1, !PT ;  /* 0x0000000015157210 */ /* 0x000fe20000ffe4ff */
[----:B-1----:R-:W-:Y:S02]  /*6d450*/  IMAD.MOV.U32 R10, RZ, RZ, R4 ;  /* 0x000000ffff0a7224 */ /* 0x002fe400078e0004 */
[----:B------:R-:W-:Y:S02]  /*6d460*/  IMAD.MOV.U32 R11, RZ, RZ, R14 ;  /* 0x000000ffff0b7224 */ /* 0x000fe400078e000e */
[----:B------:R-:W4:Y:S04]  /*6d470*/  LDL.LU R14, [R1+0x1254] ;  /* 0x00125400010e7983 */ /* 0x000f280000300800 */
[----:B------:R-:W4:Y:S04]  /*6d480*/  LDL.LU R4, [R1+0x1258] ;  /* 0x0012580001047983 */ /* 0x000f280000300800 */
[----:B------:R-:W4:Y:S04]  /*6d490*/  LDL.LU R17, [R1+0x1294] ;  /* 0x0012940001117983 */ /* 0x000f280000300800 */
[----:B------:R1:W-:Y:S04]  /*6d4a0*/  STL [R1+0x1158], R16 ;  /* 0x0011581001007387 */ /* 0x0003e80000100800 */
[----:B------:R1:W-:Y:S04]  /*6d4b0*/  LDGSTS.E [R3+0x3780], desc[UR60][R10.64], P0 ;  /* 0x037800000a037fae */ /* 0x0003e8000812187c */
[----:B------:R2:W-:Y:S01]  /*6d4c0*/  STL [R1+0x1154], R21 ;  /* 0x0011541501007387 */ /* 0x0005e20000100800 */
[----:B-1----:R-:W-:-:S02]  /*6d4d0*/  IMAD.MOV.U32 R10, RZ, RZ, R16 ;  /* 0x000000ffff0a7224 */ /* 0x002fc400078e0010 */
[----:B------:R-:W-:-:S05]  /*6d4e0*/  IMAD.MOV.U32 R11, RZ, RZ, R21 ;  /* 0x000000ffff0b7224 */ /* 0x000fca00078e0015 */
[----:B------:R1:W-:Y:S01]  /*6d4f0*/  LDGSTS.E [R3+0x3b80], desc[UR60][R10.64], P0 ;  /* 0x03b800000a037fae */ /* 0x0003e2000812187c */
[----:B---3--:R-:W-:-:S05]  /*6d500*/  IADD3 R13, P2, R13, R5, RZ ;  /* 0x000000050d0d7210 */ /* 0x008fca0007f5e0ff */
[----:B------:R3:W-:Y:S04]  /*6d510*/  STL [R1+0x1198], R13 ;  /* 0x0011980d01007387 */ /* 0x0007e80000100800 */
[----:B------:R-:W4:Y:S01]  /*6d520*/  LDL.LU R16, [R1+0x1298] ;  /* 0x0012980001107983 */ /* 0x000f220000300800 */
[----:B------:R-:W-:Y:S01]  /*6d530*/  IMAD.X R20, R20, 0x1, R0, P2 ;  /* 0x0000000114147824 */ /* 0x000fe200010e0600 */
[----:B--2---:R-:W-:Y:S01]  /*6d540*/  IADD3 R12, P1, R12, R5, RZ ;  /* 0x000000050c0c7210 */ /* 0x004fe20007f3e0ff */
[----:B-1----:R-:W-:-:S03]  /*6d550*/  IMAD.MOV.U32 R10, RZ, RZ, R13 ;  /* 0x000000ffff0a7224 */ /* 0x002fc600078e000d */
[----:B------:R1:W-:Y:S01]  /*6d560*/  STL [R1+0x1194], R20 ;  /* 0x0011941401007387 */ /* 0x0003e20000100800 */
[----:B------:R-:W-:Y:S02]  /*6d570*/  IMAD.MOV.U32 R11, RZ, RZ, R20 ;  /* 0x000000ffff0b7224 */ /* 0x000fe400078e0014 */
[----:B------:R-:W-:Y:S01]  /*6d580*/  IMAD.X R19, R19, 0x1, R0, P1 ;  /* 0x0000000113137824 */ /* 0x000fe200008e0600 */
[----:B------:R-:W2:Y:S04]  /*6d590*/  LDL.LU R21, [R1+0x12d4] ;  /* 0x0012d40001157983 */ /* 0x000ea80000300800 */
[----:B---3--:R-:W3:Y:S04]  /*6d5a0*/  LDL.LU R13, [R1+0x12d8] ;  /* 0x0012d800010d7983 */ /* 0x008ee80000300800 */
[----:B------:R1:W-:Y:S04]  /*6d5b0*/  STL [R1+0x11d8], R12 ;  /* 0x0011d80c01007387 */ /* 0x0003e80000100800 */
[----:B------:R1:W-:Y:S04]  /*6d5c0*/  STL [R1+0x11d4], R19 ;  /* 0x0011d41301007387 */ /* 0x0003e80000100800 */
[----:B------:R1:W-:Y:S02]  /*6d5d0*/  LDGSTS.E [R3+0x3f80], desc[UR60][R10.64], P0 ;  /* 0x03f800000a037fae */ /* 0x0003e4000812187c */
[----:B-1----:R-:W-:Y:S01]  /*6d5e0*/  IMAD.MOV.U32 R10, RZ, RZ, R12 ;  /* 0x000000ffff0a7224 */ /* 0x002fe200078e000c */
[----:B----4-:R-:W-:-:S04]  /*6d5f0*/  IADD3 R15, P2, R15, R5, RZ ;  /* 0x000000050f0f7210 */ /* 0x010fc80007f5e0ff */
[----:B------:R-:W-:Y:S01]  /*6d600*/  IADD3.X R18, R18, R0, RZ, P2, !PT ;  /* 0x0000000012127210 */ /* 0x000fe200017fe4ff */
[----:B------:R1:W-:Y:S04]  /*6d610*/  STL [R1+0x1218], R15 ;  /* 0x0012180f01007387 */ /* 0x0003e80000100800 */
[----:B------:R-:W4:Y:S04]  /*6d620*/  LDL.LU R20, [R1+0x1314] ;  /* 0x0013140001147983 */ /* 0x000f280000300800 */
[----:B------:R-:W-:Y:S04]  /*6d630*/  STL [R1+0x1214], R18 ;  /* 0x0012141201007387 */ /* 0x000fe80000100800 */
[----:B------:R-:W4:Y:S01]  /*6d640*/  LDL.LU R12, [R1+0x1318] ;  /* 0x00131800010c7983 */ /* 0x000f220000300800 */
[----:B------:R-:W-:-:S03]  /*6d650*/  IMAD.MOV.U32 R11, RZ, RZ, R19 ;  /* 0x000000ffff0b7224 */ /* 0x000fc600078e0013 */
[----:B------:R-:W4:Y:S04]  /*6d660*/  LDL.LU R19, [R1+0x1354] ;  /* 0x0013540001137983 */ /* 0x000f280000300800 */
[----:B------:R1:W-:Y:S01]  /*6d670*/  LDGSTS.E [R3+0x4380], desc[UR60][R10.64], P0 ;  /* 0x043800000a037fae */ /* 0x0003e2000812187c */
[----:B------:R-:W-:-:S05]  /*6d680*/  IADD3 R4, P1, R4, R5, RZ ;  /* 0x0000000504047210 */ /* 0x000fca0007f3e0ff */
[----:B------:R-:W-:Y:S02]  /*6d690*/  IMAD.X R14, R14, 0x1, R0, P1 ;  /* 0x000000010e0e7824 */ /* 0x000fe400008e0600 */
[----:B-1----:R-:W-:Y:S02]  /*6d6a0*/  IMAD.MOV.U32 R10, RZ, RZ, R15 ;  /* 0x000000ffff0a7224 */ /* 0x002fe400078e000f */
[----:B------:R-:W-:Y:S01]  /*6d6b0*/  IMAD.MOV.U32 R11, RZ, RZ, R18 ;  /* 0x000000ffff0b7224 */ /* 0x000fe200078e0012 */
[----:B------:R-:W4:Y:S04]  /*6d6c0*/  LDL.LU R15, [R1+0x1358] ;  /* 0x00135800010f7983 */ /* 0x000f280000300800 */
[----:B------:R-:W-:Y:S04]  /*6d6d0*/  STL [R1+0x1258], R4 ;  /* 0x0012580401007387 */ /* 0x000fe80000100800 */
[----:B------:R1:W-:Y:S04]  /*6d6e0*/  LDGSTS.E [R3+0x4780], desc[UR60][R10.64], P0 ;  /* 0x047800000a037fae */ /* 0x0003e8000812187c */
[----:B------:R1:W-:Y:S02]  /*6d6f0*/  STL [R1+0x1254], R14 ;  /* 0x0012540e01007387 */ /* 0x0003e40000100800 */
[----:B-1----:R-:W-:Y:S01]  /*6d700*/  IMAD.MOV.U32 R11, RZ, RZ, R14 ;  /* 0x000000ffff0b7224 */ /* 0x002fe200078e000e */
[----:B------:R-:W-:-:S05]  /*6d710*/  MOV R10, R4 ;  /* 0x00000004000a7202 */ /* 0x000fca0000000f00 */
[----:B------:R1:W-:Y:S01]  /*6d720*/  LDGSTS.E [R3+0x4b80], desc[UR60][R10.64], P0 ;  /* 0x04b800000a037fae */ /* 0x0003e2000812187c */
[----:B------:R-:W-:-:S05]  /*6d730*/  IADD3 R16, P2, R16, R5, RZ ;  /* 0x0000000510107210 */ /* 0x000fca0007f5e0ff */
[----:B------:R-:W-:Y:S01]  /*6d740*/  IMAD.X R17, R17, 0x1, R0, P2 ;  /* 0x0000000111117824 */ /* 0x000fe200010e0600 */
[----:B------:R-:W-:Y:S04]  /*6d750*/  STL [R1+0x1298], R16 ;  /* 0x0012981001007387 */ /* 0x000fe80000100800 */
[----:B------:R-:W4:Y:S04]  /*6d760*/  LDL.LU R14, [R1+0x1394] ;  /* 0x00139400010e7983 */ /* 0x000f280000300800 */
[----:B------:R2:W-:Y:S04]  /*6d770*/  STL [R1+0x1294], R17 ;  /* 0x0012941101007387 */ /* 0x0005e80000100800 */
[----:B------:R-:W4:Y:S01]  /*6d780*/  LDL.LU R4, [R1+0x1398] ;  /* 0x0013980001047983 */ /* 0x000f220000300800 */
[----:B---3--:R-:W-:Y:S01]  /*6d790*/  IADD3 R13, P1, R13, R5, RZ ;  /* 0x000000050d0d7210 */ /* 0x008fe20007f3e0ff */
[----:B-1----:R-:W-:-:S02]  /*6d7a0*/  IMAD.MOV.U32 R10, RZ, RZ, R16 ;  /* 0x000000ffff0a7224 */ /* 0x002fc400078e0010 */
[----:B------:R-:W-:Y:S01]  /*6d7b0*/  IMAD.MOV.U32 R11, RZ, RZ, R17 ;  /* 0x000000ffff0b7224 */ /* 0x000fe200078e0011 */
[----:B------:R-:W3:Y:S01]  /*6d7c0*/  LDL.LU R18, [R1+0x13d4] ;  /* 0x0013d40001127983 */ /* 0x000ee20000300800 */
[----:B--2---:R-:W-:-:S03]  /*6d7d0*/  IMAD.X R21, R21, 0x1, R0, P1 ;  /* 0x0000000115157824 */ /* 0x004fc600008e0600 */
[----:B------:R-:W2:Y:S04]  /*6d7e0*/  LDL.LU R17, [R1+0x13d8] ;  /* 0x0013d80001117983 */ /* 0x000ea80000300800 */
        /* <DEDUP_REMOVED lines=8> */
[----:B------:R-:W-:Y:S01]  /*6d870*/  IMAD.X R20, R20, 0x1, R0, P2 ;  /* 0x0000000114147824 */ /* 0x000fe200010e0600 */
[----:B------:R-:W-:-:S04]  /*6d880*/  MOV R11, R21 ;  /* 0x00000015000b7202 */ /* 0x000fc80000000f00 */
[----:B------:R1:W-:Y:S04]  /*6d890*/  STL [R1+0x1314], R20 ;  /* 0x0013141401007387 */ /* 0x0003e80000100800 */
[----:B------:R1:W-:Y:S01]  /*6d8a0*/  LDGSTS.E [R3+0x5380], desc[UR60][R10.64], P0 ;  /* 0x053800000a037fae */ /* 0x0003e2000812187c */
[----:B------:R-:W-:-:S03]  /*6d8b0*/  IADD3 R15, P1, R15, R5, RZ ;  /* 0x000000050f0f7210 */ /* 0x000fc60007f3e0ff */
[----:B------:R-:W4:Y:S02]  /*6d8c0*/  LDL.LU R21, [R1+0x1454] ;  /* 0x0014540001157983 */ /* 0x000f240000300800 */
[----:B------:R-:W-:Y:S02]  /*6d8d0*/  IMAD.X R19, R19, 0x1, R0, P1 ;  /* 0x0000000113137824 */ /* 0x000fe400008e0600 */
[----:B-1----:R-:W-:Y:S02]  /*6d8e0*/  IMAD.MOV.U32 R10, RZ, RZ, R12 ;  /* 0x000000ffff0a7224 */ /* 0x002fe400078e000c */
[----:B------:R-:W-:Y:S01]  /*6d8f0*/  IMAD.MOV.U32 R11, RZ, RZ, R20 ;  /* 0x000000ffff0b7224 */ /* 0x000fe200078e0014 */
[----:B------:R-:W4:Y:S04]  /*6d900*/  LDL.LU R12, [R1+0x1458] ;  /* 0x00145800010c7983 */ /* 0x000f280000300800 */
[----:B------:R1:W-:Y:S04]  /*6d910*/  STL [R1+0x1358], R15 ;  /* 0x0013580f01007387 */ /* 0x0003e80000100800 */
[----:B------:R-:W-:Y:S04]  /*6d920*/  STL [R1+0x1354], R19 ;  /* 0x0013541301007387 */ /* 0x000fe80000100800 */
[----:B------:R1:W-:Y:S02]  /*6d930*/  LDGSTS.E [R3+0x5780], desc[UR60][R10.64], P0 ;  /* 0x057800000a037fae */ /* 0x0003e4000812187c */
[----:B-1----:R-:W-:-:S02]  /*6d940*/  IMAD.MOV.U32 R10, RZ, RZ, R15 ;  /* 0x000000ffff0a7224 */ /* 0x002fc400078e000f */
[----:B------:R-:W-:-:S05]  /*6d950*/  IMAD.MOV.U32 R11, RZ, RZ, R19 ;  /* 0x000000ffff0b7224 */ /* 0x000fca00078e0013 */
[----:B------:R1:W-:Y:S01]  /*6d960*/  LDGSTS.E [R3+0x5b80], desc[UR60][R10.64], P0 ;  /* 0x05b800000a037fae */ /* 0x0003e2000812187c */
[----:B------:R-:W-:-:S05]  /*6d970*/  IADD3 R4, P2, R4, R5, RZ ;  /* 0x0000000504047210 */ /* 0x000fca0007f5e0ff */
[----:B------:R-:W-:Y:S01]  /*6d980*/  IMAD.X R14, R14, 0x1, R0, P2 ;  /* 0x000000010e0e7824 */ /* 0x000fe200010e0600 */
[----:B------:R-:W-:Y:S04]  /*6d990*/  STL [R1+0x1398], R4 ;  /* 0x0013980401007387 */ /* 0x000fe80000100800 */
[----:B------:R-:W4:Y:S04]  /*6d9a0*/  LDL.LU R20, [R1+0x1494] ;  /* 0x0014940001147983 */ /* 0x000f280000300800 */
[----:B------:R3:W-:Y:S01]  /*6d9b0*/  STL [R1+0x1394], R14 ;  /* 0x0013940e01007387 */ /* 0x0007e20000100800 */
[----:B--2---:R-:W-:-:S03]  /*6d9c0*/  IADD3 R17, P1, R17, R5, RZ ;  /* 0x0000000511117210 */ /* 0x004fc60007f3e0ff */
[----:B------:R-:W2:Y:S01]  /*6d9d0*/  LDL.LU R15, [R1+0x1498] ;  /* 0x00149800010f7983 */ /* 0x000ea20000300800 */
[----:B-1----:R-:W-:Y:S02]  /*6d9e0*/  IMAD.MOV.U32 R11, RZ, RZ, R14 ;  /* 0x000000ffff0b7224 */ /* 0x002fe400078e000e */
[----:B---3--:R-:W-:Y:S01]  /*6d9f0*/  IMAD.X R18, R18, 0x1, R0, P1 ;  /* 0x0000000112127824 */ /* 0x008fe200008e0600 */
[----:B------:R-:W-:Y:S01]  /*6da00*/  MOV R10, R4 ;  /* 0x00000004000a7202 */ /* 0x000fe20000000f00 */
[----:B------:R-:W3:Y:S04]  /*6da10*/  LDL.LU R14, [R1+0x14d4] ;  /* 0x0014d400010e7983 */ /* 0x000ee80000300800 */
[----:B------:R-:W3:Y:S04]  /*6da20*/  LDL.LU R4, [R1+0x14d8] ;  /* 0x0014d80001047983 */ /* 0x000ee80000300800 */
[----:B------:R-:W-:Y:S04]  /*6da30*/  STL [R1+0x13d8], R17 ;  /* 0x0013d81101007387 */ /* 0x000fe80000100800 */
[----:B------:R1:W-:Y:S04]  /*6da40*/  STL [R1+0x13d4], R18 ;  /* 0x0013d41201007387 */ /* 0x0003e80000100800 */
        /* <DEDUP_REMOVED lines=8> */
[----:B------:R-:W-:-:S03]  /*6dad0*/  IMAD.MOV.U32 R10, RZ, RZ, R17 ;  /* 0x000000ffff0a7224 */ /* 0x000fc600078e0011 */
[----:B------:R-:W4:Y:S01]  /*6dae0*/  LDL.LU R17, [R1+0x1554] ;  /* 0x0015540001117983 */ /* 0x000f220000300800 */
[----:B------:R-:W-:-:S03]  /*6daf0*/  IADD3 R12, P1, R12, R5, RZ ;  /* 0x000000050c0c7210 */ /* 0x000fc60007f3e0ff */
[----:B------:R1:W-:Y:S02]  /*6db00*/  LDGSTS.E [R3+0x6380], desc[UR60][R10.64], P0 ;  /* 0x063800000a037fae */ /* 0x0003e4000812187c */
[----:B------:R-:W-:Y:S02]  /*6db10*/  IMAD.X R21, R21, 0x1, R0, P1 ;  /* 0x0000000115157824 */ /* 0x000fe400008e0600 */
[----:B-1----:R-:W-:Y:S01]  /*6db20*/  IMAD.MOV.U32 R10, RZ, RZ, R13 ;  /* 0x000000ffff0a7224 */ /* 0x002fe200078e000d */
[----:B------:R-:W-:Y:S02]  /*6db30*/  MOV R11, R16 ;  /* 0x00000010000b7202 */ /* 0x000fe40000000f00 */
[----:B------:R-:W4:Y:S04]  /*6db40*/  LDL.LU R16, [R1+0x1558] ;  /* 0x0015580001107983 */ /* 0x000f280000300800 */
[----:B------:R-:W4:Y:S04]  /*6db50*/  LDL.LU R13, [R1+0x1594] ;  /* 0x00159400010d7983 */ /* 0x000f280000300800 */
[----:B------:R1:W-:Y:S04]  /*6db60*/  STL [R1+0x1458], R12 ;  /* 0x0014580c01007387 */ /* 0x0003e80000100800 */
[----:B------:R1:W-:Y:S04]  /*6db70*/  LDGSTS.E [R3+0x6780], desc[UR60][R10.64], P0 ;  /* 0x067800000a037fae */ /* 0x0003e8000812187c */
[----:B------:R-:W-:Y:S01]  /*6db80*/  STL [R1+0x1454], R21 ;  /* 0x0014541501007387 */ /* 0x000fe20000100800 */
[----:B-1----:R-:W-:-:S02]  /*6db90*/  IMAD.MOV.U32 R10, RZ, RZ, R12 ;  /* 0x000000ffff0a7224 */ /* 0x002fc400078e000c */
[----:B------:R-:W-:-:S05]  /*6dba0*/  IMAD.MOV.U32 R11, RZ, RZ, R21 ;  /* 0x000000ffff0b7224 */ /* 0x000fca00078e0015 */
[----:B------:R1:W-:Y:S01]  /*6dbb0*/  LDGSTS.E [R3+0x6b80], desc[UR60][R10.64], P0 ;  /* 0x06b800000a037fae */ /* 0x0003e2000812187c */
[----:B--2---:R-:W-:-:S05]  /*6dbc0*/  IADD3 R15, P2, R15, R5, RZ ;  /* 0x000000050f0f7210 */ /* 0x004fca0007f5e0ff */
[----:B------:R-:W-:Y:S04]  /*6dbd0*/  STL [R1+0x1498], R15 ;  /* 0x0014980f01007387 */ /* 0x000fe80000100800 */
[----:B------:R-:W2:Y:S01]  /*6dbe0*/  LDL.LU R12, [R1+0x1598] ;  /* 0x00159800010c7983 */ /* 0x000ea20000300800 */
[----:B------:R-:W-:Y:S01]  /*6dbf0*/  IMAD.X R20, R20, 0x1, R0, P2 ;  /* 0x0000000114147824 */ /* 0x000fe200010e0600 */
[----:B---3--:R-:W-:Y:S01]  /*6dc00*/  IADD3 R4, P1, R4, R5, RZ ;  /* 0x0000000504047210 */ /* 0x008fe20007f3e0ff */
[----:B-1----:R-:W-:Y:S02]  /*6dc10*/  IMAD.MOV.U32 R10, RZ, RZ, R15 ;  /* 0x000000ffff0a7224 */ /* 0x002fe400078e000f */
[----:B------:R-:W-:Y:S01]  /*6dc20*/  IMAD.MOV.U32 R11, RZ, RZ, R20 ;  /* 0x000000ffff0b7224 */ /* 0x000fe200078e0014 */
[----:B------:R-:W-:Y:S01]  /*6dc30*/  IADD3.X R14, R14, R0, RZ, P1, !PT ;  /* 0x000000000e0e7210 */ /* 0x000fe20000ffe4ff */
[----:B------:R1:W-:Y:S04]  /*6dc40*/  STL [R1+0x1494], R20 ;  /* 0x0014941401007387 */ /* 0x0003e80000100800 */
[----:B------:R3:W-:Y:S04]  /*6dc50*/  LDGSTS.E [R3+0x6f80], desc[UR60][R10.64], P0 ;  /* 0x06f800000a037fae */ /* 0x0007e8000812187c */
[----:B-1----:R-:W2:Y:S04]  /*6dc60*/  LDL.LU R20, [R1+0x15d4] ;  /* 0x0015d40001147983 */ /* 0x002ea80000300800 */
[----:B------:R-:W2:Y:S01]  /*6dc70*/  LDL.LU R15, [R1+0x15d8] ;  /* 0x0015d800010f7983 */ /* 0x000ea20000300800 */
[----:B---3--:R-:W-:-:S03]  /*6dc80*/  IMAD.MOV.U32 R11, RZ, RZ, R14 ;  /* 0x000000ffff0b7224 */ /* 0x008fc600078e000e */
[----:B------:R-:W-:Y:S01]  /*6dc90*/  STL [R1+0x14d8], R4 ;  /* 0x0014d80401007387 */ /* 0x000fe20000100800 */
[----:B------:R-:W-:-:S03]  /*6dca0*/  IMAD.MOV.U32 R10, RZ, RZ, R4 ;  /* 0x000000ffff0a7224 */ /* 0x000fc600078e0004 */
[----:B------:R1:W-:Y:S04]  /*6dcb0*/  STL [R1+0x14d4], R14 ;  /* 0x0014d40e01007387 */ /* 0x0003e80000100800 */
[----:B------:R3:W-:Y:S01]  /*6dcc0*/  LDGSTS.E [R3+0x7380], desc[UR60][R10.64], P0 ;  /* 0x073800000a037fae */ /* 0x0007e2000812187c */
[----:B----4-:R-:W-:-:S05]  /*6dcd0*/  IADD3 R18, P2, R18, R5, RZ ;  /* 0x0000000512127210 */ /* 0x010fca0007f5e0ff */
[----:B------:R-:W-:Y:S01]  /*6dce0*/  IMAD.X R19, R19, 0x1, R0, P2 ;  /* 0x0000000113137824 */ /* 0x000fe200010e0600 */
[----:B------:R-:W-:Y:S04]  /*6dcf0*/  STL [R1+0x1518], R18 ;  /* 0x0015181201007387 */ /* 0x000fe80000100800 */
[----:B-1----:R-:W4:Y:S04]  /*6dd00*/  LDL.LU R14, [R1+0x1614] ;  /* 0x00161400010e7983 */ /* 0x002f280000300800 */
[----:B------:R1:W-:Y:S04]  /*6dd10*/  STL [R1+0x1514], R19 ;  /* 0x0015141301007387 */ /* 0x0003e80000100800 */
[----:B------:R-:W4:Y:S01]  /*6dd20*/  LDL.LU R4, [R1+0x1618] ;  /* 0x0016180001047983 */ /* 0x000f220000300800 */
[----:B------:R-:W-:Y:S01]  /*6dd30*/  IADD3 R16, P1, R16, R5, RZ ;  /* 0x0000000510107210 */ /* 0x000fe20007f3e0ff */
[----:B---3--:R-:W-:-:S02]  /*6dd40*/  IMAD.MOV.U32 R10, RZ, RZ, R18 ;  /* 0x000000ffff0a7224 */ /* 0x008fc400078e0012 */
[----:B------:R-:W-:Y:S02]  /*6dd50*/  IMAD.MOV.U32 R11, RZ, RZ, R19 ;  /* 0x000000ffff0b7224 */ /* 0x000fe400078e0013 */
[----:B------:R-:W-:Y:S01]  /*6dd60*/  IMAD.X R17, R17, 0x1, R0, P1 ;  /* 0x0000000111117824 */ /* 0x000fe200008e0600 */
[----:B-1----:R-:W3:Y:S04]  /*6dd70*/  LDL.LU R19, [R1+0x1654] ;  /* 0x0016540001137983 */ /* 0x002ee80000300800 */
[----:B------:R-:W3:Y:S04]  /*6dd80*/  LDL.LU R18, [R1+0x1658] ;  /* 0x0016580001127983 */ /* 0x000ee80000300800 */
[----:B------:R-:W-:Y:S04]  /*6dd90*/  STL [R1+0x1558], R16 ;  /* 0x0015581001007387 */ /* 0x000fe80000100800 */
[----:B------:R1:W-:Y:S04]  /*6dda0*/  LDGSTS.E [R3+0x7780], desc[UR60][R10.64], P0 ;  /* 0x077800000a037fae */ /* 0x0003e8000812187c */
[----:B------:R2:W-:Y:S01]  /*6ddb0*/  STL [R1+0x1554], R17 ;  /* 0x0015541101007387 */ /* 0x0005e20000100800 */
[----:B-1----:R-:W-:-:S02]  /*6ddc0*/  IMAD.MOV.U32 R11, RZ, RZ, R17 ;  /* 0x000000ffff0b7224 */ /* 0x002fc400078e0011 */
[----:B------:R-:W-:-:S05]  /*6ddd0*/  IMAD.MOV.U32 R10, RZ, RZ, R16 ;  /* 0x000000ffff0a7224 */ /* 0x000fca00078e0010 */
[----:B------:R1:W-:Y:S01]  /*6dde0*/  LDGSTS.E [R3+0x7b80], desc[UR60][R10.64], P0 ;  /* 0x07b800000a037fae */ /* 0x0003e2000812187c */
[----:B--2---:R-:W-:-:S04]  /*6ddf0*/  IADD3 R12, P2, R12, R5, RZ ;  /* 0x000000050c0c7210 */ /* 0x004fc80007f5e0ff */
[----:B------:R-:W-:Y:S01]  /*6de00*/  IADD3.X R13, R13, R0, RZ, P2, !PT ;  /* 0x000000000d0d7210 */ /* 0x000fe200017fe4ff */
[----:B------:R-:W-:Y:S04]  /*6de10*/  STL [R1+0x1598], R12 ;  /* 0x0015980c01007387 */ /* 0x000fe80000100800 */
[----:B------:R-:W2:Y:S04]  /*6de20*/  LDL.LU R17, [R1+0x1694] ;  /* 0x0016940001117983 */ /* 0x000ea80000300800 */
[----:B------:R1:W-:Y:S04]  /*6de30*/  STL [R1+0x1594], R13 ;  /* 0x0015940d01007387 */ /* 0x0003e80000100800 */
[----:B------:R-:W2:Y:S01]  /*6de40*/  LDL.LU R16, [R1+0x1698] ;  /* 0x0016980001107983 */ /* 0x000ea20000300800 */
[----:B------:R-:W-:Y:S01]  /*6de50*/  IADD3 R15, P1, R15, R5, RZ ;  /* 0x000000050f0f7210 */ /* 0x000fe20007f3e0ff */
[----:B-1----:R-:W-:-:S02]  /*6de60*/  IMAD.MOV.U32 R10, RZ, RZ, R12 ;  /* 0x000000ffff0a7224 */ /* 0x002fc400078e000c */
[----:B------:R-:W-:Y:S02]  /*6de70*/  IMAD.MOV.U32 R11, RZ, RZ, R13 ;  /* 0x000000ffff0b7224 */ /* 0x000fe400078e000d */
[----:B------:R-:W-:Y:S01]  /*6de80*/  IMAD.X R20, R20, 0x1, R0, P1 ;  /* 0x0000000114147824 */ /* 0x000fe200008e0600 */
[----:B------:R-:W2:Y:S04]  /*6de90*/  LDL.LU R13, [R1+0x16d4] ;  /* 0x0016d400010d7983 */ /* 0x000ea80000300800 */
[----:B------:R-:W2:Y:S04]  /*6dea0*/  LDL.LU R12, [R1+0x16d8] ;  /* 0x0016d800010c7983 */ /* 0x000ea80000300800 */
[----:B------:R-:W-:Y:S04]  /*6deb0*/  STL [R1+0x15d8], R15 ;  /* 0x0015d80f01007387 */ /* 0x000fe80000100800 */
[----:B------:R1:W-:Y:S04]  /*6dec0*/  LDGSTS.E [R3+0x7f80], desc[UR60][R10.64], P0 ;  /* 0x07f800000a037fae */ /* 0x0003e8000812187c */
[----:B------:R4:W-:Y:S01]  /*6ded0*/  STL [R1+0x15d4], R20 ;  /* 0x0015d41401007387 */ /* 0x0009e20000100800 */
[----:B-1----:R-:W-:Y:S01]  /*6dee0*/  IMAD.MOV.U32 R11, RZ, RZ, R20 ;  /* 0x000000ffff0b7224 */ /* 0x002fe200078e0014 */
[----:B------:R-:W-:-:S05]  /*6def0*/  MOV R10, R15 ;  /* 0x0000000f000a7202 */ /* 0x000fca0000000f00 */
[----:B------:R1:W-:Y:S01]  /*6df00*/  LDGSTS.E [R3+0x20380], desc[UR60][R10.64], P0 ;  /* 0x203800000a037fae */ /* 0x0003e2000812187c */
[----:B----4-:R-:W-:-:S05]  /*6df10*/  IADD3 R4, P2, R4, R5, RZ ;  /* 0x0000000504047210 */ /* 0x010fca0007f5e0ff */
[----:B------:R-:W-:Y:S01]  /*6df20*/  IMAD.X R14, R14, 0x1, R0, P2 ;  /* 0x000000010e0e7824 */ /* 0x000fe200010e0600 */
[----:B------:R-:W-:Y:S04]  /*6df30*/  STL [R1+0x1618], R4 ;  /* 0x0016180401007387 */ /* 0x000fe80000100800 */
[----:B------:R-:W4:Y:S04]  /*6df40*/  LDL.LU R20, [R1+0x1714] ;  /* 0x0017140001147983 */ /* 0x000f280000300800 */
[----:B------:R1:W-:Y:S04]  /*6df50*/  STL [R1+0x1614], R14 ;  /* 0x0016140e01007387 */ /* 0x0003e80000100800 */
[----:B------:R-:W4:Y:S01]  /*6df60*/  LDL.LU R15, [R1+0x1718] ;  /* 0x00171800010f7983 */ /* 0x000f220000300800 */
[----:B---3--:R-:W-:Y:S01]  /*6df70*/  IADD3 R18, P1, R18, R5, RZ ;  /* 0x0000000512127210 */ /* 0x008fe20007f3e0ff */
[----:B-1----:R-:W-:-:S02]  /*6df80*/  IMAD.MOV.U32 R10, RZ, RZ, R4 ;  /* 0x000000ffff0a7224 */ /* 0x002fc400078e0004 */
[----:B------:R-:W-:Y:S02]  /*6df90*/  IMAD.MOV.U32 R11, RZ, RZ, R14 ;  /* 0x000000ffff0b7224 */ /* 0x000fe400078e000e */
[----:B------:R-:W-:Y:S01]  /*6dfa0*/  IMAD.X R19, R19, 0x1, R0, P1 ;  /* 0x0000000113137824 */ /* 0x000fe200008e0600 */
[----:B------:R-:W3:Y:S04]  /*6dfb0*/  LDL.LU R14, [R1+0x1754] ;  /* 0x00175400010e7983 */ /* 0x000ee80000300800 */
[----:B------:R-:W3:Y:S04]  /*6dfc0*/  LDL.LU R4, [R1+0x1758] ;  /* 0x0017580001047983 */ /* 0x000ee80000300800 */
[----:B------:R-:W-:Y:S04]  /*6dfd0*/  STL [R1+0x1658], R18 ;  /* 0x0016581201007387 */ /* 0x000fe80000100800 */
[----:B------:R1:W-:Y:S04]  /*6dfe0*/  LDGSTS.E [R3+0x20780], desc[UR60][R10.64], P0 ;  /* 0x207800000a037fae */ /* 0x0003e8000812187c */
[----:B------:R2:W-:Y:S01]  /*6dff0*/  STL [R1+0x1654], R19 ;  /* 0x0016541301007387 */ /* 0x0005e20000100800 */
[----:B-1----:R-:W-:Y:S01]  /*6e000*/  MOV R11, R19 ;  /* 0x00000013000b7202 */ /* 0x002fe20000000f00 */
[----:B------:R-:W-:-:S05]  /*6e010*/  IMAD.MOV.U32 R10, RZ, RZ, R18 ;  /* 0x000000ffff0a7224 */ /* 0x000fca00078e0012 */
[----:B------:R1:W-:Y:S01]  /*6e020*/  LDGSTS.E [R3+0x20b80], desc[UR60][R10.64], P0 ;  /* 0x20b800000a037fae */ /* 0x0003e2000812187c */
[----:B--2---:R-:W-:-:S05]  /*6e030*/  IADD3 R16, P2, R16, R5, RZ ;  /* 0x0000000510107210 */ /* 0x004fca0007f5e0ff */
[----:B------:R-:W-:Y:S01]  /*6e040*/  IMAD.X R17, R17, 0x1, R0, P2 ;  /* 0x0000000111117824 */ /* 0x000fe200010e0600 */
        /* <DEDUP_REMOVED lines=13> */
[----:B-1----:R-:W-:-:S02]  /*6e120*/  IMAD.MOV.U32 R11, RZ, RZ, R13 ;  /* 0x000000ffff0b7224 */ /* 0x002fc400078e000d */
[----:B------:R-:W-:-:S05]  /*6e130*/  IMAD.MOV.U32 R10, RZ, RZ, R12 ;  /* 0x000000ffff0a7224 */ /* 0x000fca00078e000c */
[----:B------:R1:W-:Y:S01]  /*6e140*/  LDGSTS.E [R3+0x21380], desc[UR60][R10.64], P0 ;  /* 0x213800000a037fae */ /* 0x0003e2000812187c */
[----:B----4-:R-:W-:-:S05]  /*6e150*/  IADD3 R15, P2, R15, R5, RZ ;  /* 0x000000050f0f7210 */ /* 0x010fca0007f5e0ff */
[----:B------:R-:W-:Y:S01]  /*6e160*/  IMAD.X R20, R20, 0x1, R0, P2 ;  /* 0x0000000114147824 */ /* 0x000fe200010e0600 */
[----:B------:R4:W-:Y:S04]  /*6e170*/  STL [R1+0x1718], R15 ;  /* 0x0017180f01007387 */ /* 0x0009e80000100800 */
[----:B------:R-:W4:Y:S04]  /*6e180*/  LDL.LU R13, [R1+0x1874] ;  /* 0x00187400010d7983 */ /* 0x000f280000300800 */
[----:B------:R-:W-:Y:S04]  /*6e190*/  STL [R1+0x1714], R20 ;  /* 0x0017141401007387 */ /* 0x000fe80000100800 */
[----:B------:R-:W4:Y:S01]  /*6e1a0*/  LDL.LU R12, [R1+0x1878] ;  /* 0x00187800010c7983 */ /* 0x000f220000300800 */
[----:B---3--:R-:W-:Y:S01]  /*6e1b0*/  IADD3 R4, P1, R4, R5, RZ ;  /* 0x0000000504047210 */ /* 0x008fe20007f3e0ff */
[----:B-1----:R-:W-:Y:S01]  /*6e1c0*/  IMAD.MOV.U32 R11, RZ, RZ, R20 ;  /* 0x000000ffff0b7224 */ /* 0x002fe200078e0014 */
[----:B------:R-:W-:Y:S01]  /*6e1d0*/  MOV R10, R15 ;  /* 0x0000000f000a7202 */ /* 0x000fe20000000f00 */
[----:B------:R-:W3:Y:S02]  /*6e1e0*/  LDL.LU R152, [R1+0x1894] ;  /* 0x0018940001987983 */ /* 0x000ee40000300800 */
[----:B------:R-:W-:-:S02]  /*6e1f0*/  IMAD.X R14, R14, 0x1, R0, P1 ;  /* 0x000000010e0e7824 */ /* 0x000fc400008e0600 */
[----:B------:R-:W-:Y:S04]  /*6e200*/  STL [R1+0x1758], R4 ;  /* 0x0017580401007387 */ /* 0x000fe80000100800 */
[----:B------:R1:W-:Y:S04]  /*6e210*/  STL [R1+0x1754], R14 ;  /* 0x0017540e01007387 */ /* 0x0003e80000100800 */
[----:B------:R1:W-:Y:S02]  /*6e220*/  LDGSTS.E [R3+0x21780], desc[UR60][R10.64], P0 ;  /* 0x217800000a037fae */ /* 0x0003e4000812187c */
[----:B-1----:R-:W-:-:S02]  /*6e230*/  IMAD.MOV.U32 R11, RZ, RZ, R14 ;  /* 0x000000ffff0b7224 */ /* 0x002fc400078e000e */
[----:B------:R-:W-:-:S05]  /*6e240*/  IMAD.MOV.U32 R10, RZ, RZ, R4 ;  /* 0x000000ffff0a7224 */ /* 0x000fca00078e0004 */
[----:B------:R1:W-:Y:S01]  /*6e250*/  LDGSTS.E [R3+0x21b80], desc[UR60][R10.64], P0 ;  /* 0x21b800000a037fae */ /* 0x0003e2000812187c */
[----:B--2---:R-:W-:-:S05]  /*6e260*/  IADD3 R18, P2, R18, R5, RZ ;  /* 0x0000000512127210 */ /* 0x004fca0007f5e0ff */
[----:B------:R-:W-:Y:S01]  /*6e270*/  IMAD.X R19, R19, 0x1, R0, P2 ;  /* 0x0000000113137824 */ /* 0x000fe200010e0600 */
[----:B------:R-:W-:Y:S04]  /*6e280*/  STL [R1+0x1798], R18 ;  /* 0x0017981201007387 */ /* 0x000fe80000100800 */
[----:B----4-:R-:W2:Y:S04]  /*6e290*/  LDL.LU R15, [R1+0x1898] ;  /* 0x00189800010f7983 */ /* 0x010ea80000300800 */
[----:B------:R-:W-:Y:S04]  /*6e2a0*/  STL [R1+0x1794], R19 ;  /* 0x0017941301007387 */ /* 0x000fe80000100800 */
[----:B------:R-:W4:Y:S04]  /*6e2b0*/  LDL.LU R14, [R1+0x18bc] ;  /* 0x0018bc00010e7983 */ /* 0x000f280000300800 */
[----:B------:R-:W4:Y:S01]  /*6e2c0*/  LDL.LU R4, [R1+0x18c0] ;  /* 0x0018c00001047983 */ /* 0x000f220000300800 */
[----:B------:R-:W-:Y:S01]  /*6e2d0*/  IADD3 R16, P1, R16, R5, RZ ;  /* 0x0000000510107210 */ /* 0x000fe20007f3e0ff */
[----:B-1----:R-:W-:Y:S01]  /*6e2e0*/  IMAD.MOV.U32 R10, RZ, RZ, R18 ;  /* 0x000000ffff0a7224 */ /* 0x002fe200078e0012 */
[----:B------:R-:W-:Y:S01]  /*6e2f0*/  MOV R11, R19 ;  /* 0x00000013000b7202 */ /* 0x000fe20000000f00 */
[----:B------:R-:W4:Y:S02]  /*6e300*/  LDL.LU.64 R22, [R1+0x680] ;  /* 0x0006800001167983 */ /* 0x000f240000300a00 */
[----:B------:R-:W-:-:S02]  /*6e310*/  IMAD.X R17, R17, 0x1, R0, P1 ;  /* 0x0000000111117824 */ /* 0x000fc400008e0600 */
[----:B------:R-:W-:Y:S04]  /*6e320*/  STL [R1+0x17d8], R16 ;  /* 0x0017d81001007387 */ /* 0x000fe80000100800 */
[----:B------:R1:W-:Y:S04]  /*6e330*/  LDGSTS.E [R3+0x21f80], desc[UR60][R10.64], P0 ;  /* 0x21f800000a037fae */ /* 0x0003e8000812187c */
[----:B------:R3:W-:Y:S01]  /*6e340*/  STL [R1+0x17d4], R17 ;  /* 0x0017d41101007387 */ /* 0x0007e20000100800 */
[----:B-1----:R-:W-:Y:S02]  /*6e350*/  IMAD.MOV.U32 R10, RZ, RZ, R16 ;  /* 0x000000ffff0a7224 */ /* 0x002fe400078e0010 */
[----:B------:R-:W-:-:S05]  /*6e360*/  IMAD.MOV.U32 R11, RZ, RZ, R17 ;  /* 0x000000ffff0b7224 */ /* 0x000fca00078e0011 */
[----:B------:R1:W-:Y:S01]  /*6e370*/  LDGSTS.E [R3+0x22380], desc[UR60][R10.64], P0 ;  /* 0x223800000a037fae */ /* 0x0003e2000812187c */
[----:B------:R-:W-:-:S05]  /*6e380*/  IADD3 R12, P2, R12, R5, RZ ;  /* 0x000000050c0c7210 */ /* 0x000fca0007f5e0ff */
[----:B------:R-:W-:Y:S01]  /*6e390*/  IMAD.X R13, R13, 0x1, R0, P2 ;  /* 0x000000010d0d7824 */ /* 0x000fe200010e0600 */
[----:B------:R-:W-:Y:S04]  /*6e3a0*/  STL [R1+0x1878], R12 ;  /* 0x0018780c01007387 */ /* 0x000fe80000100800 */
[----:B---3--:R-:W3:Y:S04]  /*6e3b0*/  LDL.LU.64 R16, [R1+0x668] ;  /* 0x0006680001107983 */ /* 0x008ee80000300a00 */
[----:B------:R1:W-:Y:S04]  /*6e3c0*/  STL [R1+0x1874], R13 ;  /* 0x0018740d01007387 */ /* 0x0003e80000100800 */
[----:B------:R-:W3:Y:S01]  /*6e3d0*/  LDL.LU.64 R18, [R1+0x650] ;  /* 0x0006500001127983 */ /* 0x000ee20000300a00 */
[----:B-1----:R-:W-:-:S02]  /*6e3e0*/  IMAD.MOV.U32 R10, RZ, RZ, R12 ;  /* 0x000000ffff0a7224 */ /* 0x002fc400078e000c */
[----:B------:R-:W-:Y:S02]  /*6e3f0*/  IMAD.MOV.U32 R11, RZ, RZ, R13 ;  /* 0x000000ffff0b7224 */ /* 0x000fe400078e000d */
[----:B------:R-:W3:Y:S04]  /*6e400*/  LDL.LU.64 R12, [R1+0x638] ;  /* 0x00063800010c7983 */ /* 0x000ee80000300a00 */
[----:B------:R-:W3:Y:S04]  /*6e410*/  LDL.LU.64 R20, [R1+0x620] ;  /* 0x0006200001147983 */ /* 0x000ee80000300a00 */
[----:B------:R1:W-:Y:S01]  /*6e420*/  LDGSTS.E [R3+0x22780], desc[UR60][R10.64], P0 ;  /* 0x227800000a037fae */ /* 0x0003e2000812187c */
[----:B--2---:R-:W-:-:S04]  /*6e430*/  IADD3 R15, P1, R15, R5, RZ ;  /* 0x000000050f0f7210 */ /* 0x004fc80007f3e0ff */
[----:B------:R-:W-:Y:S01]  /*6e440*/  IADD3.X R152, R152, R0, RZ, P1, !PT ;  /* 0x0000000098987210 */ /* 0x000fe20000ffe4ff */
[----:B-1----:R-:W-:Y:S01]  /*6e450*/  IMAD.MOV.U32 R10, RZ, RZ, R15 ;  /* 0x000000ffff0a7224 */ /* 0x002fe200078e000f */
[----:B----4-:R-:W-:-:S03]  /*6e460*/  IADD3 R4, P2, R4, R5, RZ ;  /* 0x0000000504047210 */ /* 0x010fc60007f5e0ff */
[----:B------:R-:W-:Y:S01]  /*6e470*/  IMAD.MOV.U32 R11, RZ, RZ, R152 ;  /* 0x000000ffff0b7224 */ /* 0x000fe200078e0098 */
[----:B------:R-:W-:Y:S01]  /*6e480*/  STL [R1+0x1898], R15 ;  /* 0x0018980f01007387 */ /* 0x000fe20000100800 */
[----:B------:R-:W-:-:S03]  /*6e490*/  IMAD.X R14, R14, 0x1, R0, P2 ;  /* 0x000000010e0e7824 */ /* 0x000fc600010e0600 */
[----:B------:R-:W-:Y:S04]  /*6e4a0*/  STL [R1+0x1894], R152 ;  /* 0x0018949801007387 */ /* 0x000fe80000100800 */
[----:B------:R-:W-:Y:S04]  /*6e4b0*/  STL [R1+0x18c0], R4 ;  /* 0x0018c00401007387 */ /* 0x000fe80000100800 */
[----:B------:R1:W-:Y:S04]  /*6e4c0*/  LDGSTS.E [R3+0x22b80], desc[UR60][R10.64], P0 ;  /* 0x22b800000a037fae */ /* 0x0003e8000812187c */
[----:B------:R2:W-:Y:S01]  /*6e4d0*/  STL [R1+0x18bc], R14 ;  /* 0x0018bc0e01007387 */ /* 0x0005e20000100800 */
[----:B-1----:R-:W-:Y:S01]  /*6e4e0*/  IMAD.MOV.U32 R11, RZ, RZ, R14 ;  /* 0x000000ffff0b7224 */ /* 0x002fe200078e000e */
[----:B--2---:R-:W-:Y:S01]  /*6e4f0*/  IADD3 R14, P1, R22, R5, RZ ;  /* 0x00000005160e7210 */ /* 0x004fe20007f3e0ff */
[----:B------:R-:W-:-:S04]  /*6e500*/  IMAD.MOV.U32 R10, RZ, RZ, R4 ;  /* 0x000000ffff0a7224 */ /* 0x000fc800078e0004 */
[----:B------:R-:W-:Y:S01]  /*6e510*/  IMAD.X R4, R23, 0x1, R0, P1 ;  /* 0x0000000117047824 */ /* 0x000fe200008e0600 */
[----:B------:R1:W-:Y:S01]  /*6e520*/  LDGSTS.E [R3+0x22f80], desc[UR60][R10.64], P0 ;  /* 0x22f800000a037fae */ /* 0x0003e2000812187c */
[----:B------:R-:W-:Y:S02]  /*6e530*/  IMAD.MOV.U32 R162, RZ, RZ, R14 ;  /* 0x000000ffffa27224 */ /* 0x000fe400078e000e */
[----:B------:R-:W-:-:S05]  /*6e540*/  IMAD.MOV.U32 R163, RZ, RZ, R4 ;  /* 0x000000ffffa37224 */ /* 0x000fca00078e0004 */
[----:B------:R-:W-:Y:S01]  /*6e550*/  STL.64 [R1+0x680], R162 ;  /* 0x000680a201007387 */ /* 0x000fe20000100a00 */
[----:B------:R-:W-:Y:S02]  /*6e560*/  VIADD R165, R165, 0x1 ;  /* 0x00000001a5a57836 */ /* 0x000fe40000000000 */
[----:B------:R-:W-:-:S05]  /*6e570*/  IMAD.SHL.U32 R8, R8, 0x80, RZ ;  /* 0x0000008008087824 */ /* 0x000fca00078e00ff */
[----:B------:R-:W-:Y:S02]  /*6e580*/  SHF.L.U32 R8, R8, 0x2, RZ ;  /* 0x0000000208087819 */ /* 0x000fe400000006ff */
[----:B---3--:R-:W-:-:S04]  /*6e590*/  IADD3 R15, P1, R16, R5, RZ ;  /* 0x00000005100f7210 */ /* 0x008fc80007f3e0ff */
[----:B-1----:R-:W-:Y:S02]  /*6e5a0*/  IADD3.X R10, R17, R0, RZ, P1, !PT ;  /* 0x00000000110a7210 */ /* 0x002fe40000ffe4ff */
        /* <DEDUP_REMOVED lines=20> */
[----:B------:R-:W-:Y:S01]  /*6e6f0*/  IADD3 R154, P1, R184, R5, RZ ;  /* 0x00000005b89a7210 */ /* 0x000fe20007f3e0ff */
[----:B------:R-:W-:Y:S01]  /*6e700*/  IMAD.MOV.U32 R169, RZ, RZ, R11 ;  /* 0x000000ffffa97224 */ /* 0x000fe200078e000b */
[----:B------:R-:W-:Y:S01]  /*6e710*/  MOV R14, R15 ;  /* 0x0000000f000e7202 */ /* 0x000fe20000000f00 */
[----:B------:R-:W-:Y:S02]  /*6e720*/  IMAD.MOV.U32 R15, RZ, RZ, R10 ;  /* 0x000000ffff0f7224 */ /* 0x000fe400078e000a */
[----:B------:R-:W-:Y:S01]  /*6e730*/  IMAD.X R184, R185, 0x1, R0, P1 ;  /* 0x00000001b9b87824 */ /* 0x000fe200008e0600 */
[----:B------:R-:W-:Y:S01]  /*6e740*/  IADD3 R155, P1, R182, R5, RZ ;  /* 0x00000005b69b7210 */ /* 0x000fe20007f3e0ff */
[----:B------:R-:W-:Y:S02]  /*6e750*/  IMAD.MOV.U32 R10, RZ, RZ, R162 ;  /* 0x000000ffff0a7224 */ /* 0x000fe400078e00a2 */
[----:B------:R-:W-:Y:S01]  /*6e760*/  IMAD.MOV.U32 R11, RZ, RZ, R163 ;  /* 0x000000ffff0b7224 */ /* 0x000fe200078e00a3 */
[----:B------:R-:W-:Y:S01]  /*6e770*/  MOV R167, R12 ;  /* 0x0000000c00a77202 */ /* 0x000fe20000000f00 */
[----:B------:R-:W-:-:S02]  /*6e780*/  IMAD.MOV.U32 R168, RZ, RZ, R16 ;  /* 0x000000ffffa87224 */ /* 0x000fc400078e0010 */
[----:B------:R-:W-:Y:S01]  /*6e790*/  IMAD.MOV.U32 R166, RZ, RZ, R17 ;  /* 0x000000ffffa67224 */ /* 0x000fe200078e0011 */
[----:B------:R-:W-:Y:S01]  /*6e7a0*/  LDGSTS.E [R3+0x23380], desc[UR60][R10.64], P0 ;  /* 0x233800000a037fae */ /* 0x000fe2000812187c */
[--C-:B------:R-:W-:Y:S01]  /*6e7b0*/  IMAD.X R182, R183, 0x1, R0.reuse, P1 ;  /* 0x00000001b7b67824 */ /* 0x100fe200008e0600 */
[----:B------:R-:W-:Y:S02]  /*6e7c0*/  IADD3 R156, P1, R180, R5, RZ ;  /* 0x00000005b49c7210 */ /* 0x000fe40007f3e0ff */
[----:B------:R-:W-:Y:S04]  /*6e7d0*/  STL.64 [R1+0x668], R14 ;  /* 0x0006680e01007387 */ /* 0x000fe80000100a00 */
[----:B------:R-:W-:Y:S01]  /*6e7e0*/  LDGSTS.E [R3+0x23780], desc[UR60][R14.64], P0 ;  /* 0x237800000e037fae */ /* 0x000fe2000812187c */
[----:B------:R-:W-:-:S03]  /*6e7f0*/  IMAD.X R180, R181, 0x1, R0, P1 ;  /* 0x00000001b5b47824 */ /* 0x000fc600008e0600 */
[----:B------:R-:W-:Y:S04]  /*6e800*/  STL.64 [R1+0x650], R168 ;  /* 0x000650a801007387 */ /* 0x000fe80000100a00 */
[----:B------:R-:W-:Y:S01]  /*6e810*/  LDGSTS.E [R3+0x23b80], desc[UR60][R168.64], P0 ;  /* 0x23b80000a8037fae */ /* 0x000fe2000812187c */
[----:B------:R-:W-:-:S03]  /*6e820*/  IADD3 R157, P1, R178, R5, RZ ;  /* 0x00000005b29d7210 */ /* 0x000fc60007f3e0ff */
[----:B------:R1:W-:Y:S04]  /*6e830*/  STL.64 [R1+0x638], R166 ;  /* 0x000638a601007387 */ /* 0x0003e80000100a00 */
[----:B------:R1:W-:Y:S01]  /*6e840*/  LDGSTS.E [R3+0x23f80], desc[UR60][R166.64], P0 ;  /* 0x23f80000a6037fae */ /* 0x0003e2000812187c */
[----:B------:R-:W-:Y:S02]  /*6e850*/  IADD3.X R178, R179, R0, RZ, P1, !PT ;  /* 0x00000000b3b27210 */ /* 0x000fe40000ffe4ff */
[-C--:B------:R-:W-:Y:S01]  /*6e860*/  IADD3 R158, P1, R176, R5.reuse, RZ ;  /* 0x00000005b09e7210 */ /* 0x080fe20007f3e0ff */
[----:B-1----:R-:W1:Y:S04]  /*6e870*/  LDC R166, c[0x0][0x230] ;  /* 0x00008c00ffa67b82 */ /* 0x002e680000000800 */
[----:B------:R-:W-:Y:S01]  /*6e880*/  IMAD.X R176, R177, 0x1, R0, P1 ;  /* 0x00000001b1b07824 */ /* 0x000fe200008e0600 */
[----:B------:R-:W-:Y:S01]  /*6e890*/  IADD3 R159, P1, R174, R5, RZ ;  /* 0x00000005ae9f7210 */ /* 0x000fe20007f3e0ff */
[----:B------:R-:W-:-:S02]  /*6e8a0*/  IMAD.MOV.U32 R162, RZ, RZ, R18 ;  /* 0x000000ffffa27224 */ /* 0x000fc400078e0012 */
[----:B------:R-:W-:Y:S02]  /*6e8b0*/  IMAD.MOV.U32 R163, RZ, RZ, R13 ;  /* 0x000000ffffa37224 */ /* 0x000fe400078e000d */
[----:B------:R-:W-:Y:S01]  /*6e8c0*/  IMAD.X R174, R175, 0x1, R0, P1 ;  /* 0x00000001afae7824 */ /* 0x000fe200008e0600 */
[----:B------:R-:W-:Y:S01]  /*6e8d0*/  IADD3 R160, P1, R172, R5, RZ ;  /* 0x00000005aca07210 */ /* 0x000fe20007f3e0ff */
[----:B------:R-:W-:Y:S01]  /*6e8e0*/  IMAD.MOV.U32 R227, RZ, RZ, R226 ;  /* 0x000000ffffe37224 */ /* 0x000fe200078e00e2 */
[----:B------:R-:W-:Y:S01]  /*6e8f0*/  MOV R219, R218 ;  /* 0x000000da00db7202 */ /* 0x000fe20000000f00 */
[----:B------:R-:W-:Y:S01]  /*6e900*/  IMAD.MOV.U32 R226, RZ, RZ, R19 ;  /* 0x000000ffffe27224 */ /* 0x000fe200078e0013 */
[----:B------:R2:W-:Y:S01]  /*6e910*/  LDGSTS.E [R3+0x24380], desc[UR60][R162.64], P0 ;  /* 0x24380000a2037fae */ /* 0x0005e2000812187c */
[----:B------:R-:W-:Y:S02]  /*6e920*/  IMAD.MOV.U32 R223, RZ, RZ, R222 ;  /* 0x000000ffffdf7224 */ /* 0x000fe400078e00de */
[----:B------:R-:W-:Y:S01]  /*6e930*/  IMAD.MOV.U32 R222, RZ, RZ, R20 ;  /* 0x000000ffffde7224 */ /* 0x000fe200078e0014 */
[----:B------:R2:W-:Y:S01]  /*6e940*/  LDGSTS.E [R3+0x24780], desc[UR60][R226.64], P0 ;  /* 0x24780000e2037fae */ /* 0x0005e2000812187c */
[----:B------:R-:W-:-:S02]  /*6e950*/  IMAD.MOV.U32 R218, RZ, RZ, R21 ;  /* 0x000000ffffda7224 */ /* 0x000fc400078e0015 */
[----:B------:R-:W-:Y:S01]  /*6e960*/  IMAD.MOV.U32 R215, RZ, RZ, R214 ;  /* 0x000000ffffd77224 */ /* 0x000fe200078e00d6 */
[----:B------:R2:W-:Y:S01]  /*6e970*/  LDGSTS.E [R3+0x24b80], desc[UR60][R222.64], P0 ;  /* 0x24b80000de037fae */ /* 0x0005e2000812187c */
[----:B------:R-:W-:Y:S01]  /*6e980*/  IMAD.X R172, R173, 0x1, R0, P1 ;  /* 0x00000001adac7824 */ /* 0x000fe200008e0600 */
[----:B------:R-:W-:Y:S01]  /*6e990*/  IADD3 R161, P1, R170, R5, RZ ;  /* 0x00000005aaa17210 */ /* 0x000fe20007f3e0ff */
[----:B------:R-:W-:Y:S01]  /*6e9a0*/  IMAD.MOV.U32 R214, RZ, RZ, R22 ;  /* 0x000000ffffd67224 */ /* 0x000fe200078e0016 */
[----:B------:R2:W-:Y:S01]  /*6e9b0*/  LDGSTS.E [R3+0x24f80], desc[UR60][R218.64], P0 ;  /* 0x24f80000da037fae */ /* 0x0005e2000812187c */
[----:B------:R-:W-:Y:S02]  /*6e9c0*/  IMAD.MOV.U32 R211, RZ, RZ, R210 ;  /* 0x000000ffffd37224 */ /* 0x000fe400078e00d2 */
[----:B-1----:R-:W-:Y:S02]  /*6e9d0*/  VIADD R167, R166, 0x7f ;  /* 0x0000007fa6a77836 */ /* 0x002fe40000000000 */
[----:B------:R-:W-:Y:S01]  /*6e9e0*/  IMAD.MOV.U32 R207, RZ, RZ, R206 ;  /* 0x000000ffffcf7224 */ /* 0x000fe200078e00ce */
[----:B------:R-:W-:Y:S01]  /*6e9f0*/  MOV R206, R152 ;  /* 0x0000009800ce7202 */ /* 0x000fe20000000f00 */
[----:B------:R-:W-:-:S02]  /*6ea00*/  IMAD.MOV.U32 R210, RZ, RZ, R23 ;  /* 0x000000ffffd27224 */ /* 0x000fc400078e0017 */
[----:B------:R-:W-:Y:S02]  /*6ea10*/  IMAD.MOV.U32 R203, RZ, RZ, R202 ;  /* 0x000000ffffcb7224 */ /* 0x000fe400078e00ca */
[----:B------:R-:W-:Y:S01]  /*6ea20*/  IMAD.MOV.U32 R185, RZ, RZ, R184 ;  /* 0x000000ffffb97224 */ /* 0x000fe200078e00b8 */
[----:B------:R-:W-:Y:S01]  /*6ea30*/  MOV R181, R180 ;  /* 0x000000b400b57202 */ /* 0x000fe20000000f00 */
[----:B------:R-:W-:Y:S01]  /*6ea40*/  IMAD.MOV.U32 R202, RZ, RZ, R153 ;  /* 0x000000ffffca7224 */ /* 0x000fe200078e0099 */
[----:B------:R2:W-:Y:S01]  /*6ea50*/  LDGSTS.E [R3+0x25380], desc[UR60][R214.64], P0 ;  /* 0x25380000d6037fae */ /* 0x0005e2000812187c */
[----:B------:R-:W-:Y:S01]  /*6ea60*/  IMAD.MOV.U32 R184, RZ, RZ, R154 ;  /* 0x000000ffffb87224 */ /* 0x000fe200078e009a */
[----:B------:R-:W-:Y:S01]  /*6ea70*/  SHF.R.S32.HI R166, RZ, 0x1f, R167 ;  /* 0x0000001fffa67819 */ /* 0x000fe200000114a7 */
[----:B------:R-:W-:Y:S01]  /*6ea80*/  IMAD.MOV.U32 R183, RZ, RZ, R182 ;  /* 0x000000ffffb77224 */ /* 0x000fe200078e00b6 */
[----:B------:R2:W-:Y:S01]  /*6ea90*/  LDGSTS.E [R3+0x25780], desc[UR60][R210.64], P0 ;  /* 0x25780000d2037fae */ /* 0x0005e2000812187c */
[----:B------:R-:W-:-:S02]  /*6eaa0*/  IMAD.MOV.U32 R182, RZ, RZ, R155 ;  /* 0x000000ffffb67224 */ /* 0x000fc400078e009b */
[----:B------:R-:W-:Y:S01]  /*6eab0*/  IMAD.X R170, R171, 0x1, R0, P1 ;  /* 0x00000001abaa7824 */ /* 0x000fe200008e0600 */
[----:B------:R2:W-:Y:S01]  /*6eac0*/  LDGSTS.E [R3+0x25b80], desc[UR60][R206.64], P0 ;  /* 0x25b80000ce037fae */ /* 0x0005e2000812187c */
[----:B------:R-:W-:Y:S02]  /*6ead0*/  IMAD.MOV.U32 R180, RZ, RZ, R156 ;  /* 0x000000ffffb47224 */ /* 0x000fe400078e009c */
[----:B------:R-:W-:Y:S01]  /*6eae0*/  IMAD.MOV.U32 R179, RZ, RZ, R178 ;  /* 0x000000ffffb37224 */ /* 0x000fe200078e00b2 */
[----:B------:R2:W-:Y:S01]  /*6eaf0*/  LDGSTS.E [R3+0x25f80], desc[UR60][R202.64], P0 ;  /* 0x25f80000ca037fae */ /* 0x0005e2000812187c */
[----:B------:R-:W-:Y:S02]  /*6eb00*/  IMAD.MOV.U32 R178, RZ, RZ, R157 ;  /* 0x000000ffffb27224 */ /* 0x000fe400078e009d */
[----:B------:R-:W-:Y:S01]  /*6eb10*/  IMAD.MOV.U32 R177, RZ, RZ, R176 ;  /* 0x000000ffffb17224 */ /* 0x000fe200078e00b0 */
[----:B------:R2:W-:Y:S01]  /*6eb20*/  LDGSTS.E [R3+0x26380], desc[UR60][R184.64], P0 ;  /* 0x26380000b8037fae */ /* 0x0005e2000812187c */
[----:B------:R-:W-:Y:S01]  /*6eb30*/  IMAD.MOV.U32 R176, RZ, RZ, R158 ;  /* 0x000000ffffb07224 */ /* 0x000fe200078e009e */
[----:B------:R-:W-:Y:S01]  /*6eb40*/  LEA.HI R166, R166, R167, RZ, 0x7 ;  /* 0x000000a7a6a67211 */ /* 0x000fe200078f38ff */
[----:B------:R-:W-:Y:S01]  /*6eb50*/  IMAD.MOV.U32 R175, RZ, RZ, R174 ;  /* 0x000000ffffaf7224 */ /* 0x000fe200078e00ae */
[----:B------:R-:W-:Y:S01]  /*6eb60*/  MOV R174, R159 ;  /* 0x0000009f00ae7202 */ /* 0x000fe20000000f00 */
[----:B------:R-:W-:Y:S01]  /*6eb70*/  IMAD.MOV.U32 R173, RZ, RZ, R172 ;  /* 0x000000ffffad7224 */ /* 0x000fe200078e00ac */
[----:B------:R2:W-:Y:S01]  /*6eb80*/  LDGSTS.E [R3+0x26780], desc[UR60][R182.64], P0 ;  /* 0x26780000b6037fae */ /* 0x0005e2000812187c */
[----:B------:R-:W-:-:S02]  /*6eb90*/  IMAD.MOV.U32 R172, RZ, RZ, R160 ;  /* 0x000000ffffac7224 */ /* 0x000fc400078e00a0 */
[----:B------:R-:W-:Y:S01]  /*6eba0*/  IMAD.MOV.U32 R171, RZ, RZ, R170 ;  /* 0x000000ffffab7224 */ /* 0x000fe200078e00aa */
[----:B------:R2:W-:Y:S01]  /*6ebb0*/  STL.64 [R1+0x620], R162 ;  /* 0x000620a201007387 */ /* 0x0005e20000100a00 */
[----:B------:R-:W-:Y:S01]  /*6ebc0*/  IMAD.MOV.U32 R170, RZ, RZ, R161 ;  /* 0x000000ffffaa7224 */ /* 0x000fe200078e00a1 */
[----:B------:R-:W-:Y:S02]  /*6ebd0*/  SHF.R.S32.HI R166, RZ, 0x7, R166 ;  /* 0x00000007ffa67819 */ /* 0x000fe400000114a6 */
[----:B------:R2:W-:Y:S04]  /*6ebe0*/  LDGSTS.E [R3+0x26b80], desc[UR60][R180.64], P0 ;  /* 0x26b80000b4037fae */ /* 0x0005e8000812187c */
[----:B------:R2:W-:Y:S04]  /*6ebf0*/  LDGSTS.E [R3+0x26f80], desc[UR60][R178.64], P0 ;  /* 0x26f80000b2037fae */ /* 0x0005e8000812187c */
[----:B------:R2:W-:Y:S04]  /*6ec00*/  STL [R1+0x990], R165 ;  /* 0x000990a501007387 */ /* 0x0005e80000100800 */
[----:B------:R2:W-:Y:S04]  /*6ec10*/  LDGSTS.E [R3+0x27380], desc[UR60][R176.64], P0 ;  /* 0x27380000b0037fae */ /* 0x0005e8000812187c */
[----:B------:R2:W-:Y:S04]  /*6ec20*/  LDGSTS.E [R3+0x27780], desc[UR60][R174.64], P0 ;  /* 0x27780000ae037fae */ /* 0x0005e8000812187c */
[----:B------:R2:W-:Y:S04]  /*6ec30*/  LDGSTS.E [R3+0x27b80], desc[UR60][R172.64], P0 ;  /* 0x27b80000ac037fae */ /* 0x0005e8000812187c */
[----:B------:R2:W-:Y:S01]  /*6ec40*/  LDGSTS.E [R3+0x27f80], desc[UR60][R170.64], P0 ;  /* 0x27f80000aa037fae */ /* 0x0005e2000812187c */
[----:B------:R-:W-:-:S03]  /*6ec50*/  ISETP.NE.U32.AND P0, PT, R165, R166, PT ;  /* 0x000000a6a500720c */ /* 0x000fc60003f05070 */
[----:B------:R-:W0:Y:S10]  /*6ec60*/  LDGDEPBAR ;  /* 0x00000000000079af */ /* 0x000e340000000000 */
[----:B--2---:R-:W-:Y:S05]  /*6ec70*/  @P0 BRA `(.L_x_1) ;  /* 0xfffffe4000780947 */ /* 0x004fea000383ffff */
.L_x_0:
[----:B------:R-:W2:Y:S01]  /*6ec80*/  LDL.LU R168, [R1+0x400] ;  /* 0x0004000001a87983 */ /* 0x000ea20000300800 */
[----:B------:R-:W-:-:S04]  /*6ec90*/  DEPBAR.LE SB0, 0x0 ;  /* 0x000080000000791a */ /* 0x000fc80000000000 */
[----:B------:R-:W3:Y:S01]  /*6eca0*/  LDL.LU R167, [R1+0x408] ;  /* 0x0004080001a77983 */ /* 0x000ee20000300800 */
[----:B-----5:R-:W1:Y:S03]  /*6ecb0*/  LDC R7, c[0x0][0x244] ;  /* 0x00009100ff077b82 */ /* 0x020e660000000800 */
[----:B------:R-:W4:Y:S04]  /*6ecc0*/  LDL.LU R10, [R1] ;  /* 0x00000000010a7983 */ /* 0x000f280000300800 */
[----:B------:R-:W4:Y:S01]  /*6ecd0*/  LDL.LU R11, [R1+0x8] ;  /* 0x00000800010b7983 */ /* 0x000f220000300800 */
[----:B------:R-:W1:Y:S03]  /*6ece0*/  LDC R5, c[0x0][0x228] ;  /* 0x00008a00ff057b82 */ /* 0x000e660000000800 */
        /* <DEDUP_REMOVED lines=26> */
[----:B------:R-:W1:Y:S01]  /*6ee90*/  S2R R0, SR_TID.X ;  /* 0x0000000000007919 */ /* 0x000e620000002100 */
[----:B------:R-:W1:Y:S02]  /*6eea0*/  S2R R4, SR_TID.X ;  /* 0x0000000000047919 */ /* 0x000e640000002100 */
[C---:B-1----:R-:W-:Y:S01]  /*6eeb0*/  IMAD.SHL.U32 R2, R0.reuse, 0x40, RZ ;  /* 0x0000004000027824 */ /* 0x042fe200078e00ff */
[----:B------:R-:W-:-:S02]  /*6eec0*/  SHF.L.U32 R3, R0, 0x4, RZ ;  /* 0x0000000400037819 */ /* 0x000fc400000006ff */
[----:B------:R-:W-:Y:S02]  /*6eed0*/  LOP3.LUT R164, R4, 0x7f, RZ, 0xc0, !PT ;  /* 0x0000007f04a47812 */ /* 0x000fe400078ec0ff */
[----:B------:R-:W-:Y:S02]  /*6eee0*/  LOP3.LUT R3, R3, 0xf0, RZ, 0xc0, !PT ;  /* 0x000000f003037812 */ /* 0x000fe400078ec0ff */
[----:B------:R-:W-:Y:S01]  /*6eef0*/  LOP3.LUT R2, R2, 0x400, RZ, 0xc0, !PT ;  /* 0x0000040002027812 */ /* 0x000fe200078ec0ff */
[----:B------:R-:W-:Y:S01]  /*6ef00*/  IMAD R164, R164, 0x10, R252 ;  /* 0x00000010a4a47824 */ /* 0x000fe200078e02fc */
[----:B------:R-:W-:Y:S01]  /*6ef10*/  BAR.SYNC.DEFER_BLOCKING 0x0 ;  /* 0x0000000000007b1d */ /* 0x000fe20000010000 */
[----:B------:R-:W-:Y:S02]  /*6ef20*/  LOP3.LUT R4, R0, 0x60, RZ, 0xc0, !PT ;  /* 0x0000006000047812 */ /* 0x000fe400078ec0ff */
[----:B------:R-:W-:-:S05]  /*6ef30*/  IADD3 R0, R2, R252, R3 ;  /* 0x000000fc02007210 */ /* 0x000fca0007ffe003 */
[----:B------:R-:W1:Y:S01]  /*6ef40*/  LDC.64 R2, c[0x0][0x220] ;  /* 0x00008800ff027b82 */ /* 0x000e620000000a00 */
[----:B--2---:R-:W-:Y:S02]  /*6ef50*/  IMAD.MOV.U32 R169, RZ, RZ, R168 ;  /* 0x000000ffffa97224 */ /* 0x004fe400078e00a8 */
[----:B---3--:R-:W-:Y:S02]  /*6ef60*/  IMAD.MOV.U32 R168, RZ, RZ, R167 ;  /* 0x000000ffffa87224 */ /* 0x008fe400078e00a7 */
[----:B----4-:R-:W-:Y:S02]  /*6ef70*/  IMAD.MOV.U32 R167, RZ, RZ, R166 ;  /* 0x000000ffffa77224 */ /* 0x010fe400078e00a6 */
[----:B------:R-:W-:Y:S01]  /*6ef80*/  IMAD.MOV.U32 R166, RZ, RZ, R165 ;  /* 0x000000ffffa67224 */ /* 0x000fe200078e00a5 */
[----:B------:R-:W-:Y:S01]  /*6ef90*/  MOV R165, R163 ;  /* 0x000000a300a57202 */ /* 0x000fe20000000f00 */
[----:B------:R-:W-:Y:S02]  /*6efa0*/  IMAD.MOV.U32 R163, RZ, RZ, R162 ;  /* 0x000000ffffa37224 */ /* 0x000fe400078e00a2 */
[----:B------:R-:W-:-:S02]  /*6efb0*/  IMAD.MOV.U32 R162, RZ, RZ, R161 ;  /* 0x000000ffffa27224 */ /* 0x000fc400078e00a1 */
[----:B------:R-:W-:Y:S02]  /*6efc0*/  IMAD.MOV.U32 R161, RZ, RZ, R160 ;  /* 0x000000ffffa17224 */ /* 0x000fe400078e00a0 */
[----:B------:R-:W-:Y:S02]  /*6efd0*/  IMAD.MOV.U32 R160, RZ, RZ, R159 ;  /* 0x000000ffffa07224 */ /* 0x000fe400078e009f */
[----:B------:R-:W-:Y:S02]  /*6efe0*/  IMAD.MOV.U32 R159, RZ, RZ, R158 ;  /* 0x000000ffff9f7224 */ /* 0x000fe400078e009e */
[----:B------:R-:W2:Y:S01]  /*6eff0*/  LDL.LU R158, [R1+0x420] ;  /* 0x00042000019e7983 */ /* 0x000ea20000300800 */
[----:B------:R-:W-:Y:S01]  /*6f000*/  IMAD R0, R4, 0x8, R0 ;  /* 0x0000000804007824 */ /* 0x000fe200078e0200 */
[----:B------:R-:W-:Y:S01]  /*6f010*/  MOV R8, R169 ;  /* 0x000000a900087202 */ /* 0x000fe20000000f00 */
[----:B------:R-:W-:Y:S01]  /*6f020*/  IMAD.MOV.U32 R9, RZ, RZ, R168 ;  /* 0x000000ffff097224 */ /* 0x000fe200078e00a8 */
[----:B------:R-:W-:Y:S01]  /*6f030*/  STL [R1+0xe20], R164 ;  /* 0x000e20a401007387 */ /* 0x000fe20000100800 */
[----:B------:R-:W3:Y:S03]  /*6f040*/  LDC R4, c[0x0][0x248] ;  /* 0x00009200ff047b82 */ /* 0x000ee60000000800 */
[----:B------:R4:W-:Y:S05]  /*6f050*/  STSM.16.M88.4 [R0], R8 ;  /* 0x0000000800007844 */ /* 0x0009ea0000000200 */
[----:B------:R-:W-:Y:S01]  /*6f060*/  BAR.SYNC.DEFER_BLOCKING 0x0 ;  /* 0x0000000000007b1d */ /* 0x000fe20000010000 */
[----:B----4-:R-:W-:-:S02]  /*6f070*/  IMAD.MOV.U32 R8, RZ, RZ, R167 ;  /* 0x000000ffff087224 */ /* 0x010fc400078e00a7 */
[----:B------:R-:W-:Y:S02]  /*6f080*/  IMAD.MOV.U32 R9, RZ, RZ, R166 ;  /* 0x000000ffff097224 */ /* 0x000fe400078e00a6 */
[----:B------:R-:W-:Y:S02]  /*6f090*/  IMAD.MOV.U32 R10, RZ, RZ, R165 ;  /* 0x000000ffff0a7224 */ /* 0x000fe400078e00a5 */
[----:B------:R-:W-:Y:S01]  /*6f0a0*/  IMAD.MOV.U32 R11, RZ, RZ, R163 ;  /* 0x000000ffff0b7224 */ /* 0x000fe200078e00a3 */
[----:B------:R-:W4:Y:S01]  /*6f0b0*/  LDS.128 R168, [R164] ;  /* 0x00000000a4a87984 */ /* 0x000f220000000c00 */
[----:B------:R-:W-:Y:S06]  /*6f0c0*/  BAR.SYNC.DEFER_BLOCKING 0x0 ;  /* 0x0000000000007b1d */ /* 0x000fec0000010000 */
[----:B------:R1:W-:Y:S04]  /*6f0d0*/  STSM.16.M88.4 [R0], R8 ;  /* 0x0000000800007844 */ /* 0x0003e80000000200 */
[----:B----4-:R-:W-:Y:S04]  /*6f0e0*/  STL.64 [R1+0x630], R168 ;  /* 0x000630a801007387 */ /* 0x010fe80000100a00 */
[----:B------:R-:W-:Y:S01]  /*6f0f0*/  STL.64 [R1+0x638], R170 ;  /* 0x000638aa01007387 */ /* 0x000fe20000100a00 */
[----:B-1----:R-:W-:Y:S01]  /*6f100*/  IMAD.MOV.U32 R8, RZ, RZ, R162 ;  /* 0x000000ffff087224 */ /* 0x002fe200078e00a2 */
[----:B------:R-:W-:Y:S01]  /*6f110*/  MOV R9, R161 ;  /* 0x000000a100097202 */ /* 0x000fe20000000f00 */
[----:B------:R-:W-:Y:S01]  /*6f120*/  IMAD.MOV.U32 R10, RZ, RZ, R160 ;  /* 0x000000ffff0a7224 */ /* 0x000fe200078e00a0 */
[----:B------:R-:W-:Y:S01]  /*6f130*/  BAR.SYNC.DEFER_BLOCKING 0x0 ;  /* 0x0000000000007b1d */ /* 0x000fe20000010000 */
[----:B------:R-:W-:-:S05]  /*6f140*/  IMAD.MOV.U32 R11, RZ, RZ, R159 ;  /* 0x000000ffff0b7224 */ /* 0x000fca00078e009f */
[----:B------:R-:W1:Y:S02]  /*6f150*/  LDS.128 R168, [R164] ;  /* 0x00000000a4a87984 */ /* 0x000e640000000c00 */
[----:B------:R-:W-:Y:S06]  /*6f160*/  BAR.SYNC.DEFER_BLOCKING 0x0 ;  /* 0x0000000000007b1d */ /* 0x000fec0000010000 */
[----:B------:R4:W-:Y:S02]  /*6f170*/  STSM.16.M88.4 [R0], R12 ;  /* 0x0000000c00007844 */ /* 0x0009e40000000200 */
[----:B------:R-:W-:Y:S06]  /*6f180*/  BAR.SYNC.DEFER_BLOCKING 0x0 ;  /* 0x0000000000007b1d */ /* 0x000fec0000010000 */
[----:B-1----:R-:W-:Y:S01]  /*6f190*/  STL.64 [R1+0x620], R168 ;  /* 0x000620a801007387 */ /* 0x002fe20000100a00 */
[----:B----4-:R-:W-:-:S03]  /*6f1a0*/  IMAD.MOV.U32 R13, RZ, RZ, R157 ;  /* 0x000000ffff0d7224 */ /* 0x010fc600078e009d */
[----:B------:R-:W-:Y:S01]  /*6f1b0*/  STL.64 [R1+0x628], R170 ;  /* 0x000628aa01007387 */ /* 0x000fe20000100a00 */
[----:B------:R-:W-:Y:S02]  /*6f1c0*/  IMAD.MOV.U32 R14, RZ, RZ, R156 ;  /* 0x000000ffff0e7224 */ /* 0x000fe400078e009c */
[----:B------:R-:W-:Y:S01]  /*6f1d0*/  IMAD.MOV.U32 R15, RZ, RZ, R155 ;  /* 0x000000ffff0f7224 */ /* 0x000fe200078e009b */
[----:B------:R-:W1:Y:S01]  /*6f1e0*/  LDS.128 R160, [R164] ;  /* 0x00000000a4a07984 */ /* 0x000e620000000c00 */
[----:B------:R-:W-:Y:S06]  /*6f1f0*/  BAR.SYNC.DEFER_BLOCKING 0x0 ;  /* 0x0000000000007b1d */ /* 0x000fec0000010000 */
[----:B------:R4:W-:Y:S04]  /*6f200*/  STSM.16.M88.4 [R0], R8 ;  /* 0x0000000800007844 */ /* 0x0009e80000000200 */
[----:B-1----:R-:W-:Y:S01]  /*6f210*/  STL.64 [R1+0x610], R160 ;  /* 0x000610a001007387 */ /* 0x002fe20000100a00 */
[----:B----4-:R-:W-:Y:S01]  /*6f220*/  MOV R8, R154 ;  /* 0x0000009a00087202 */ /* 0x010fe20000000f00 */
[----:B------:R-:W-:-:S02]  /*6f230*/  IMAD.MOV.U32 R9, RZ, RZ, R153 ;  /* 0x000000ffff097224 */ /* 0x000fc400078e0099 */
[----:B------:R-:W-:Y:S01]  /*6f240*/  STL.64 [R1+0x618], R162 ;  /* 0x000618a201007387 */ /* 0x000fe20000100a00 */
[----:B------:R-:W-:Y:S02]  /*6f250*/  IMAD.MOV.U32 R10, RZ, RZ, R152 ;  /* 0x000000ffff0a7224 */ /* 0x000fe400078e0098 */
[----:B------:R-:W-:Y:S01]  /*6f260*/  IMAD.MOV.U32 R11, RZ, RZ, R23 ;  /* 0x000000ffff0b7224 */ /* 0x000fe200078e0017 */
[----:B------:R-:W-:Y:S01]  /*6f270*/  BAR.SYNC.DEFER_BLOCKING 0x0 ;  /* 0x0000000000007b1d */ /* 0x000fe20000010000 */
[----:B--2---:R-:W-:-:S05]  /*6f280*/  IMAD.MOV.U32 R12, RZ, RZ, R158 ;  /* 0x000000ffff0c7224 */ /* 0x004fca00078e009e */
[----:B------:R-:W1:Y:S02]  /*6f290*/  LDS.128 R156, [R164] ;  /* 0x00000000a49c7984 */ /* 0x000e640000000c00 */
[----:B------:R-:W-:Y:S06]  /*6f2a0*/  BAR.SYNC.DEFER_BLOCKING 0x0 ;  /* 0x0000000000007b1d */ /* 0x000fec0000010000 */
[----:B------:R2:W-:Y:S02]  /*6f2b0*/  STSM.16.M88.4 [R0], R12 ;  /* 0x0000000c00007844 */ /* 0x0005e40000000200 */
[----:B------:R-:W-:Y:S06]  /*6f2c0*/  BAR.SYNC.DEFER_BLOCKING 0x0 ;  /* 0x0000000000007b1d */ /* 0x000fec0000010000 */
[----:B-1----:R-:W-:Y:S01]  /*6f2d0*/  STL.64 [R1+0x600], R156 ;  /* 0x0006009c01007387 */ /* 0x002fe20000100a00 */
[----:B--2---:R-:W-:Y:S01]  /*6f2e0*/  IMAD.MOV.U32 R12, RZ, RZ, R22 ;  /* 0x000000ffff0c7224 */ /* 0x004fe200078e0016 */
[----:B------:R-:W-:Y:S01]  /*6f2f0*/  MOV R15, R19 ;  /* 0x00000013000f7202 */ /* 0x000fe20000000f00 */
[----:B------:R-:W-:Y:S01]  /*6f300*/  IMAD.MOV.U32 R13, RZ, RZ, R21 ;  /* 0x000000ffff0d7224 */ /* 0x000fe200078e0015 */
[----:B------:R-:W-:Y:S01]  /*6f310*/  STL.64 [R1+0x608], R158 ;  /* 0x0006089e01007387 */ /* 0x000fe20000100a00 */
[----:B------:R-:W-:-:S03]  /*6f320*/  IMAD.MOV.U32 R14, RZ, RZ, R20 ;  /* 0x000000ffff0e7224 */ /* 0x000fc600078e0014 */
[----:B------:R-:W1:Y:S01]  /*6f330*/  LDS.128 R152, [R164] ;  /* 0x00000000a4987984 */ /* 0x000e620000000c00 */
[----:B------:R-:W-:Y:S06]  /*6f340*/  BAR.SYNC.DEFER_BLOCKING 0x0 ;  /* 0x0000000000007b1d */ /* 0x000fec0000010000 */
[----:B------:R2:W-:Y:S02]  /*6f350*/  STSM.16.M88.4 [R0], R8 ;  /* 0x0000000800007844 */ /* 0x0005e40000000200 */
[----:B------:R-:W-:Y:S06]  /*6f360*/  BAR.SYNC.DEFER_BLOCKING 0x0 ;  /* 0x0000000000007b1d */ /* 0x000fec0000010000 */
[----:B-1----:R-:W-:Y:S04]  /*6f370*/  STL.64 [R1+0x410], R152 ;  /* 0x0004109801007387 */ /* 0x002fe80000100a00 */
[----:B------:R-:W-:Y:S01]  /*6f380*/  STL.64 [R1+0x418], R154 ;  /* 0x0004189a01007387 */ /* 0x000fe20000100a00 */
[----:B--2---:R-:W-:-:S02]  /*6f390*/  IMAD.MOV.U32 R8, RZ, RZ, R18 ;  /* 0x000000ffff087224 */ /* 0x004fc400078e0012 */
[----:B------:R-:W-:Y:S02]  /*6f3a0*/  IMAD.MOV.U32 R9, RZ, RZ, R17 ;  /* 0x000000ffff097224 */ /* 0x000fe400078e0011 */
[----:B------:R-:W-:Y:S01]  /*6f3b0*/  IMAD.MOV.U32 R10, RZ, RZ, R16 ;  /* 0x000000ffff0a7224 */ /* 0x000fe200078e0010 */
[----:B------:R-:W1:Y:S01]  /*6f3c0*/  LDS.128 R20, [R164] ;  /* 0x00000000a4147984 */ /* 0x000e620000000c00 */
[----:B------:R-:W-:Y:S06]  /*6f3d0*/  BAR.SYNC.DEFER_BLOCKING 0x0 ;  /* 0x0000000000007b1d */ /* 0x000fec0000010000 */
[----:B------:R2:W-:Y:S02]  /*6f3e0*/  STSM.16.M88.4 [R0], R12 ;  /* 0x0000000c00007844 */ /* 0x0005e40000000200 */
[----:B------:R-:W-:Y:S06]  /*6f3f0*/  BAR.SYNC.DEFER_BLOCKING 0x0 ;  /* 0x0000000000007b1d */ /* 0x000fec0000010000 */
[----:B-1----:R-:W-:Y:S04]  /*6f400*/  STL.64 [R1+0x400], R20 ;  /* 0x0004001401007387 */ /* 0x002fe80000100a00 */
[----:B------:R-:W-:Y:S04]  /*6f410*/  STL.64 [R1+0x408], R22 ;  /* 0x0004081601007387 */ /* 0x000fe80000100a00 */
[----:B------:R-:W4:Y:S04]  /*6f420*/  LDL.LU R11, [R1+0x3c] ;  /* 0x00003c00010b7983 */ /* 0x000f280000300800 */
[----:B--2---:R-:W2:Y:S04]  /*6f430*/  LDL.LU R12, [R1+0x440] ;  /* 0x00044000010c7983 */ /* 0x004ea80000300800 */
[----:B------:R-:W1:Y:S01]  /*6f440*/  LDS.128 R16, [R164] ;  /* 0x00000000a4107984 */ /* 0x000e620000000c00 */
[----:B------:R-:W-:Y:S06]  /*6f450*/  BAR.SYNC.DEFER_BLOCKING 0x0 ;  /* 0x0000000000007b1d */ /* 0x000fec0000010000 */
[----:B-1----:R-:W-:Y:S04]  /*6f460*/  STL.64 [R1+0x20], R16 ;  /* 0x0000201001007387 */ /* 0x002fe80000100a00 */
[----:B------:R-:W-:Y:S04]  /*6f470*/  STL.64 [R1+0x28], R18 ;  /* 0x0000281201007387 */ /* 0x000fe80000100a00 */
[----:B------:R-:W2:Y:S04]  /*6f480*/  LDL.LU R13, [R1+0x448] ;  /* 0x00044800010d7983 */ /* 0x000ea80000300800 */
[----:B------:R-:W2:Y:S04]  /*6f490*/  LDL.LU R14, [R1+0x40] ;  /* 0x00004000010e7983 */ /* 0x000ea80000300800 */
[----:B------:R-:W2:Y:S04]  /*6f4a0*/  LDL.LU R15, [R1+0x48] ;  /* 0x00004800010f7983 */ /* 0x000ea80000300800 */
[----:B----4-:R1:W-:Y:S01]  /*6f4b0*/  STSM.16.M88.4 [R0], R8 ;  /* 0x0000000800007844 */ /* 0x0103e20000000200 */
[----:B------:R-:W-:Y:S06]  /*6f4c0*/  BAR.SYNC.DEFER_BLOCKING 0x0 ;  /* 0x0000000000007b1d */ /* 0x000fec0000010000 */
[----:B-1----:R-:W4:Y:S04]  /*6f4d0*/  LDL.LU R8, [R1+0x444] ;  /* 0x0004440001087983 */ /* 0x002f280000300800 */
[----:B------:R-:W1:Y:S01]  /*6f4e0*/  LDS.128 R16, [R164] ;  /* 0x00000000a4107984 */ /* 0x000e620000000c00 */
[----:B------:R-:W-:Y:S06]  /*6f4f0*/  BAR.SYNC.DEFER_BLOCKING 0x0 ;  /* 0x0000000000007b1d */ /* 0x000fec0000010000 */
[----:B--2---:R2:W-:Y:S04]  /*6f500*/  STSM.16.M88.4 [R0], R12 ;  /* 0x0000000c00007844 */ /* 0x0045e80000000200 */
[----:B-1----:R-:W-:Y:S04]  /*6f510*/  STL.64 [R1+0x10], R16 ;  /* 0x0000101001007387 */ /* 0x002fe80000100a00 */
[----:B------:R-:W-:Y:S01]  /*6f520*/  STL.64 [R1+0x18], R18 ;  /* 0x0000181201007387 */ /* 0x000fe20000100a00 */
[----:B------:R-:W-:Y:S06]  /*6f530*/  BAR.SYNC.DEFER_BLOCKING 0x0 ;  /* 0x0000000000007b1d */ /* 0x000fec0000010000 */
[----:B------:R-:W4:Y:S04]  /*6f540*/  LDL.LU R9, [R1+0x44c] ;  /* 0x00044c0001097983 */ /* 0x000f280000300800 */
[----:B------:R-:W4:Y:S04]  /*6f550*/  LDL.LU R10, [R1+0x44] ;  /* 0x00004400010a7983 */ /* 0x000f280000300800 */
[----:B------:R-:W4:Y:S04]  /*6f560*/  LDL.LU R11, [R1+0x4c] ;  /* 0x00004c00010b7983 */ /* 0x000f280000300800 */
[----:B--2---:R-:W2:Y:S04]  /*6f570*/  LDL.LU R12, [R1+0x450] ;  /* 0x00045000010c7983 */ /* 0x004ea80000300800 */
[----:B------:R-:W1:Y:S01]  /*6f580*/  LDS.128 R16, [R164] ;  /* 0x00000000a4107984 */ /* 0x000e620000000c00 */
[----:B------:R-:W-:Y:S06]  /*6f590*/  BAR.SYNC.DEFER_BLOCKING 0x0 ;  /* 0x0000000000007b1d */ /* 0x000fec0000010000 */
[----:B-1----:R-:W-:Y:S04]  /*6f5a0*/  STL.64 [R1], R16 ;  /* 0x0000001001007387 */ /* 0x002fe80000100a00 */
[----:B------:R-:W-:Y:S04]  /*6f5b0*/  STL.64 [R1+0x8], R18 ;  /* 0x0000081201007387 */ /* 0x000fe80000100a00 */
[----:B------:R-:W2:Y:S04]  /*6f5c0*/  LDL.LU R13, [R1+0x458] ;  /* 0x00045800010d7983 */ /* 0x000ea80000300800 */
[----:B------:R-:W2:Y:S04]  /*6f5d0*/  LDL.LU R14, [R1+0x50] ;  /* 0x00005000010e7983 */ /* 0x000ea80000300800 */
[----:B------:R-:W2:Y:S04]  /*6f5e0*/  LDL.LU R15, [R1+0x58] ;  /* 0x00005800010f7983 */ /* 0x000ea80000300800 */
[----:B----4-:R1:W-:Y:S01]  /*6f5f0*/  STSM.16.M88.4 [R0], R8 ;  /* 0x0000000800007844 */ /* 0x0103e20000000200 */
[----:B------:R-:W-:Y:S06]  /*6f600*/  BAR.SYNC.DEFER_BLOCKING 0x0 ;  /* 0x0000000000007b1d */ /* 0x000fec0000010000 */
[----:B-1----:R-:W4:Y:S04]  /*6f610*/  LDL.LU R8, [R1+0x454] ;  /* 0x0004540001087983 */ /* 0x002f280000300800 */
[----:B------:R-:W4:Y:S04]  /*6f620*/  LDL.LU R9, [R1+0x45c] ;  /* 0x00045c0001097983 */ /* 0x000f280000300800 */
[----:B------:R-:W4:Y:S04]  /*6f630*/  LDL.LU R10, [R1+0x54] ;  /* 0x00005400010a7983 */ /* 0x000f280000300800 */
[----:B------:R-:W4:Y:S04]  /*6f640*/  LDL.LU R11, [R1+0x5c] ;  /* 0x00005c00010b7983 */ /* 0x000f280000300800 */
[----:B------:R-:W-:Y:S01]  /*6f650*/  LDS.128 R248, [R164] ;  /* 0x00000000a4f87984 */ /* 0x000fe20000000c00 */
[----:B------:R-:W-:Y:S06]  /*6f660*/  BAR.SYNC.DEFER_BLOCKING 0x0 ;  /* 0x0000000000007b1d */ /* 0x000fec0000010000 */
[----:B--2---:R1:W-:Y:S02]  /*6f670*/  STSM.16.M88.4 [R0], R12 ;  /* 0x0000000c00007844 */ /* 0x0043e40000000200 */
[----:B------:R-:W-:Y:S06]  /*6f680*/  BAR.SYNC.DEFER_BLOCKING 0x0 ;  /* 0x0000000000007b1d */ /* 0x000fec0000010000 */
[----:B-1----:R-:W2:Y:S04]  /*6f690*/  LDL.LU R12, [R1+0x460] ;  /* 0x00046000010c7983 */ /* 0x002ea80000300800 */
[----:B------:R-:W2:Y:S04]  /*6f6a0*/  LDL.LU R13, [R1+0x468] ;  /* 0x00046800010d7983 */ /* 0x000ea80000300800 */
[----:B------:R-:W2:Y:S04]  /*6f6b0*/  LDL.LU R14, [R1+0x60] ;  /* 0x00006000010e7983 */ /* 0x000ea80000300800 */
[----:B------:R-:W2:Y:S04]  /*6f6c0*/  LDL.LU R15, [R1+0x68] ;  /* 0x00006800010f7983 */ /* 0x000ea80000300800 */
[----:B------:R-:W-:Y:S01]  /*6f6d0*/  LDS.128 R244, [R164] ;  /* 0x00000000a4f47984 */ /* 0x000fe20000000c00 */
[----:B------:R-:W-:Y:S06]  /*6f6e0*/  BAR.SYNC.DEFER_BLOCKING 0x0 ;  /* 0x0000000000007b1d */ /* 0x000fec0000010000 */
[----:B----4-:R1:W-:Y:S02]  /*6f6f0*/  STSM.16.M88.4 [R0], R8 ;  /* 0x0000000800007844 */ /* 0x0103e40000000200 */
        /* <DEDUP_REMOVED lines=148> */
[----:B------:R-:W-:Y:S01]  /*70040*/  LDS.128 R168, [R164] ;  /* 0x00000000a4a87984 */ /* 0x000fe20000000c00 */
[----:B------:R-:W-:Y:S06]  /*70050*/  BAR.SYNC.DEFER_BLOCKING 0x0 ;  /* 0x0000000000007b1d */ /* 0x000fec0000010000 */
[----:B------:R-:W4:Y:S04]  /*70060*/  LDL.LU R11, [R1+0xfc] ;  /* 0x0000fc00010b7983 */ /* 0x000f280000300800 */
[----:B--2---:R1:W-:Y:S01]  /*70070*/  STSM.16.M88.4 [R0], R12 ;  /* 0x0000000c00007844 */ /* 0x0043e20000000200 */
[----:B------:R-:W-:Y:S06]  /*70080*/  BAR.SYNC.DEFER_BLOCKING 0x0 ;  /* 0x0000000000007b1d */ /* 0x000fec0000010000 */
[----:B-1----:R-:W2:Y:S04]  /*70090*/  LDL.LU R12, [R1+0x500] ;  /* 0x00050000010c7983 */ /* 0x002ea80000300800 */
[----:B------:R-:W1:Y:S01]  /*700a0*/  LDS.128 R16, [R164] ;  /* 0x00000000a4107984 */ /* 0x000e620000000c00 */
[----:B------:R-:W-:Y:S06]  /*700b0*/  BAR.SYNC.DEFER_BLOCKING 0x0 ;  /* 0x0000000000007b1d */ /* 0x000fec0000010000 */
[----:B-1----:R-:W-:Y:S04]  /*700c0*/  STL [R1+0x28d4], R18 ;  /* 0x0028d41201007387 */ /* 0x002fe80000100800 */
[----:B------:R-:W-:Y:S04]  /*700d0*/  STL [R1+0x28d0], R19 ;  /* 0x0028d01301007387 */ /* 0x000fe80000100800 */
        /* <DEDUP_REMOVED lines=8> */
[----:B-1----:R-:W-:Y:S04]  /*70160*/  STL [R1+0xe1c], R23 ;  /* 0x000e1c1701007387 */ /* 0x002fe80000100800 */
[----:B------:R-:W4:Y:S04]  /*70170*/  LDL.LU R9, [R1+0x50c] ;  /* 0x00050c0001097983 */ /* 0x000f280000300800 */
[----:B------:R-:W4:Y:S04]  /*70180*/  LDL.LU R10, [R1+0x104] ;  /* 0x00010400010a7983 */ /* 0x000f280000300800 */
[----:B------:R-:W4:Y:S01]  /*70190*/  LDL.LU R11, [R1+0x10c] ;  /* 0x00010c00010b7983 */ /* 0x000f220000300800 */
[----:B------:R-:W-:-:S02]  /*701a0*/  IMAD.MOV.U32 R18, RZ, RZ, R20 ;  /* 0x000000ffff127224 */ /* 0x000fc400078e0014 */
[----:B------:R-:W-:Y:S01]  /*701b0*/  IMAD.MOV.U32 R19, RZ, RZ, R21 ;  /* 0x000000ffff137224 */ /* 0x000fe200078e0015 */
[----:B--2---:R1:W-:Y:S01]  /*701c0*/  STSM.16.M88.4 [R0], R12 ;  /* 0x0000000c00007844 */ /* 0x0043e20000000200 */
[----:B------:R-:W-:Y:S01]  /*701d0*/  IMAD.MOV.U32 R252, RZ, RZ, R22 ;  /* 0x000000fffffc7224 */ /* 0x000fe200078e0016 */
[----:B------:R-:W-:Y:S06]  /*701e0*/  BAR.SYNC.DEFER_BLOCKING 0x0 ;  /* 0x0000000000007b1d */ /* 0x000fec0000010000 */
[----:B-1----:R-:W2:Y:S04]  /*701f0*/  LDL.LU R12, [R1+0x510] ;  /* 0x00051000010c7983 */ /* 0x002ea80000300800 */
        /* <DEDUP_REMOVED lines=12> */
[----:B-1----:R-:W-:Y:S04]  /*702c0*/  STL.64 [R1+0xdf0], R20 ;  /* 0x000df01401007387 */ /* 0x002fe80000100a00 */
[----:B------:R-:W-:Y:S04]  /*702d0*/  STL.64 [R1+0xdf8], R22 ;  /* 0x000df81601007387 */ /* 0x000fe80000100a00 */
[----:B------:R-:W4:Y:S04]  /*702e0*/  LDL.LU R9, [R1+0x51c] ;  /* 0x00051c0001097983 */ /* 0x000f280000300800 */
[----:B------:R-:W4:Y:S04]  /*702f0*/  LDL.LU R10, [R1+0x114] ;  /* 0x00011400010a7983 */ /* 0x000f280000300800 */
[----:B------:R-:W4:Y:S04]  /*70300*/  LDL.LU R11, [R1+0x11c] ;  /* 0x00011c00010b7983 */ /* 0x000f280000300800 */
[----:B--2---:R1:W-:Y:S01]  /*70310*/  STSM.16.M88.4 [R0], R12 ;  /* 0x0000000c00007844 */ /* 0x0043e20000000200 */
        /* <DEDUP_REMOVED lines=286> */
[----:B------:R-:W2:Y:S01]  /*71500*/  LDL.LU R13, [R1+0x208] ;  /* 0x00020800010d7983 */ /* 0x000ea20000300800 */
[----:B------:R-:W-:Y:S01]  /*71510*/  MOV R14, R24 ;  /* 0x00000018000e7202 */ /* 0x000fe20000000f00 */
[----:B------:R-:W-:-:S02]  /*71520*/  IMAD.MOV.U32 R15, RZ, RZ, R26 ;  /* 0x000000ffff0f7224 */ /* 0x000fc400078e001a */
        /* <DEDUP_REMOVED lines=8> */
[----:B--2---:R1:W-:Y:S01]  /*715b0*/  STSM.16.M88.4 [R0], R12 ;  /* 0x0000000c00007844 */ /* 0x0043e20000000200 */
[----:B------:R-:W-:Y:S06]  /*715c0*/  BAR.SYNC.DEFER_BLOCKING 0x0 ;  /* 0x0000000000007b1d */ /* 0x000fec0000010000 */
[----:B-1----:R-:W2:Y:S04]  /*715d0*/  LDL.LU R12, [R1+0x210] ;  /* 0x00021000010c7983 */ /* 0x002ea80000300800 */
[----:B------:R-:W1:Y:S04]  /*715e0*/  LDS.128 R20, [R164] ;  /* 0x00000000a4147984 */ /* 0x000e680000000c00 */
[----:B-1----:R-:W-:Y:S04]  /*715f0*/  STL.64 [R1+0xc00], R20 ;  /* 0x000c001401007387 */ /* 0x002fe80000100a00 */
[----:B------:R-:W-:Y:S04]  /*71600*/  STL.64 [R1+0xc08], R22 ;  /* 0x000c081601007387 */ /* 0x000fe80000100a00 */
[----:B------:R-:W2:Y:S01]  /*71610*/  LDL.LU R13, [R1+0x218] ;  /* 0x00021800010d7983 */ /* 0x000ea20000300800 */
[----:B------:R-:W-:Y:S01]  /*71620*/  BAR.SYNC.DEFER_BLOCKING 0x0 ;  /* 0x0000000000007b1d */ /* 0x000fe20000010000 */
[----:B------:R-:W-:-:S02]  /*71630*/  IMAD.MOV.U32 R10, RZ, RZ, R25 ;  /* 0x000000ffff0a7224 */ /* 0x000fc400078e0019 */
[----:B------:R-:W-:Y:S02]  /*71640*/  IMAD.MOV.U32 R11, RZ, RZ, R27 ;  /* 0x000000ffff0b7224 */ /* 0x000fe400078e001b */
[----:B------:R-:W-:Y:S02]  /*71650*/  IMAD.MOV.U32 R14, RZ, RZ, R28 ;  /* 0x000000ffff0e7224 */ /* 0x000fe400078e001c */
[----:B------:R-:W-:Y:S01]  /*71660*/  IMAD.MOV.U32 R15, RZ, RZ, R30 ;  /* 0x000000ffff0f7224 */ /* 0x000fe200078e001e */
        /* <DEDUP_REMOVED lines=16> */
[----:B------:R-:W-:Y:S01]  /*71770*/  IMAD.MOV.U32 R10, RZ, RZ, R29 ;  /* 0x000000ffff0a7224 */ /* 0x000fe200078e001d */
[----:B------:R-:W-:Y:S01]  /*71780*/  MOV R11, R31 ;  /* 0x0000001f000b7202 */ /* 0x000fe20000000f00 */
[----:B------:R-:W-:-:S02]  /*71790*/  IMAD.MOV.U32 R14, RZ, RZ, R32 ;  /* 0x000000ffff0e7224 */ /* 0x000fc400078e0020 */
[----:B------:R-:W-:Y:S02]  /*717a0*/  IMAD.MOV.U32 R15, RZ, RZ, R34 ;  /* 0x000000ffff0f7224 */ /* 0x000fe400078e0022 */
        /* <DEDUP_REMOVED lines=36> */
[----:B------:R-:W-:Y:S01]  /*719f0*/  MOV R10, R37 ;  /* 0x00000025000a7202 */ /* 0x000fe20000000f00 */
[----:B------:R-:W-:-:S02]  /*71a00*/  IMAD.MOV.U32 R11, RZ, RZ, R39 ;  /* 0x000000ffff0b7224 */ /* 0x000fc400078e0027 */
        /* <DEDUP_REMOVED lines=19> */
[----:B------:R-:W-:Y:S01]  /*71b40*/  IMAD.MOV.U32 R11, RZ, RZ, R43 ;  /* 0x000000ffff0b7224 */ /* 0x000fe200078e002b */
[----:B------:R-:W-:Y:S01]  /*71b50*/  MOV R15, R46 ;  /* 0x0000002e000f7202 */ /* 0x000fe20000000f00 */
[----:B------:R-:W-:-:S03]  /*71b60*/  IMAD.MOV.U32 R14, RZ, RZ, R44 ;  /* 0x000000ffff0e7224 */ /* 0x000fc600078e002c */
        /* <DEDUP_REMOVED lines=159> */
[----:B------:R-:W-:Y:S02]  /*72560*/  IMAD.MOV.U32 R15, RZ, RZ, R78 ;  /* 0x000000ffff0f7224 */ /* 0x000fe400078e004e */
[----:B------:R-:W-:Y:S02]  /*72570*/  IMAD.MOV.U32 R26, RZ, RZ, R105 ;  /* 0x000000ffff1a7224 */ /* 0x000fe400078e0069 */
[----:B------:R-:W-:Y:S01]  /*72580*/  IMAD.MOV.U32 R27, RZ, RZ, R107 ;  /* 0x000000ffff1b7224 */ /* 0x000fe200078e006b */
[----:B------:R-:W-:Y:S01]  /*72590*/  MOV R30, R108 ;  /* 0x0000006c001e7202 */ /* 0x000fe20000000f00 */
[----:B------:R-:W-:-:S02]  /*725a0*/  IMAD.MOV.U32 R31, RZ, RZ, R110 ;  /* 0x000000ffff1f7224 */ /* 0x000fc400078e006e */
[----:B------:R-:W-:Y:S02]  /*725b0*/  IMAD.MOV.U32 R34, RZ, RZ, R109 ;  /* 0x000000ffff227224 */ /* 0x000fe400078e006d */
        /* <DEDUP_REMOVED lines=18> */
[----:B------:R-:W-:Y:S01]  /*726e0*/  IMAD.MOV.U32 R70, RZ, RZ, R128 ;  /* 0x000000ffff467224 */ /* 0x000fe200078e0080 */
[----:B------:R-:W-:Y:S01]  /*726f0*/  MOV R75, R143 ;  /* 0x0000008f004b7202 */ /* 0x000fe20000000f00 */
[----:B------:R-:W-:Y:S01]  /*72700*/  IMAD.MOV.U32 R74, RZ, RZ, R141 ;  /* 0x000000ffff4a7224 */ /* 0x000fe200078e008d */
[----:B------:R-:W1:Y:S01]  /*72710*/  LDC R76, c[0x0][0x22c] ;  /* 0x00008b00ff4c7b82 */ /* 0x000e620000000800 */
[----:B----4-:R4:W-:Y:S07]  /*72720*/  STSM.16.M88.4 [R0], R8 ;  /* 0x0000000800007844 */ /* 0x0109ee0000000200 */
[----:B------:R-:W-:Y:S06]  /*72730*/  BAR.SYNC.DEFER_BLOCKING 0x0 ;  /* 0x0000000000007b1d */ /* 0x000fec0000010000 */
[----:B----4-:R-:W4:Y:S04]  /*72740*/  LDL.LU R8, [R1+0x2d4] ;  /* 0x0002d40001087983 */ /* 0x010f280000300800 */
[----:B------:R-:W3:Y:S01]  /*72750*/  LDS.128 R20, [R164] ;  /* 0x00000000a4147984 */ /* 0x000ee20000000c00 */
[----:B------:R-:W-:Y:S06]  /*72760*/  BAR.SYNC.DEFER_BLOCKING 0x0 ;  /* 0x0000000000007b1d */ /* 0x000fec0000010000 */
[----:B---3--:R-:W-:Y:S04]  /*72770*/  STL.64 [R1+0x840], R20 ;  /* 0x0008401401007387 */ /* 0x008fe80000100a00 */
[----:B------:R-:W-:Y:S04]  /*72780*/  STL.64 [R1+0x848], R22 ;  /* 0x0008481601007387 */ /* 0x000fe80000100a00 */
[----:B------:R-:W4:Y:S04]  /*72790*/  LDL.LU R9, [R1+0x2dc] ;  /* 0x0002dc0001097983 */ /* 0x000f280000300800 */
[----:B--2---:R2:W-:Y:S01]  /*727a0*/  STSM.16.M88.4 [R0], R12 ;  /* 0x0000000c00007844 */ /* 0x0045e20000000200 */
[----:B------:R-:W-:Y:S06]  /*727b0*/  BAR.SYNC.DEFER_BLOCKING 0x0 ;  /* 0x0000000000007b1d */ /* 0x000fec0000010000 */
[----:B--2---:R-:W2:Y:S04]  /*727c0*/  LDL.LU R12, [R1+0x2e0] ;  /* 0x0002e000010c7983 */ /* 0x004ea80000300800 */
[----:B------:R-:W3:Y:S04]  /*727d0*/  LDS.128 R20, [R164] ;  /* 0x00000000a4147984 */ /* 0x000ee80000000c00 */
[----:B---3--:R-:W-:Y:S04]  /*727e0*/  STL.64 [R1+0x800], R20 ;  /* 0x0008001401007387 */ /* 0x008fe80000100a00 */
[----:B------:R-:W-:Y:S04]  /*727f0*/  STL.64 [R1+0x808], R22 ;  /* 0x0008081601007387 */ /* 0x000fe80000100a00 */
[----:B------:R-:W2:Y:S01]  /*72800*/  LDL.LU R13, [R1+0x2e8] ;  /* 0x0002e800010d7983 */ /* 0x000ea20000300800 */
[----:B------:R-:W-:Y:S01]  /*72810*/  BAR.SYNC.DEFER_BLOCKING 0x0 ;  /* 0x0000000000007b1d */ /* 0x000fe20000010000 */
[----:B------:R-:W-:-:S02]  /*72820*/  IMAD.MOV.U32 R10, RZ, RZ, R77 ;  /* 0x000000ffff0a7224 */ /* 0x000fc400078e004d */
[----:B------:R-:W-:Y:S01]  /*72830*/  IMAD.MOV.U32 R11, RZ, RZ, R79 ;  /* 0x000000ffff0b7224 */ /* 0x000fe200078e004f */
[----:B------:R-:W-:Y:S01]  /*72840*/  MOV R14, R80 ;  /* 0x00000050000e7202 */ /* 0x000fe20000000f00 */
[----:B------:R-:W-:-:S03]  /*72850*/  IMAD.MOV.U32 R15, RZ, RZ, R82 ;  /* 0x000000ffff0f7224 */ /* 0x000fc600078e0052 */
[----:B------:R-:W3:Y:S01]  /*72860*/  LDC R77, c[0x0][0x22c] ;  /* 0x00008b00ff4d7b82 */ /* 0x000ee20000000800 */
[----:B----4-:R4:W-:Y:S07]  /*72870*/  STSM.16.M88.4 [R0], R8 ;  /* 0x0000000800007844 */ /* 0x0109ee0000000200 */
[----:B------:R-:W-:Y:S06]  /*72880*/  BAR.SYNC.DEFER_BLOCKING 0x0 ;  /* 0x0000000000007b1d */ /* 0x000fec0000010000 */
[----:B----4-:R-:W4:Y:S04]  /*72890*/  LDL.LU R8, [R1+0x2e4] ;  /* 0x0002e40001087983 */ /* 0x010f280000300800 */
        /* <DEDUP_REMOVED lines=55> */
[----:B------:R-:W-:-:S03]  /*72c10*/  IMAD.MOV.U32 R14, RZ, RZ, R92 ;  /* 0x000000ffff0e7224 */ /* 0x000fc600078e005c */
[----:B------:R-:W1:Y:S01]  /*72c20*/  LDC R91, c[0x0][0x22c] ;  /* 0x00008b00ff5b7b82 */ /* 0x000e620000000800 */
[----:B------:R-:W-:-:S07]  /*72c30*/  IMAD.MOV.U32 R15, RZ, RZ, R94 ;  /* 0x000000ffff0f7224 */ /* 0x000fce00078e005e */
[----:B------:R-:W1:Y:S08]  /*72c40*/  LDC R94, c[0x0][0x22c] ;  /* 0x00008b00ff5e7b82 */ /* 0x000e700000000800 */
        /* <DEDUP_REMOVED lines=17> */
[----:B------:R-:W-:Y:S01]  /*72d60*/  MOV R10, R93 ;  /* 0x0000005d000a7202 */ /* 0x000fe20000000f00 */
[----:B------:R-:W-:-:S02]  /*72d70*/  IMAD.MOV.U32 R11, RZ, RZ, R95 ;  /* 0x000000ffff0b7224 */ /* 0x000fc400078e005f */
[----:B------:R-:W-:Y:S02]  /*72d80*/  IMAD.MOV.U32 R14, RZ, RZ, R96 ;  /* 0x000000ffff0e7224 */ /* 0x000fe400078e0060 */
[----:B------:R-:W-:Y:S02]  /*72d90*/  IMAD.MOV.U32 R15, RZ, RZ, R98 ;  /* 0x000000ffff0f7224 */ /* 0x000fe400078e0062 */
        /* <DEDUP_REMOVED lines=13> */
[----:B-1----:R1:W-:Y:S04]  /*72e70*/  STL.64 [R1+0x5c0], R20 ;  /* 0x0005c01401007387 */ /* 0x0023e80000100a00 */
[----:B------:R-:W-:Y:S04]  /*72e80*/  STL.64 [R1+0x5c8], R22 ;  /* 0x0005c81601007387 */ /* 0x000fe80000100a00 */
[----:B------:R-:W2:Y:S01]  /*72e90*/  LDL.LU R13, [R1+0x338] ;  /* 0x00033800010d7983 */ /* 0x000ea20000300800 */
[----:B------:R-:W-:-:S02]  /*72ea0*/  IMAD.MOV.U32 R10, RZ, RZ, R97 ;  /* 0x000000ffff0a7224 */ /* 0x000fc400078e0061 */
[----:B------:R-:W-:Y:S01]  /*72eb0*/  IMAD.MOV.U32 R11, RZ, RZ, R99 ;  /* 0x000000ffff0b7224 */ /* 0x000fe200078e0063 */
[----:B------:R-:W-:Y:S01]  /*72ec0*/  BAR.SYNC.DEFER_BLOCKING 0x0 ;  /* 0x0000000000007b1d */ /* 0x000fe20000010000 */
[----:B------:R-:W-:Y:S01]  /*72ed0*/  IMAD.MOV.U32 R14, RZ, RZ, R100 ;  /* 0x000000ffff0e7224 */ /* 0x000fe200078e0064 */
[----:B------:R-:W-:-:S04]  /*72ee0*/  MOV R15, R102 ;  /* 0x00000066000f7202 */ /* 0x000fc80000000f00 */
[----:B-1----:R-:W3:Y:S04]  /*72ef0*/  LDL.LU R20, [R1+0x334] ;  /* 0x0003340001147983 */ /* 0x002ee80000300800 */
[----:B----4-:R-:W-:Y:S01]  /*72f00*/  STSM.16.M88.4 [R0], R8 ;  /* 0x0000000800007844 */ /* 0x010fe20000000200 */
[----:B------:R-:W-:Y:S06]  /*72f10*/  BAR.SYNC.DEFER_BLOCKING 0x0 ;  /* 0x0000000000007b1d */ /* 0x000fec0000010000 */
[----:B------:R-:W1:Y:S02]  /*72f20*/  LDS.128 R8, [R164] ;  /* 0x00000000a4087984 */ /* 0x000e640000000c00 */
[----:B------:R-:W-:Y:S06]  /*72f30*/  BAR.SYNC.DEFER_BLOCKING 0x0 ;  /* 0x0000000000007b1d */ /* 0x000fec0000010000 */
[----:B-1----:R-:W-:Y:S04]  /*72f40*/  STL.64 [R1+0x540], R8 ;  /* 0x0005400801007387 */ /* 0x002fe80000100a00 */
[----:B------:R-:W-:Y:S04]  /*72f50*/  STL.64 [R1+0x548], R10 ;  /* 0x0005480a01007387 */ /* 0x000fe80000100a00 */
[----:B------:R-:W3:Y:S04]  /*72f60*/  LDL.LU R21, [R1+0x33c] ;  /* 0x00033c0001157983 */ /* 0x000ee80000300800 */
[----:B--2---:R1:W-:Y:S01]  /*72f70*/  STSM.16.M88.4 [R0], R12 ;  /* 0x0000000c00007844 */ /* 0x0043e20000000200 */
[----:B------:R-:W-:Y:S06]  /*72f80*/  BAR.SYNC.DEFER_BLOCKING 0x0 ;  /* 0x0000000000007b1d */ /* 0x000fec0000010000 */
[----:B-1----:R-:W2:Y:S04]  /*72f90*/  LDL.LU R12, [R1+0x340] ;  /* 0x00034000010c7983 */ /* 0x002ea80000300800 */
[----:B------:R-:W4:Y:S04]  /*72fa0*/  LDL.LU R78, [R1+0x18d4] ;  /* 0x0018d400014e7983 */ /* 0x000f280000300800 */
        /* <DEDUP_REMOVED lines=9> */
[----:B------:R-:W4:Y:S04]  /*73040*/  LDL.LU R24, [R1+0x344] ;  /* 0x0003440001187983 */ /* 0x000f280000300800 */
[----:B---3--:R-:W-:Y:S01]  /*73050*/  STSM.16.M88.4 [R0], R20 ;  /* 0x0000001400007844 */ /* 0x008fe20000000200 */
[----:B------:R-:W-:Y:S06]  /*73060*/  BAR.SYNC.DEFER_BLOCKING 0x0 ;  /* 0x0000000000007b1d */ /* 0x000fec0000010000 */
[----:B------:R-:W1:Y:S02]  /*73070*/  LDS.128 R8, [R164] ;  /* 0x00000000a4087984 */ /* 0x000e640000000c00 */
[----:B------:R-:W-:Y:S06]  /*73080*/  BAR.SYNC.DEFER_BLOCKING 0x0 ;  /* 0x0000000000007b1d */ /* 0x000fec0000010000 */
[----:B-1----:R-:W-:Y:S04]  /*73090*/  STL [R1+0x2780], R8 ;  /* 0x0027800801007387 */ /* 0x002fe80000100800 */
[----:B------:R-:W-:Y:S04]  /*730a0*/  STL [R1+0x2750], R9 ;  /* 0x0027500901007387 */ /* 0x000fe80000100800 */
[----:B------:R-:W-:Y:S04]  /*730b0*/  STL [R1+0x2740], R10 ;  /* 0x0027400a01007387 */ /* 0x000fe80000100800 */
[----:B------:R-:W-:Y:S04]  /*730c0*/  STL [R1+0x2730], R11 ;  /* 0x0027300b01007387 */ /* 0x000fe80000100800 */
[----:B------:R-:W3:Y:S04]  /*730d0*/  LDL.LU R25, [R1+0x34c] ;  /* 0x00034c0001197983 */ /* 0x000ee80000300800 */
[----:B------:R-:W3:Y:S04]  /*730e0*/  LDL.LU R28, [R1+0x350] ;  /* 0x00035000011c7983 */ /* 0x000ee80000300800 */
[----:B--2---:R-:W-:Y:S01]  /*730f0*/  STSM.16.M88.4 [R0], R12 ;  /* 0x0000000c00007844 */ /* 0x004fe20000000200 */
[----:B------:R-:W-:Y:S06]  /*73100*/  BAR.SYNC.DEFER_BLOCKING 0x0 ;  /* 0x0000000000007b1d */ /* 0x000fec0000010000 */
[----:B------:R-:W1:Y:S02]  /*73110*/  LDS.128 R20, [R164] ;  /* 0x00000000a4147984 */ /* 0x000e640000000c00 */
[----:B------:R-:W-:Y:S06]  /*73120*/  BAR.SYNC.DEFER_BLOCKING 0x0 ;  /* 0x0000000000007b1d */ /* 0x000fec0000010000 */
[----:B-1----:R-:W-:Y:S04]  /*73130*/  STL.64 [R1+0x2718], R20 ;  /* 0x0027181401007387 */ /* 0x002fe80000100a00 */
[----:B------:R1:W-:Y:S04]  /*73140*/  STL.64 [R1+0x26f8], R22 ;  /* 0x0026f81601007387 */ /* 0x0003e80000100a00 */
[----:B------:R-:W2:Y:S04]  /*73150*/  LDL.LU R29, [R1+0x358] ;  /* 0x00035800011d7983 */ /* 0x000ea80000300800 */
[----:B------:R-:W2:Y:S01]  /*73160*/  LDL.LU R32, [R1+0x354] ;  /* 0x0003540001207983 */ /* 0x000ea20000300800 */
[C---:B----4-:R-:W-:Y:S01]  /*73170*/  IMAD R7, R78.reuse, R7, RZ ;  /* 0x000000074e077224 */ /* 0x050fe200078e02ff */
[----:B------:R-:W-:-:S02]  /*73180*/  ISETP.GE.AND P0, PT, R78, R5, PT ;  /* 0x000000054e00720c */ /* 0x000fc40003f06270 */
[----:B---3--:R-:W-:Y:S01]  /*73190*/  STSM.16.M88.4 [R0], R24 ;  /* 0x0000001800007844 */ /* 0x008fe20000000200 */
[----:B-1----:R-:W1:Y:S08]  /*731a0*/  LDC R23, c[0x0][0x248] ;  /* 0x00009200ff177b82 */ /* 0x002e700000000800 */
[----:B------:R-:W-:Y:S08]  /*731b0*/  BAR.SYNC.DEFER_BLOCKING 0x0 ;  /* 0x0000000000007b1d */ /* 0x000ff00000010000 */
[----:B------:R-:W3:Y:S08]  /*731c0*/  LDC R21, c[0x0][0x248] ;  /* 0x00009200ff157b82 */ /* 0x000ef00000000800 */
[----:B------:R-:W4:Y:S08]  /*731d0*/  LDC R20, c[0x0][0x248] ;  /* 0x00009200ff147b82 */ /* 0x000f300000000800 */
[----:B------:R-:W4:Y:S01]  /*731e0*/  LDC R22, c[0x0][0x248] ;  /* 0x00009200ff167b82 */ /* 0x000f220000000800 */
[----:B------:R-:W1:Y:S07]  /*731f0*/  LDS.128 R12, [R164] ;  /* 0x00000000a40c7984 */ /* 0x000e6e0000000c00 */
[----:B------:R-:W-:Y:S06]  /*73200*/  BAR.SYNC.DEFER_BLOCKING 0x0 ;  /* 0x0000000000007b1d */ /* 0x000fec0000010000 */
[----:B-1----:R-:W-:Y:S04]  /*73210*/  STL.64 [R1+0x2710], R12 ;  /* 0x0027100c01007387 */ /* 0x002fe80000100a00 */
[----:B------:R-:W-:Y:S04]  /*73220*/  STL.64 [R1+0x26f0], R14 ;  /* 0x0026f00e01007387 */ /* 0x000fe80000100a00 */
[----:B------:R-:W3:Y:S04]  /*73230*/  LDL.LU R33, [R1+0x35c] ;  /* 0x00035c0001217983 */ /* 0x000ee80000300800 */
[----:B------:R-:W4:Y:S04]  /*73240*/  LDL.LU R36, [R1+0x360] ;  /* 0x0003600001247983 */ /* 0x000f280000300800 */
[----:B--2---:R-:W-:Y:S01]  /*73250*/  STSM.16.M88.4 [R0], R28 ;  /* 0x0000001c00007844 */ /* 0x004fe20000000200 */
[----:B------:R-:W-:Y:S06]  /*73260*/  BAR.SYNC.DEFER_BLOCKING 0x0 ;  /* 0x0000000000007b1d */ /* 0x000fec0000010000 */
[----:B------:R-:W1:Y:S02]  /*73270*/  LDS.128 R28, [R164] ;  /* 0x00000000a41c7984 */ /* 0x000e640000000c00 */
[----:B------:R-:W-:Y:S06]  /*73280*/  BAR.SYNC.DEFER_BLOCKING 0x0 ;  /* 0x0000000000007b1d */ /* 0x000fec0000010000 */
[----:B-1----:R1:W-:Y:S04]  /*73290*/  STL.64 [R1+0x26d8], R28 ;  /* 0x0026d81c01007387 */ /* 0x0023e80000100a00 */
[----:B------:R2:W-:Y:S04]  /*732a0*/  STL.64 [R1+0x26c0], R30 ;  /* 0x0026c01e01007387 */ /* 0x0005e80000100a00 */
[----:B------:R-:W4:Y:S04]  /*732b0*/  LDL.LU R37, [R1+0x368] ;  /* 0x0003680001257983 */ /* 0x000f280000300800 */
[----:B------:R-:W4:Y:S01]  /*732c0*/  LDL.LU R40, [R1+0x364] ;  /* 0x0003640001287983 */ /* 0x000f220000300800 */
[C---:B------:R-:W-:Y:S01]  /*732d0*/  IMAD R5, R6.reuse, R4, RZ ;  /* 0x0000000406057224 */ /* 0x040fe200078e02ff */
[----:B------:R-:W-:Y:S01]  /*732e0*/  LEA R2, P2, R7, R2, 0x2 ;  /* 0x0000000207027211 */ /* 0x000fe200078410ff */
[----:B-1----:R-:W1:Y:S01]  /*732f0*/  LDC R29, c[0x0][0x248] ;  /* 0x00009200ff1d7b82 */ /* 0x002e620000000800 */
[----:B---3--:R-:W-:Y:S07]  /*73300*/  STSM.16.M88.4 [R0], R32 ;  /* 0x0000002000007844 */ /* 0x008fee0000000200 */
[----:B------:R-:W-:Y:S01]  /*73310*/  BAR.SYNC.DEFER_BLOCKING 0x0 ;  /* 0x0000000000007b1d */ /* 0x000fe20000010000 */
[----:B------:R-:W-:-:S07]  /*73320*/  ISETP.LT.AND P1, PT, R6, R77, !P0 ;  /* 0x0000004d0600720c */ /* 0x000fce0004721270 */
[----:B--2---:R-:W2:Y:S08]  /*73330*/  LDC R31, c[0x0][0x248] ;  /* 0x00009200ff1f7b82 */ /* 0x004eb00000000800 */
[----:B------:R-:W3:Y:S08]  /*73340*/  LDC R28, c[0x0][0x248] ;  /* 0x00009200ff1c7b82 */ /* 0x000ef00000000800 */
[----:B------:R-:W3:Y:S01]  /*73350*/  LDC R30, c[0x0][0x248] ;  /* 0x00009200ff1e7b82 */ /* 0x000ee20000000800 */
[----:B------:R-:W1:Y:S07]  /*73360*/  LDS.128 R24, [R164] ;  /* 0x00000000a4187984 */ /* 0x000e6e0000000c00 */
[----:B------:R-:W-:Y:S06]  /*73370*/  BAR.SYNC.DEFER_BLOCKING 0x0 ;  /* 0x0000000000007b1d */ /* 0x000fec0000010000 */
[----:B-1----:R1:W-:Y:S04]  /*73380*/  STL.64 [R1+0x26e0], R24 ;  /* 0x0026e01801007387 */ /* 0x0023e80000100a00 */
[----:B------:R2:W-:Y:S04]  /*73390*/  STL.64 [R1+0x26c8], R26 ;  /* 0x0026c81a01007387 */ /* 0x0005e80000100a00 */
[----:B------:R-:W3:Y:S04]  /*733a0*/  LDL.LU R41, [R1+0x36c] ;  /* 0x00036c0001297983 */ /* 0x000ee80000300800 */
[----:B------:R-:W3:Y:S01]  /*733b0*/  LDL.LU R44, [R1+0x370] ;  /* 0x00037000012c7983 */ /* 0x000ee20000300800 */
[----:B------:R-:W-:-:S03]  /*733c0*/  LEA.HI.X.SX32 R3, R7, R3, 0x2, P2 ;  /* 0x0000000307037211 */ /* 0x000fc600010f16ff */
[----:B----4-:R-:W-:Y:S01]  /*733d0*/  STSM.16.M88.4 [R0], R36 ;  /* 0x0000002400007844 */ /* 0x010fe20000000200 */
[----:B-1----:R-:W1:Y:S08]  /*733e0*/  LDC R25, c[0x0][0x248] ;  /* 0x00009200ff197b82 */ /* 0x002e700000000800 */
[----:B------:R-:W-:Y:S08]  /*733f0*/  BAR.SYNC.DEFER_BLOCKING 0x0 ;  /* 0x0000000000007b1d */ /* 0x000ff00000010000 */
[----:B------:R-:W4:Y:S08]  /*73400*/  LDC R24, c[0x0][0x248] ;  /* 0x00009200ff187b82 */ /* 0x000f300000000800 */
[----:B--2---:R-:W2:Y:S08]  /*73410*/  LDC R27, c[0x0][0x248] ;  /* 0x00009200ff1b7b82 */ /* 0x004eb00000000800 */
[----:B------:R-:W2:Y:S01]  /*73420*/  LDC R26, c[0x0][0x248] ;  /* 0x00009200ff1a7b82 */ /* 0x000ea20000000800 */
[----:B------:R-:W1:Y:S07]  /*73430*/  LDS.128 R36, [R164] ;  /* 0x00000000a4247984 */ /* 0x000e6e0000000c00 */
[----:B------:R-:W-:Y:S06]  /*73440*/  BAR.SYNC.DEFER_BLOCKING 0x0 ;  /* 0x0000000000007b1d */ /* 0x000fec0000010000 */
[----:B-1----:R1:W-:Y:S04]  /*73450*/  STL.64 [R1+0x26a0], R36 ;  /* 0x0026a02401007387 */ /* 0x0023e80000100a00 */
[----:B------:R4:W-:Y:S04]  /*73460*/  STL.64 [R1+0x2688], R38 ;  /* 0x0026882601007387 */ /* 0x0009e80000100a00 */
[----:B------:R-:W2:Y:S04]  /*73470*/  LDL.LU R45, [R1+0x378] ;  /* 0x00037800012d7983 */ /* 0x000ea80000300800 */
[----:B------:R-:W2:Y:S01]  /*73480*/  LDL.LU R48, [R1+0x374] ;  /* 0x0003740001307983 */ /* 0x000ea20000300800 */
[----:B------:R-:W-:Y:S01]  /*73490*/  VIADD R7, R6, 0x3 ;  /* 0x0000000306077836 */ /* 0x000fe20000000000 */
[----:B-1----:R-:W1:Y:S08]  /*734a0*/  LDC R37, c[0x0][0x248] ;  /* 0x00009200ff257b82 */ /* 0x002e700000000800 */
[----:B----4-:R-:W4:Y:S08]  /*734b0*/  LDC R39, c[0x0][0x248] ;  /* 0x00009200ff277b82 */ /* 0x010f300000000800 */
[----:B------:R-:W1:Y:S08]  /*734c0*/  LDC R38, c[0x0][0x248] ;  /* 0x00009200ff267b82 */ /* 0x000e700000000800 */
[----:B------:R-:W1:Y:S01]  /*734d0*/  LDC R36, c[0x0][0x248] ;  /* 0x00009200ff247b82 */ /* 0x000e620000000800 */
[----:B---3--:R-:W-:Y:S07]  /*734e0*/  STSM.16.M88.4 [R0], R40 ;  /* 0x0000002800007844 */ /* 0x008fee0000000200 */
[----:B------:R-:W-:Y:S06]  /*734f0*/  BAR.SYNC.DEFER_BLOCKING 0x0 ;  /* 0x0000000000007b1d */ /* 0x000fec0000010000 */
[----:B------:R-:W3:Y:S02]  /*73500*/  LDS.128 R32, [R164] ;  /* 0x00000000a4207984 */ /* 0x000ee40000000c00 */
[----:B------:R-:W-:Y:S06]  /*73510*/  BAR.SYNC.DEFER_BLOCKING 0x0 ;  /* 0x0000000000007b1d */ /* 0x000fec0000010000 */
[----:B---3--:R3:W-:Y:S04]  /*73520*/  STL.64 [R1+0x2698], R32 ;  /* 0x0026982001007387 */ /* 0x0087e80000100a00 */
[----:B------:R4:W-:Y:S04]  /*73530*/  STL.64 [R1+0x2680], R34 ;  /* 0x0026802201007387 */ /* 0x0009e80000100a00 */
[----:B------:R-:W4:Y:S04]  /*73540*/  LDL.LU R49, [R1+0x37c] ;  /* 0x00037c0001317983 */ /* 0x000f280000300800 */
[----:B------:R-:W4:Y:S01]  /*73550*/  LDL.LU R52, [R1+0x380] ;  /* 0x0003800001347983 */ /* 0x000f220000300800 */
[----:B---3--:R-:W3:Y:S08]  /*73560*/  LDC R33, c[0x0][0x248] ;  /* 0x00009200ff217b82 */ /* 0x008ef00000000800 */
[----:B------:R-:W3:Y:S01]  /*73570*/  LDC R32, c[0x0][0x248] ;  /* 0x00009200ff207b82 */ /* 0x000ee20000000800 */
[----:B--2---:R-:W-:Y:S07]  /*73580*/  STSM.16.M88.4 [R0], R44 ;  /* 0x0000002c00007844 */ /* 0x004fee0000000200 */
[----:B----4-:R-:W2:Y:S08]  /*73590*/  LDC R35, c[0x0][0x248] ;  /* 0x00009200ff237b82 */ /* 0x010eb00000000800 */
[----:B------:R-:W-:Y:S08]  /*735a0*/  BAR.SYNC.DEFER_BLOCKING 0x0 ;  /* 0x0000000000007b1d */ /* 0x000ff00000010000 */
[----:B------:R-:W4:Y:S01]  /*735b0*/  LDC R34, c[0x0][0x248] ;  /* 0x00009200ff227b82 */ /* 0x000f220000000800 */
[----:B------:R-:W1:Y:S07]  /*735c0*/  LDS.128 R44, [R164] ;  /* 0x00000000a42c7984 */ /* 0x000e6e0000000c00 */
[----:B------:R-:W-:Y:S06]  /*735d0*/  BAR.SYNC.DEFER_BLOCKING 0x0 ;  /* 0x0000000000007b1d */ /* 0x000fec0000010000 */
[----:B-1----:R1:W-:Y:S04]  /*735e0*/  STL.64 [R1+0x26a8], R44 ;  /* 0x0026a82c01007387 */ /* 0x0023e80000100a00 */
[----:B------:R3:W-:Y:S04]  /*735f0*/  STL.64 [R1+0x2690], R46 ;  /* 0x0026902e01007387 */ /* 0x0007e80000100a00 */
[----:B------:R-:W2:Y:S04]  /*73600*/  LDL.LU R53, [R1+0x388] ;  /* 0x0003880001357983 */ /* 0x000ea80000300800 */
[----:B------:R-:W4:Y:S01]  /*73610*/  LDL.LU R56, [R1+0x384] ;  /* 0x0003840001387983 */ /* 0x000f220000300800 */
[----:B-1----:R-:W1:Y:S08]  /*73620*/  LDC R45, c[0x0][0x248] ;  /* 0x00009200ff2d7b82 */ /* 0x002e700000000800 */
[----:B---3--:R-:W3:Y:S08]  /*73630*/  LDC R47, c[0x0][0x248] ;  /* 0x00009200ff2f7b82 */ /* 0x008ef00000000800 */
[----:B------:R-:W1:Y:S08]  /*73640*/  LDC R46, c[0x0][0x248] ;  /* 0x00009200ff2e7b82 */ /* 0x000e700000000800 */
[----:B------:R-:W1:Y:S01]  /*73650*/  LDC R44, c[0x0][0x248] ;  /* 0x00009200ff2c7b82 */ /* 0x000e620000000800 */
[----:B------:R-:W-:Y:S07]  /*73660*/  STSM.16.M88.4 [R0], R48 ;  /* 0x0000003000007844 */ /* 0x000fee0000000200 */
        /* <DEDUP_REMOVED lines=8> */
[----:B-1----:R-:W1:Y:S01]  /*736f0*/  LDC R43, c[0x0][0x248] ;  /* 0x00009200ff2b7b82 */ /* 0x002e620000000800 */
[----:B--2---:R-:W-:Y:S07]  /*73700*/  STSM.16.M88.4 [R0], R52 ;  /* 0x0000003400007844 */ /* 0x004fee0000000200 */
[----:B------:R-:W2:Y:S08]  /*73710*/  LDC R42, c[0x0][0x248] ;  /* 0x00009200ff2a7b82 */ /* 0x000eb00000000800 */
[----:B------:R-:W-:Y:S08]  /*73720*/  BAR.SYNC.DEFER_BLOCKING 0x0 ;  /* 0x0000000000007b1d */ /* 0x000ff00000010000 */
[----:B------:R-:W3:Y:S01]  /*73730*/  LDC R40, c[0x0][0x248] ;  /* 0x00009200ff287b82 */ /* 0x000ee20000000800 */
[----:B------:R-:W1:Y:S07]  /*73740*/  LDS.128 R52, [R164] ;  /* 0x00000000a4347984 */ /* 0x000e6e0000000c00 */
[----:B------:R-:W-:Y:S06]  /*73750*/  BAR.SYNC.DEFER_BLOCKING 0x0 ;  /* 0x0000000000007b1d */ /* 0x000fec0000010000 */
[----:B-1----:R1:W-:Y:S04]  /*73760*/  STL.64 [R1+0x26e8], R52 ;  /* 0x0026e83401007387 */ /* 0x0023e80000100a00 */
[----:B------:R2:W-:Y:S04]  /*73770*/  STL.64 [R1+0x26d0], R54 ;  /* 0x0026d03601007387 */ /* 0x0005e80000100a00 */
[----:B------:R-:W3:Y:S04]  /*73780*/  LDL.LU R61, [R1+0x398] ;  /* 0x00039800013d7983 */ /* 0x000ee80000300800 */
[----:B------:R-:W3:Y:S01]  /*73790*/  LDL.LU R64, [R1+0x394] ;  /* 0x0003940001407983 */ /* 0x000ee20000300800 */
[----:B-1----:R-:W1:Y:S08]  /*737a0*/  LDC R53, c[0x0][0x248] ;  /* 0x00009200ff357b82 */ /* 0x002e700000000800 */
[----:B--2---:R-:W2:Y:S08]  /*737b0*/  LDC R55, c[0x0][0x248] ;  /* 0x00009200ff377b82 */ /* 0x004eb00000000800 */
[----:B------:R-:W1:Y:S08]  /*737c0*/  LDC R54, c[0x0][0x248] ;  /* 0x00009200ff367b82 */ /* 0x000e700000000800 */
[----:B------:R-:W1:Y:S01]  /*737d0*/  LDC R52, c[0x0][0x248] ;  /* 0x00009200ff347b82 */ /* 0x000e620000000800 */
[----:B----4-:R-:W-:Y:S07]  /*737e0*/  STSM.16.M88.4 [R0], R56 ;  /* 0x0000003800007844 */ /* 0x010fee0000000200 */
[----:B------:R-:W-:Y:S06]  /*737f0*/  BAR.SYNC.DEFER_BLOCKING 0x0 ;  /* 0x0000000000007b1d */ /* 0x000fec0000010000 */
[----:B------:R-:W4:Y:S02]  /*73800*/  LDS.128 R48, [R164] ;  /* 0x00000000a4307984 */ /* 0x000f240000000c00 */
[----:B------:R-:W-:Y:S06]  /*73810*/  BAR.SYNC.DEFER_BLOCKING 0x0 ;  /* 0x0000000000007b1d */ /* 0x000fec0000010000 */
[----:B----4-:R4:W-:Y:S04]  /*73820*/  STL.64 [R1+0x2708], R48 ;  /* 0x0027083001007387 */ /* 0x0109e80000100a00 */
[----:B------:R2:W-:Y:S04]  /*73830*/  STL.64 [R1+0x2700], R50 ;  /* 0x0027003201007387 */ /* 0x0005e80000100a00 */
[----:B------:R-:W3:Y:S04]  /*73840*/  LDL.LU R65, [R1+0x39c] ;  /* 0x00039c0001417983 */ /* 0x000ee80000300800 */
[----:B------:R-:W3:Y:S01]  /*73850*/  LDL.LU R68, [R1+0x3a0] ;  /* 0x0003a00001447983 */ /* 0x000ee20000300800 */
[----:B----4-:R-:W4:Y:S08]  /*73860*/  LDC R49, c[0x0][0x248] ;  /* 0x00009200ff317b82 */ /* 0x010f300000000800 */
[----:B--2---:R-:W2:Y:S01]  /*73870*/  LDC R51, c[0x0][0x248] ;  /* 0x00009200ff337b82 */ /* 0x004ea20000000800 */
[----:B---3--:R-:W-:Y:S07]  /*73880*/  STSM.16.M88.4 [R0], R60 ;  /* 0x0000003c00007844 */ /* 0x008fee0000000200 */
[----:B------:R-:W3:Y:S08]  /*73890*/  LDC R50, c[0x0][0x248] ;  /* 0x00009200ff327b82 */ /* 0x000ef00000000800 */
[----:B------:R-:W-:Y:S08]  /*738a0*/  BAR.SYNC.DEFER_BLOCKING 0x0 ;  /* 0x0000000000007b1d */ /* 0x000ff00000010000 */
[----:B------:R-:W4:Y:S01]  /*738b0*/  LDC R48, c[0x0][0x248] ;  /* 0x00009200ff307b82 */ /* 0x000f220000000800 */
[----:B------:R-:W1:Y:S07]  /*738c0*/  LDS.128 R60, [R164] ;  /* 0x00000000a43c7984 */ /* 0x000e6e0000000c00 */
[----:B------:R-:W-:Y:S06]  /*738d0*/  BAR.SYNC.DEFER_BLOCKING 0x0 ;  /* 0x0000000000007b1d */ /* 0x000fec0000010000 */
[----:B-1----:R1:W-:Y:S04]  /*738e0*/  STL.64 [R1+0x2728], R60 ;  /* 0x0027283c01007387 */ /* 0x0023e80000100a00 */
[----:B------:R2:W-:Y:S04]  /*738f0*/  STL.64 [R1+0x2720], R62 ;  /* 0x0027203e01007387 */ /* 0x0005e80000100a00 */
[----:B------:R-:W4:Y:S01]  /*73900*/  LDL.LU R69, [R1+0x3a8] ;  /* 0x0003a80001457983 */ /* 0x000f220000300800 */
[----:B-1----:R-:W1:Y:S08]  /*73910*/  LDC R61, c[0x0][0x248] ;  /* 0x00009200ff3d7b82 */ /* 0x002e700000000800 */
[----:B--2---:R-:W2:Y:S08]  /*73920*/  LDC R63, c[0x0][0x248] ;  /* 0x00009200ff3f7b82 */ /* 0x004eb00000000800 */
[----:B------:R-:W1:Y:S08]  /*73930*/  LDC R62, c[0x0][0x248] ;  /* 0x00009200ff3e7b82 */ /* 0x000e700000000800 */
[----:B------:R-:W1:Y:S01]  /*73940*/  LDC R60, c[0x0][0x248] ;  /* 0x00009200ff3c7b82 */ /* 0x000e620000000800 */
[----:B------:R2:W-:Y:S07]  /*73950*/  STSM.16.M88.4 [R0], R64 ;  /* 0x0000004000007844 */ /* 0x0005ee0000000200 */
[----:B------:R-:W-:Y:S06]  /*73960*/  BAR.SYNC.DEFER_BLOCKING 0x0 ;  /* 0x0000000000007b1d */ /* 0x000fec0000010000 */
[----:B--2---:R-:W2:Y:S04]  /*73970*/  LDL.LU R64, [R1+0x3a4] ;  /* 0x0003a40001407983 */ /* 0x004ea80000300800 */
[----:B------:R-:W1:Y:S01]  /*73980*/  LDS.128 R56, [R164] ;  /* 0x00000000a4387984 */ /* 0x000e620000000c00 */
[----:B------:R-:W-:Y:S06]  /*73990*/  BAR.SYNC.DEFER_BLOCKING 0x0 ;  /* 0x0000000000007b1d */ /* 0x000fec0000010000 */
[----:B-1----:R1:W-:Y:S04]  /*739a0*/  STL [R1+0x2754], R56 ;  /* 0x0027543801007387 */ /* 0x0023e80000100800 */
[----:B------:R3:W-:Y:S04]  /*739b0*/  STL [R1+0x2744], R57 ;  /* 0x0027443901007387 */ /* 0x0007e80000100800 */
[----:B------:R3:W-:Y:S01]  /*739c0*/  STL.64 [R1+0x2738], R58 ;  /* 0x0027383a01007387 */ /* 0x0007e20000100a00 */
[----:B------:R-:W-:Y:S01]  /*739d0*/  IMAD.MOV.U32 R66, RZ, RZ, R129 ;  /* 0x000000ffff427224 */ /* 0x000fe200078e0081 */
[----:B-1----:R-:W1:Y:S02]  /*739e0*/  LDC R56, c[0x0][0x248] ;  /* 0x00009200ff387b82 */ /* 0x002e640000000800 */
[----:B------:R-:W2:Y:S01]  /*739f0*/  LDL.LU R65, [R1+0x3ac] ;  /* 0x0003ac0001417983 */ /* 0x000ea20000300800 */
[----:B------:R-:W-:-:S05]  /*73a00*/  IMAD.MOV.U32 R67, RZ, RZ, R131 ;  /* 0x000000ffff437224 */ /* 0x000fca00078e0083 */
[----:B---3--:R-:W3:Y:S08]  /*73a10*/  LDC R57, c[0x0][0x248] ;  /* 0x00009200ff397b82 */ /* 0x008ef00000000800 */
[----:B------:R-:W1:Y:S01]  /*73a20*/  LDC R59, c[0x0][0x248] ;  /* 0x00009200ff3b7b82 */ /* 0x000e620000000800 */
[----:B----4-:R4:W-:Y:S07]  /*73a30*/  STSM.16.M88.4 [R0], R68 ;  /* 0x0000004400007844 */ /* 0x0109ee0000000200 */
[----:B------:R-:W-:Y:S08]  /*73a40*/  BAR.SYNC.DEFER_BLOCKING 0x0 ;  /* 0x0000000000007b1d */ /* 0x000ff00000010000 */
[----:B------:R-:W1:Y:S01]  /*73a50*/  LDC R58, c[0x0][0x248] ;  /* 0x00009200ff3a7b82 */ /* 0x000e620000000800 */
[----:B----4-:R-:W4:Y:S04]  /*73a60*/  LDL.LU R68, [R1+0x3b0] ;  /* 0x0003b00001447983 */ /* 0x010f280000300800 */
[----:B------:R-:W3:Y:S03]  /*73a70*/  LDS.128 R124, [R164] ;  /* 0x00000000a47c7984 */ /* 0x000ee60000000c00 */
[----:B------:R-:W-:Y:S06]  /*73a80*/  BAR.SYNC.DEFER_BLOCKING 0x0 ;  /* 0x0000000000007b1d */ /* 0x000fec0000010000 */
[----:B---3--:R3:W-:Y:S04]  /*73a90*/  STL [R1+0x275c], R124 ;  /* 0x00275c7c01007387 */ /* 0x0087e80000100800 */
[----:B------:R1:W-:Y:S04]  /*73aa0*/  STL [R1+0x2758], R125 ;  /* 0x0027587d01007387 */ /* 0x0003e80000100800 */
[----:B------:R1:W-:Y:S01]  /*73ab0*/  STL.64 [R1+0x2748], R126 ;  /* 0x0027487e01007387 */ /* 0x0003e20000100a00 */
[----:B------:R-:W-:Y:S01]  /*73ac0*/  IMAD.MOV.U32 R70, RZ, RZ, R132 ;  /* 0x000000ffff467224 */ /* 0x000fe200078e0084 */
[----:B---3--:R-:W3:Y:S02]  /*73ad0*/  LDC R124, c[0x0][0x248] ;  /* 0x00009200ff7c7b82 */ /* 0x008ee40000000800 */
[----:B------:R-:W4:Y:S01]  /*73ae0*/  LDL.LU R69, [R1+0x3b8] ;  /* 0x0003b80001457983 */ /* 0x000f220000300800 */
[----:B------:R-:W-:-:S05]  /*73af0*/  IMAD.MOV.U32 R71, RZ, RZ, R134 ;  /* 0x000000ffff477224 */ /* 0x000fca00078e0086 */
[----:B-1----:R-:W1:Y:S08]  /*73b00*/  LDC R125, c[0x0][0x248] ;  /* 0x00009200ff7d7b82 */ /* 0x002e700000000800 */
[----:B------:R-:W3:Y:S08]  /*73b10*/  LDC R127, c[0x0][0x248] ;  /* 0x00009200ff7f7b82 */ /* 0x000ef00000000800 */
[----:B------:R-:W1:Y:S01]  /*73b20*/  LDC R126, c[0x0][0x248] ;  /* 0x00009200ff7e7b82 */ /* 0x000e620000000800 */
[----:B--2---:R2:W-:Y:S07]  /*73b30*/  STSM.16.M88.4 [R0], R64 ;  /* 0x0000004000007844 */ /* 0x0045ee0000000200 */
[----:B------:R-:W-:Y:S06]  /*73b40*/  BAR.SYNC.DEFER_BLOCKING 0x0 ;  /* 0x0000000000007b1d */ /* 0x000fec0000010000 */
[----:B--2---:R-:W2:Y:S04]  /*73b50*/  LDL.LU R64, [R1+0x3b4] ;  /* 0x0003b40001407983 */ /* 0x004ea80000300800 */
[----:B------:R-:W3:Y:S01]  /*73b60*/  LDS.128 R120, [R164] ;  /* 0x00000000a4787984 */ /* 0x000ee20000000c00 */
[----:B------:R-:W-:Y:S01]  /*73b70*/  BAR.SYNC.DEFER_BLOCKING 0x0 ;  /* 0x0000000000007b1d */ /* 0x000fe20000010000 */
[----:B------:R-:W-:-:S02]  /*73b80*/  IMAD.MOV.U32 R66, RZ, RZ, R133 ;  /* 0x000000ffff427224 */ /* 0x000fc400078e0085 */
[----:B------:R-:W-:-:S03]  /*73b90*/  IMAD.MOV.U32 R67, RZ, RZ, R135 ;  /* 0x000000ffff437224 */ /* 0x000fc600078e0087 */
[----:B---3--:R3:W-:Y:S04]  /*73ba0*/  STL [R1+0x2770], R122 ;  /* 0x0027707a01007387 */ /* 0x0087e80000100800 */
[----:B------:R-:W-:Y:S04]  /*73bb0*/  STL.64 [R1+0x2768], R120 ;  /* 0x0027687801007387 */ /* 0x000fe80000100a00 */
[----:B------:R1:W-:Y:S01]  /*73bc0*/  STL [R1+0x2760], R123 ;  /* 0x0027607b01007387 */ /* 0x0003e20000100800 */
[----:B---3--:R-:W3:Y:S03]  /*73bd0*/  LDC R122, c[0x0][0x248] ;  /* 0x00009200ff7a7b82 */ /* 0x008ee60000000800 */
[----:B------:R-:W2:Y:S05]  /*73be0*/  LDL.LU R65, [R1+0x3bc] ;  /* 0x0003bc0001417983 */ /* 0x000eaa0000300800 */
[----:B-1----:R-:W1:Y:S08]  /*73bf0*/  LDC R123, c[0x0][0x248] ;  /* 0x00009200ff7b7b82 */ /* 0x002e700000000800 */
[----:B------:R-:W3:Y:S01]  /*73c00*/  LDC R121, c[0x0][0x248] ;  /* 0x00009200ff797b82 */ /* 0x000ee20000000800 */
[----:B----4-:R4:W-:Y:S07]  /*73c10*/  STSM.16.M88.4 [R0], R68 ;  /* 0x0000004400007844 */ /* 0x0109ee0000000200 */
[----:B------:R-:W-:Y:S08]  /*73c20*/  BAR.SYNC.DEFER_BLOCKING 0x0 ;  /* 0x0000000000007b1d */ /* 0x000ff00000010000 */
[----:B------:R-:W3:Y:S01]  /*73c30*/  LDC R120, c[0x0][0x248] ;  /* 0x00009200ff787b82 */ /* 0x000ee20000000800 */
[----:B----4-:R-:W4:Y:S04]  /*73c40*/  LDL.LU R68, [R1+0x3c0] ;  /* 0x0003c00001447983 */ /* 0x010f280000300800 */
[----:B------:R-:W1:Y:S03]  /*73c50*/  LDS.128 R132, [R164] ;  /* 0x00000000a4847984 */ /* 0x000e660000000c00 */
[----:B------:R-:W-:Y:S06]  /*73c60*/  BAR.SYNC.DEFER_BLOCKING 0x0 ;  /* 0x0000000000007b1d */ /* 0x000fec0000010000 */
[----:B-1----:R1:W-:Y:S04]  /*73c70*/  STL.64 [R1+0x2788], R132 ;  /* 0x0027888401007387 */ /* 0x0023e80000100a00 */
[----:B------:R3:W-:Y:S04]  /*73c80*/  STL.64 [R1+0x2778], R134 ;  /* 0x0027788601007387 */ /* 0x0007e80000100a00 */
[----:B------:R-:W4:Y:S01]  /*73c90*/  LDL.LU R69, [R1+0x3c8] ;  /* 0x0003c80001457983 */ /* 0x000f220000300800 */
[----:B------:R-:W-:Y:S01]  /*73ca0*/  MOV R70, R136 ;  /* 0x0000008800467202 */ /* 0x000fe20000000f00 */
[----:B------:R-:W-:Y:S01]  /*73cb0*/  IMAD.MOV.U32 R71, RZ, RZ, R138 ;  /* 0x000000ffff477224 */ /* 0x000fe200078e008a */
[----:B-1----:R-:W1:Y:S08]  /*73cc0*/  LDC R133, c[0x0][0x248] ;  /* 0x00009200ff857b82 */ /* 0x002e700000000800 */
[----:B---3--:R-:W3:Y:S08]  /*73cd0*/  LDC R135, c[0x0][0x248] ;  /* 0x00009200ff877b82 */ /* 0x008ef00000000800 */
[----:B------:R-:W1:Y:S08]  /*73ce0*/  LDC R134, c[0x0][0x248] ;  /* 0x00009200ff867b82 */ /* 0x000e700000000800 */
[----:B------:R-:W1:Y:S01]  /*73cf0*/  LDC R132, c[0x0][0x248] ;  /* 0x00009200ff847b82 */ /* 0x000e620000000800 */
[----:B--2---:R2:W-:Y:S07]  /*73d00*/  STSM.16.M88.4 [R0], R64 ;  /* 0x0000004000007844 */ /* 0x0045ee0000000200 */
[----:B------:R-:W-:Y:S06]  /*73d10*/  BAR.SYNC.DEFER_BLOCKING 0x0 ;  /* 0x0000000000007b1d */ /* 0x000fec0000010000 */
[----:B--2---:R-:W2:Y:S04]  /*73d20*/  LDL.LU R64, [R1+0x3c4] ;  /* 0x0003c40001407983 */ /* 0x004ea80000300800 */
[----:B------:R-:W3:Y:S01]  /*73d30*/  LDS.128 R128, [R164] ;  /* 0x00000000a4807984 */ /* 0x000ee20000000c00 */
[----:B------:R-:W-:Y:S06]  /*73d40*/  BAR.SYNC.DEFER_BLOCKING 0x0 ;  /* 0x0000000000007b1d */ /* 0x000fec0000010000 */
[----:B---3--:R-:W-:Y:S04]  /*73d50*/  STL.64 [R1+0x2798], R128 ;  /* 0x0027988001007387 */ /* 0x008fe80000100a00 */
[----:B------:R3:W-:Y:S04]  /*73d60*/  STL [R1+0x2794], R130 ;  /* 0x0027948201007387 */ /* 0x0007e80000100800 */
[----:B----4-:R4:W-:Y:S01]  /*73d70*/  STSM.16.M88.4 [R0], R68 ;  /* 0x0000004400007844 */ /* 0x0109e20000000200 */
[----:B------:R-:W-:Y:S01]  /*73d80*/  IMAD.MOV.U32 R66, RZ, RZ, R137 ;  /* 0x000000ffff427224 */ /* 0x000fe200078e0089 */
[----:B---3--:R-:W3:Y:S08]  /*73d90*/  LDC R130, c[0x0][0x248] ;  /* 0x00009200ff827b82 */ /* 0x008ef00000000800 */
[----:B------:R-:W-:Y:S01]  /*73da0*/  BAR.SYNC.DEFER_BLOCKING 0x0 ;  /* 0x0000000000007b1d */ /* 0x000fe20000010000 */
[----:B------:R-:W-:-:S07]  /*73db0*/  IMAD.MOV.U32 R67, RZ, RZ, R139 ;  /* 0x000000ffff437224 */ /* 0x000fce00078e008b */
[----:B------:R-:W1:Y:S01]  /*73dc0*/  LDC R129, c[0x0][0x248] ;  /* 0x00009200ff817b82 */ /* 0x000e620000000800 */
[----:B------:R4:W-:Y:S04]  /*73dd0*/  STL [R1+0x2790], R131 ;  /* 0x0027908301007387 */ /* 0x0009e80000100800 */
[----:B------:R-:W2:Y:S03]  /*73de0*/  LDL.LU R65, [R1+0x3cc] ;  /* 0x0003cc0001417983 */ /* 0x000ea60000300800 */
[----:B------:R-:W1:Y:S01]  /*73df0*/  LDC R128, c[0x0][0x248] ;  /* 0x00009200ff807b82 */ /* 0x000e620000000800 */
[----:B----4-:R-:W4:Y:S01]  /*73e00*/  LDL.LU R68, [R1+0x3d0] ;  /* 0x0003d00001447983 */ /* 0x010f220000300800 */
[----:B------:R-:W-:-:S02]  /*73e10*/  IMAD.MOV.U32 R70, RZ, RZ, R140 ;  /* 0x000000ffff467224 */ /* 0x000fc400078e008c */
[----:B------:R-:W-:-:S04]  /*73e20*/  IMAD.MOV.U32 R71, RZ, RZ, R142 ;  /* 0x000000ffff477224 */ /* 0x000fc800078e008e */
[----:B------:R-:W3:Y:S01]  /*73e30*/  LDC R131, c[0x0][0x248] ;  /* 0x00009200ff837b82 */ /* 0x000ee20000000800 */
[----:B------:R-:W1:Y:S07]  /*73e40*/  LDS.128 R152, [R164] ;  /* 0x00000000a4987984 */ /* 0x000e6e0000000c00 */
[----:B------:R-:W-:Y:S06]  /*73e50*/  BAR.SYNC.DEFER_BLOCKING 0x0 ;  /* 0x0000000000007b1d */ /* 0x000fec0000010000 */
[----:B-1----:R1:W-:Y:S04]  /*73e60*/  STL [R1+0x27c8], R154 ;  /* 0x0027c89a01007387 */ /* 0x0023e80000100800 */
[----:B------:R3:W-:Y:S04]  /*73e70*/  STL.64 [R1+0x27a8], R152 ;  /* 0x0027a89801007387 */ /* 0x0007e80000100a00 */
[----:B------:R3:W-:Y:S01]  /*73e80*/  STL [R1+0x27a0], R155 ;  /* 0x0027a09b01007387 */ /* 0x0007e20000100800 */
[----:B-1----:R-:W1:Y:S03]  /*73e90*/  LDC R154, c[0x0][0x248] ;  /* 0x00009200ff9a7b82 */ /* 0x002e660000000800 */
[----:B------:R-:W4:Y:S04]  /*73ea0*/  LDL.LU R69, [R1+0x3d8] ;  /* 0x0003d80001457983 */ /* 0x000f280000300800 */
[----:B------:R-:W4:Y:S01]  /*73eb0*/  LDL.LU R72, [R1+0x3d4] ;  /* 0x0003d40001487983 */ /* 0x000f220000300800 */
[----:B---3--:R-:W3:Y:S08]  /*73ec0*/  LDC R153, c[0x0][0x248] ;  /* 0x00009200ff997b82 */ /* 0x008ef00000000800 */
[----:B------:R-:W1:Y:S08]  /*73ed0*/  LDC R152, c[0x0][0x248] ;  /* 0x00009200ff987b82 */ /* 0x000e700000000800 */
[----:B------:R-:W1:Y:S01]  /*73ee0*/  LDC R155, c[0x0][0x248] ;  /* 0x00009200ff9b7b82 */ /* 0x000e620000000800 */
[----:B--2---:R-:W-:Y:S07]  /*73ef0*/  STSM.16.M88.4 [R0], R64 ;  /* 0x0000004000007844 */ /* 0x004fee0000000200 */
[----:B------:R-:W-:Y:S06]  /*73f00*/  BAR.SYNC.DEFER_BLOCKING 0x0 ;  /* 0x0000000000007b1d */ /* 0x000fec0000010000 */
[----:B------:R-:W2:Y:S02]  /*73f10*/  LDS.128 R136, [R164] ;  /* 0x00000000a4887984 */ /* 0x000ea40000000c00 */
[----:B------:R-:W-:Y:S06]  /*73f20*/  BAR.SYNC.DEFER_BLOCKING 0x0 ;  /* 0x0000000000007b1d */ /* 0x000fec0000010000 */
[----:B----4-:R-:W-:Y:S02]  /*73f30*/  STSM.16.M88.4 [R0], R68 ;  /* 0x0000004400007844 */ /* 0x010fe40000000200 */
[----:B------:R-:W-:Y:S06]  /*73f40*/  BAR.SYNC.DEFER_BLOCKING 0x0 ;  /* 0x0000000000007b1d */ /* 0x000fec0000010000 */
[----:B--2---:R2:W-:Y:S04]  /*73f50*/  STL.64 [R1+0x27b8], R136 ;  /* 0x0027b88801007387 */ /* 0x0045e80000100a00 */
[----:B------:R4:W-:Y:S04]  /*73f60*/  STL.64 [R1+0x27b0], R138 ;  /* 0x0027b08a01007387 */ /* 0x0009e80000100a00 */
[----:B------:R-:W3:Y:S01]  /*73f70*/  LDL.LU R73, [R1+0x3dc] ;  /* 0x0003dc0001497983 */ /* 0x000ee20000300800 */
[----:B------:R-:W-:-:S02]  /*73f80*/  IMAD.MOV.U32 R66, RZ, RZ, R144 ;  /* 0x000000ffff427224 */ /* 0x000fc400078e0090 */
[----:B------:R-:W-:Y:S01]  /*73f90*/  IMAD.MOV.U32 R67, RZ, RZ, R146 ;  /* 0x000000ffff437224 */ /* 0x000fe200078e0092 */
[----:B--2---:R-:W2:Y:S01]  /*73fa0*/  LDC R137, c[0x0][0x248] ;  /* 0x00009200ff897b82 */ /* 0x004ea20000000800 */
[----:B------:R-:W1:Y:S07]  /*73fb0*/  LDS.128 R140, [R164] ;  /* 0x00000000a48c7984 */ /* 0x000e6e0000000c00 */
[----:B------:R-:W-:Y:S01]  /*73fc0*/  BAR.SYNC.DEFER_BLOCKING 0x0 ;  /* 0x0000000000007b1d */ /* 0x000fe20000010000 */
[----:B------:R-:W-:-:S02]  /*73fd0*/  IMAD.MOV.U32 R70, RZ, RZ, R145 ;  /* 0x000000ffff467224 */ /* 0x000fc400078e0091 */
[----:B------:R-:W-:-:S05]  /*73fe0*/  IMAD.MOV.U32 R71, RZ, RZ, R147 ;  /* 0x000000ffff477224 */ /* 0x000fca00078e0093 */
[----:B----4-:R-:W4:Y:S08]  /*73ff0*/  LDC R139, c[0x0][0x248] ;  /* 0x00009200ff8b7b82 */ /* 0x010f300000000800 */
[----:B------:R-:W2:Y:S08]  /*74000*/  LDC R138, c[0x0][0x248] ;  /* 0x00009200ff8a7b82 */ /* 0x000eb00000000800 */
[----:B------:R-:W2:Y:S01]  /*74010*/  LDC R136, c[0x0][0x248] ;  /* 0x00009200ff887b82 */ /* 0x000ea20000000800 */
[----:B-1----:R1:W-:Y:S04]  /*74020*/  STL.64 [R1+0x27d0], R140 ;  /* 0x0027d08c01007387 */ /* 0x0023e80000100a00 */
[----:B------:R4:W-:Y:S04]  /*74030*/  STL.64 [R1+0x27c0], R142 ;  /* 0x0027c08e01007387 */ /* 0x0009e80000100a00 */
[----:B------:R-:W2:Y:S04]  /*74040*/  LDL.LU R64, [R1+0x3e0] ;  /* 0x0003e00001407983 */ /* 0x000ea80000300800 */
[----:B------:R-:W2:Y:S01]  /*74050*/  LDL.LU R65, [R1+0x3e8] ;  /* 0x0003e80001417983 */ /* 0x000ea20000300800 */
[----:B-1----:R-:W1:Y:S03]  /*74060*/  LDC R141, c[0x0][0x248] ;  /* 0x00009200ff8d7b82 */ /* 0x002e660000000800 */
[----:B------:R-:W2:Y:S04]  /*74070*/  LDL.LU R68, [R1+0x3e4] ;  /* 0x0003e40001447983 */ /* 0x000ea80000300800 */
[----:B------:R-:W2:Y:S01]  /*74080*/  LDL.LU R69, [R1+0x3ec] ;  /* 0x0003ec0001457983 */ /* 0x000ea20000300800 */
[----:B----4-:R-:W4:Y:S08]  /*74090*/  LDC R143, c[0x0][0x248] ;  /* 0x00009200ff8f7b82 */ /* 0x010f300000000800 */
[----:B------:R-:W1:Y:S08]  /*740a0*/  LDC R142, c[0x0][0x248] ;  /* 0x00009200ff8e7b82 */ /* 0x000e700000000800 */
[----:B------:R-:W1:Y:S01]  /*740b0*/  LDC R140, c[0x0][0x248] ;  /* 0x00009200ff8c7b82 */ /* 0x000e620000000800 */
[----:B---3--:R-:W-:Y:S07]  /*740c0*/  STSM.16.M88.4 [R0], R72 ;  /* 0x0000004800007844 */ /* 0x008fee0000000200 */
[----:B------:R-:W-:Y:S06]  /*740d0*/  BAR.SYNC.DEFER_BLOCKING 0x0 ;  /* 0x0000000000007b1d */ /* 0x000fec0000010000 */
[----:B------:R-:W3:Y:S02]  /*740e0*/  LDS.128 R160, [R164] ;  /* 0x00000000a4a07984 */ /* 0x000ee40000000c00 */
[----:B------:R-:W-:Y:S06]  /*740f0*/  BAR.SYNC.DEFER_BLOCKING 0x0 ;  /* 0x0000000000007b1d */ /* 0x000fec0000010000 */
[----:B--2---:R2:W-:Y:S02]  /*74100*/  STSM.16.M88.4 [R0], R64 ;  /* 0x0000004000007844 */ /* 0x0045e40000000200 */
[----:B------:R-:W-:Y:S06]  /*74110*/  BAR.SYNC.DEFER_BLOCKING 0x0 ;  /* 0x0000000000007b1d */ /* 0x000fec0000010000 */
[----:B------:R-:W4:Y:S02]  /*74120*/  LDS.128 R156, [R164] ;  /* 0x00000000a49c7984 */ /* 0x000f240000000c00 */
[----:B------:R-:W-:Y:S06]  /*74130*/  BAR.SYNC.DEFER_BLOCKING 0x0 ;  /* 0x0000000000007b1d */ /* 0x000fec0000010000 */
[----:B---3--:R3:W-:Y:S04]  /*74140*/  STL.64 [R1+0x27e0], R160 ;  /* 0x0027e0a001007387 */ /* 0x0087e80000100a00 */
[----:B------:R1:W-:Y:S01]  /*74150*/  STSM.16.M88.4 [R0], R68 ;  /* 0x0000004400007844 */ /* 0x0003e20000000200 */
[----:B------:R-:W-:-:S02]  /*74160*/  IMAD.MOV.U32 R74, RZ, RZ, R148 ;  /* 0x000000ffff4a7224 */ /* 0x000fc400078e0094 */
[----:B------:R-:W-:Y:S01]  /*74170*/  IMAD.MOV.U32 R75, RZ, RZ, R150 ;  /* 0x000000ffff4b7224 */ /* 0x000fe200078e0096 */
[----:B------:R-:W-:Y:S01]  /*74180*/  BAR.SYNC.DEFER_BLOCKING 0x0 ;  /* 0x0000000000007b1d */ /* 0x000fe20000010000 */
[----:B--2---:R-:W-:Y:S01]  /*74190*/  MOV R66, R149 ;  /* 0x0000009500427202 */ /* 0x004fe20000000f00 */
[----:B------:R-:W-:-:S06]  /*741a0*/  IMAD.MOV.U32 R67, RZ, RZ, R151 ;  /* 0x000000ffff437224 */ /* 0x000fcc00078e0097 */
[----:B---3--:R-:W2:Y:S01]  /*741b0*/  LDC R161, c[0x0][0x248] ;  /* 0x00009200ffa17b82 */ /* 0x008ea20000000800 */
[----:B------:R3:W-:Y:S04]  /*741c0*/  STL [R1+0x27d8], R163 ;  /* 0x0027d8a301007387 */ /* 0x0007e80000100800 */
[----:B------:R3:W-:Y:S03]  /*741d0*/  STL [R1+0x2818], R162 ;  /* 0x002818a201007387 */ /* 0x0007e60000100800 */
[----:B-1----:R-:W1:Y:S01]  /*741e0*/  LDC R70, c[0x0][0x22c] ;  /* 0x00008b00ff467b82 */ /* 0x002e620000000800 */
[----:B----4-:R-:W-:Y:S04]  /*741f0*/  STL.64 [R1+0x27f0], R156 ;  /* 0x0027f09c01007387 */ /* 0x010fe80000100a00 */
[----:B------:R4:W-:Y:S03]  /*74200*/  STL.64 [R1+0x27e8], R158 ;  /* 0x0027e89e01007387 */ /* 0x0009e60000100a00 */
[----:B------:R-:W2:Y:S01]  /*74210*/  LDC R71, c[0x0][0x22c] ;  /* 0x00008b00ff477b82 */ /* 0x000ea20000000800 */
[----:B------:R-:W2:Y:S04]  /*74220*/  LDL.LU R72, [R1+0x3f0] ;  /* 0x0003f00001487983 */ /* 0x000ea80000300800 */
[----:B------:R-:W2:Y:S01]  /*74230*/  LDL.LU R73, [R1+0x3f8] ;  /* 0x0003f80001497983 */ /* 0x000ea20000300800 */
[----:B------:R-:W-:-:S02]  /*74240*/  LEA R68, P2, R5, R2, 0x2 ;  /* 0x0000000205447211 */ /* 0x000fc400078410ff */
[----:B---3--:R-:W3:Y:S01]  /*74250*/  LDC R163, c[0x0][0x248] ;  /* 0x00009200ffa37b82 */ /* 0x008ee20000000800 */
[----:B------:R-:W1:Y:S07]  /*74260*/  LDS.128 R144, [R164] ;  /* 0x00000000a4907984 */ /* 0x000e6e0000000c00 */
[----:B------:R-:W-:Y:S08]  /*74270*/  BAR.SYNC.DEFER_BLOCKING 0x0 ;  /* 0x0000000000007b1d */ /* 0x000ff00000010000 */
[----:B------:R-:W3:Y:S08]  /*74280*/  LDC R162, c[0x0][0x248] ;  /* 0x00009200ffa27b82 */ /* 0x000ef00000000800 */
[----:B------:R-:W3:Y:S08]  /*74290*/  LDC R160, c[0x0][0x248] ;  /* 0x00009200ffa07b82 */ /* 0x000ef00000000800 */
[----:B----4-:R-:W4:Y:S08]  /*742a0*/  LDC R159, c[0x0][0x248] ;  /* 0x00009200ff9f7b82 */ /* 0x010f300000000800 */
[----:B------:R-:W4:Y:S01]  /*742b0*/  LDC R158, c[0x0][0x248] ;  /* 0x00009200ff9e7b82 */ /* 0x000f220000000800 */
[----:B-1----:R-:W-:Y:S07]  /*742c0*/  STL.64 [R1+0x2800], R144 ;  /* 0x0028009001007387 */ /* 0x002fee0000100a00 */
[----:B------:R-:W1:Y:S01]  /*742d0*/  LDC R157, c[0x0][0x248] ;  /* 0x00009200ff9d7b82 */ /* 0x000e620000000800 */
[----:B------:R3:W-:Y:S04]  /*742e0*/  STL.64 [R1+0x27f8], R146 ;  /* 0x0027f89201007387 */ /* 0x0007e80000100a00 */
[----:B------:R-:W4:Y:S03]  /*742f0*/  LDL.LU R85, [R1+0x630] ;  /* 0x0006300001557983 */ /* 0x000f260000300800 */
[----:B------:R-:W1:Y:S01]  /*74300*/  LDC R156, c[0x0][0x248] ;  /* 0x00009200ff9c7b82 */ /* 0x000e620000000800 */
[----:B------:R-:W4:Y:S04]  /*74310*/  LDL.LU R64, [R1+0x3f4] ;  /* 0x0003f40001407983 */ /* 0x000f280000300800 */
[----:B------:R-:W4:Y:S01]  /*74320*/  LDL.LU R65, [R1+0x3fc] ;  /* 0x0003fc0001417983 */ /* 0x000f220000300800 */
[----:B------:R-:W-:-:S02]  /*74330*/  LEA.HI.X.SX32 R69, R5, R3, 0x2, P2 ;  /* 0x0000000305457211 */ /* 0x000fc400010f16ff */
[----:B---3--:R-:W3:Y:S01]  /*74340*/  LDC R147, c[0x0][0x248] ;  /* 0x00009200ff937b82 */ /* 0x008ee20000000800 */
[----:B------:R-:W3:Y:S04]  /*74350*/  LDL.LU R86, [R1+0x620] ;  /* 0x0006200001567983 */ /* 0x000ee80000300800 */
[----:B------:R-:W3:Y:S03]  /*74360*/  LDL.LU R84, [R1+0x634] ;  /* 0x0006340001547983 */ /* 0x000ee60000300800 */
[----:B------:R-:W1:Y:S01]  /*74370*/  LDC R146, c[0x0][0x248] ;  /* 0x00009200ff927b82 */ /* 0x000e620000000800 */
[----:B------:R-:W3:Y:S04]  /*74380*/  LDL.LU R83, [R1+0x624] ;  /* 0x0006240001537983 */ /* 0x000ee80000300800 */
[----:B------:R-:W3:Y:S03]  /*74390*/  LDL.LU R81, [R1+0x638] ;  /* 0x0006380001517983 */ /* 0x000ee60000300800 */
[----:B------:R-:W1:Y:S01]  /*743a0*/  LDC R145, c[0x0][0x248] ;  /* 0x00009200ff917b82 */ /* 0x000e620000000800 */
[----:B------:R-:W3:Y:S04]  /*743b0*/  LDL.LU R82, [R1+0x628] ;  /* 0x0006280001527983 */ /* 0x000ee80000300800 */
[----:B------:R-:W3:Y:S03]  /*743c0*/  LDL.LU R80, [R1+0x63c] ;  /* 0x00063c0001507983 */ /* 0x000ee60000300800 */
[----:B------:R-:W1:Y:S01]  /*743d0*/  LDC R144, c[0x0][0x248] ;  /* 0x00009200ff907b82 */ /* 0x000e620000000800 */
[----:B------:R-:W3:Y:S04]  /*743e0*/  LDL.LU R79, [R1+0x62c] ;  /* 0x00062c00014f7983 */ /* 0x000ee80000300800 */
[----:B------:R-:W3:Y:S04]  /*743f0*/  LDL.LU R78, [R1+0x610] ;  /* 0x00061000014e7983 */ /* 0x000ee80000300800 */
[----:B------:R-:W3:Y:S01]  /*74400*/  LDL.LU R8, [R1+0x1eb4] ;  /* 0x001eb40001087983 */ /* 0x000ee20000300800 */
[----:B------:R-:W-:-:S03]  /*74410*/  ISETP.LT.AND P2, PT, R7, R70, !P0 ;  /* 0x000000460700720c */ /* 0x000fc60004741270 */
[----:B--2---:R2:W-:Y:S01]  /*74420*/  STSM.16.M88.4 [R0], R72 ;  /* 0x0000004800007844 */ /* 0x0045e20000000200 */
[----:B------:R-:W-:Y:S08]  /*74430*/  BAR.SYNC.DEFER_BLOCKING 0x0 ;  /* 0x0000000000007b1d */ /* 0x000ff00000010000 */
[----:B--2---:R-:W2:Y:S08]  /*74440*/  LDC R72, c[0x0][0x22c] ;  /* 0x00008b00ff487b82 */ /* 0x004eb00000000800 */
[----:B------:R-:W1:Y:S01]  /*74450*/  LDC R75, c[0x0][0x22c] ;  /* 0x00008b00ff4b7b82 */ /* 0x000e620000000800 */
[----:B------:R-:W1:Y:S07]  /*74460*/  LDS.128 R164, [R164] ;  /* 0x00000000a4a47984 */ /* 0x000e6e0000000c00 */
[----:B------:R-:W-:Y:S08]  /*74470*/  BAR.SYNC.DEFER_BLOCKING 0x0 ;  /* 0x0000000000007b1d */ /* 0x000ff00000010000 */
[----:B------:R-:W1:Y:S08]  /*74480*/  LDC R74, c[0x0][0x22c] ;  /* 0x00008b00ff4a7b82 */ /* 0x000e700000000800 */
[----:B------:R-:W1:Y:S01]  /*74490*/  LDC R73, c[0x0][0x22c] ;  /* 0x00008b00ff497b82 */ /* 0x000e620000000800 */
[----:B----4-:R4:W-:Y:S07]  /*744a0*/  STSM.16.M88.4 [R0], R64 ;  /* 0x0000004000007844 */ /* 0x0109ee0000000200 */
[----:B------:R-:W-:Y:S01]  /*744b0*/  BAR.SYNC.DEFER_BLOCKING 0x0 ;  /* 0x0000000000007b1d */ /* 0x000fe20000010000 */
[----:B----4-:R-:W-:-:S02]  /*744c0*/  IMAD.IADD R65, R5, 0x1, R4 ;  /* 0x0000000105417824 */ /* 0x010fc400078e0204 */
[C---:B------:R-:W-:Y:S02]  /*744d0*/  VIADD R5, R6.reuse, 0x4 ;  /* 0x0000000406057836 */ /* 0x040fe40000000000 */
[----:B------:R-:W-:Y:S01]  /*744e0*/  VIADD R0, R6, 0x1 ;  /* 0x0000000106007836 */ /* 0x000fe20000000000 */
[----:B------:R-:W-:Y:S01]  /*744f0*/  IADD3 R7, R65, R4, RZ ;  /* 0x0000000441077210 */ /* 0x000fe20007ffe0ff */
[----:B------:R4:W-:Y:S01]  /*74500*/  @P1 STG.E desc[UR60][R68.64], R85 ;  /* 0x0000005544001986 */ /* 0x0009e2000c10193c */
[----:B--2---:R-:W-:Y:S02]  /*74510*/  ISETP.LT.AND P1, PT, R5, R72, !P0 ;  /* 0x000000480500720c */ /* 0x004fe40004721270 */
[----:B------:R-:W2:Y:S01]  /*74520*/  LDC R72, c[0x0][0x22c] ;  /* 0x00008b00ff487b82 */ /* 0x000ea20000000800 */
[----:B------:R-:W-:Y:S01]  /*74530*/  ISETP.LT.AND P4, PT, R0, R76, !P0 ;  /* 0x0000004c0000720c */ /* 0x000fe20004781270 */
[----:B------:R-:W-:Y:S01]  /*74540*/  VIADD R0, R6, 0x2 ;  /* 0x0000000206007836 */ /* 0x000fe20000000000 */
[----:B------:R-:W-:-:S04]  /*74550*/  LEA R64, P6, R65, R2, 0x2 ;  /* 0x0000000241407211 */ /* 0x000fc800078c10ff */
[----:B------:R-:W-:Y:S01]  /*74560*/  ISETP.LT.AND P3, PT, R0, R71, !P0 ;  /* 0x000000470000720c */ /* 0x000fe20004761270 */
[C-C-:B------:R-:W-:Y:S01]  /*74570*/  IMAD.IADD R0, R7.reuse, 0x1, R4.reuse ;  /* 0x0000000107007824 */ /* 0x140fe200078e0204 */
[-C--:B------:R-:W-:Y:S02]  /*74580*/  LEA R66, P5, R7, R2.reuse, 0x2 ;  /* 0x0000000207427211 */ /* 0x080fe400078a10ff */
[-C--:B------:R-:W-:Y:S01]  /*74590*/  LEA.HI.X.SX32 R65, R65, R3.reuse, 0x2, P6 ;  /* 0x0000000341417211 */ /* 0x080fe200030f16ff */
[C---:B------:R-:W-:Y:S01]  /*745a0*/  IMAD.IADD R5, R0.reuse, 0x1, R4 ;  /* 0x0000000100057824 */ /* 0x040fe200078e0204 */
[-C--:B----4-:R-:W-:Y:S02]  /*745b0*/  LEA R68, P6, R0, R2.reuse, 0x2 ;  /* 0x0000000200447211 */ /* 0x090fe400078c10ff */
[----:B------:R-:W-:Y:S02]  /*745c0*/  LEA.HI.X.SX32 R67, R7, R3, 0x2, P5 ;  /* 0x0000000307437211 */ /* 0x000fe400028f16ff */
[----:B------:R-:W-:-:S02]  /*745d0*/  LEA R70, P5, R5, R2, 0x2 ;  /* 0x0000000205467211 */ /* 0x000fc400078a10ff */
[-C--:B------:R-:W-:Y:S01]  /*745e0*/  LEA.HI.X.SX32 R69, R0, R3.reuse, 0x2, P6 ;  /* 0x0000000300457211 */ /* 0x080fe200030f16ff */
[----:B------:R-:W-:Y:S01]  /*745f0*/  VIADD R0, R6, 0x5 ;  /* 0x0000000506007836 */ /* 0x000fe20000000000 */
[----:B---3--:R3:W-:Y:S01]  /*74600*/  @P4 STG.E desc[UR60][R64.64], R86 ;  /* 0x0000005640004986 */ /* 0x0087e2000c10193c */
[----:B------:R-:W-:-:S03]  /*74610*/  LEA.HI.X.SX32 R71, R5, R3, 0x2, P5 ;  /* 0x0000000305477211 */ /* 0x000fc600028f16ff */
[----:B------:R4:W-:Y:S01]  /*74620*/  @P3 STG.E desc[UR60][R66.64], R84 ;  /* 0x0000005442003986 */ /* 0x0009e2000c10193c */
[----:B--2---:R-:W-:Y:S02]  /*74630*/  ISETP.LT.AND P3, PT, R0, R72, !P0 ;  /* 0x000000480000720c */ /* 0x004fe40004761270 */
[----:B------:R-:W-:Y:S01]  /*74640*/  IADD3 R0, R5, R4, RZ ;  /* 0x0000000405007210 */ /* 0x000fe20007ffe0ff */
[----:B------:R2:W-:Y:S01]  /*74650*/  @P2 STG.E desc[UR60][R68.64], R83 ;  /* 0x0000005344002986 */ /* 0x0005e2000c10193c */
[C---:B------:R-:W-:Y:S01]  /*74660*/  VIADD R7, R6.reuse, 0x6 ;  /* 0x0000000606077836 */ /* 0x040fe20000000000 */
[----:B------:R-:W2:Y:S01]  /*74670*/  LDC R72, c[0x0][0x22c] ;  /* 0x00008b00ff487b82 */ /* 0x000ea20000000800 */
[C---:B---3--:R-:W-:Y:S01]  /*74680*/  VIADD R65, R6.reuse, 0x8 ;  /* 0x0000000806417836 */ /* 0x048fe20000000000 */
[----:B------:R3:W-:Y:S01]  /*74690*/  @P1 STG.E desc[UR60][R70.64], R81 ;  /* 0x0000005146001986 */ /* 0x0007e2000c10193c */
[----:B------:R-:W-:-:S03]  /*746a0*/  VIADD R64, R6, 0x7 ;  /* 0x0000000706407836 */ /* 0x000fc60000000000 */
[----:B-1----:R-:W-:Y:S01]  /*746b0*/  ISETP.LT.AND P1, PT, R65, R75, !P0 ;  /* 0x0000004b4100720c */ /* 0x002fe20004721270 */
[--C-:B------:R-:W-:Y:S01]  /*746c0*/  IMAD.IADD R5, R0, 0x1, R4.reuse ;  /* 0x0000000100057824 */ /* 0x100fe200078e0204 */
[----:B------:R-:W1:Y:S01]  /*746d0*/  LDC R75, c[0x0][0x22c] ;  /* 0x00008b00ff4b7b82 */ /* 0x000e620000000800 */
[----:B------:R-:W-:Y:S02]  /*746e0*/  ISETP.LT.AND P2, PT, R64, R74, !P0 ;  /* 0x0000004a4000720c */ /* 0x000fe40004741270 */
[----:B------:R-:W-:Y:S01]  /*746f0*/  ISETP.LT.AND P4, PT, R7, R73, !P0 ;  /* 0x000000490700720c */ /* 0x000fe20004781270 */
[C-C-:B------:R-:W-:Y:S01]  /*74700*/  IMAD.IADD R7, R5.reuse, 0x1, R4.reuse ;  /* 0x0000000105077824 */ /* 0x140fe200078e0204 */
[CC--:B------:R-:W-:Y:S01]  /*74710*/  LEA R64, P5, R0.reuse, R2.reuse, 0x2 ;  /* 0x0000000200407211 */ /* 0x0c0fe200078a10ff */
[----:B------:R-:W-:Y:S02]  /*74720*/  STL.64 [R1+0x2810], R164 ;  /* 0x002810a401007387 */ /* 0x000fe40000100a00 */
[----:B------:R-:W1:Y:S01]  /*74730*/  LDC R74, c[0x0][0x22c] ;  /* 0x00008b00ff4a7b82 */ /* 0x000e620000000800 */
[----:B------:R-:W-:Y:S01]  /*74740*/  LEA.HI.X.SX32 R65, R0, R3, 0x2, P5 ;  /* 0x0000000300417211 */ /* 0x000fe200028f16ff */
[----:B------:R3:W-:Y:S01]  /*74750*/  STL.64 [R1+0x2808], R166 ;  /* 0x002808a601007387 */ /* 0x0007e20000100a00 */
[----:B----4-:R-:W-:Y:S01]  /*74760*/  LEA R66, P5, R5, R2, 0x2 ;  /* 0x0000000205427211 */ /* 0x010fe200078a10ff */
[----:B------:R-:W-:-:S02]  /*74770*/  IMAD.IADD R0, R7, 0x1, R4 ;  /* 0x0000000107007824 */ /* 0x000fc400078e0204 */
[----:B------:R-:W4:Y:S01]  /*74780*/  LDL.LU R86, [R1+0x600] ;  /* 0x0006000001567983 */ /* 0x000f220000300800 */
[----:B--2---:R-:W-:Y:S01]  /*74790*/  LEA R68, P6, R7, R2, 0x2 ;  /* 0x0000000207447211 */ /* 0x004fe200078c10ff */
[----:B------:R-:W2:Y:S02]  /*747a0*/  LDC R73, c[0x0][0x22c] ;  /* 0x00008b00ff497b82 */ /* 0x000ea40000000800 */
[----:B------:R-:W4:Y:S01]  /*747b0*/  LDL.LU R84, [R1+0x614] ;  /* 0x0006140001547983 */ /* 0x000f220000300800 */
[----:B------:R-:W-:-:S03]  /*747c0*/  LEA.HI.X.SX32 R67, R5, R3, 0x2, P5 ;  /* 0x0000000305437211 */ /* 0x000fc600028f16ff */
[----:B------:R-:W4:Y:S01]  /*747d0*/  LDL.LU R83, [R1+0x604] ;  /* 0x0006040001537983 */ /* 0x000f220000300800 */
[C---:B---3--:R-:W-:Y:S01]  /*747e0*/  LEA R70, P5, R0.reuse, R2, 0x2 ;  /* 0x0000000200467211 */ /* 0x048fe200078a10ff */
[----:B------:R-:W3:Y:S02]  /*747f0*/  LDC R167, c[0x0][0x248] ;  /* 0x00009200ffa77b82 */ /* 0x000ee40000000800 */
[----:B------:R-:W3:Y:S04]  /*74800*/  LDL.LU R81, [R1+0x618] ;  /* 0x0006180001517983 */ /* 0x000ee80000300800 */
[----:B------:R-:W3:Y:S01]  /*74810*/  LDL.LU R13, [R1+0x1ebc] ;  /* 0x001ebc00010d7983 */ /* 0x000ee20000300800 */
[-C--:B------:R-:W-:Y:S01]  /*74820*/  LEA.HI.X.SX32 R69, R7, R3.reuse, 0x2, P6 ;  /* 0x0000000307457211 */ /* 0x080fe200030f16ff */
[----:B------:R-:W3:Y:S02]  /*74830*/  LDC R166, c[0x0][0x248] ;  /* 0x00009200ffa67b82 */ /* 0x000ee40000000800 */
[----:B------:R-:W3:Y:S01]  /*74840*/  LDL.LU R12, [R1+0x1eb8] ;  /* 0x001eb800010c7983 */ /* 0x000ee20000300800 */
[----:B------:R-:W-:-:S03]  /*74850*/  LEA.HI.X.SX32 R71, R0, R3, 0x2, P5 ;  /* 0x0000000300477211 */ /* 0x000fc600028f16ff */
[----:B------:R-:W3:Y:S02]  /*74860*/  LDL.LU R9, [R1+0x1ec0] ;  /* 0x001ec00001097983 */ /* 0x000ee40000300800 */
[----:B------:R-:W3:Y:S02]  /*74870*/  LDC R165, c[0x0][0x248] ;  /* 0x00009200ffa57b82 */ /* 0x000ee40000000800 */
[----:B------:R1:W-:Y:S04]  /*74880*/  @P3 STG.E desc[UR60][R64.64], R82 ;  /* 0x0000005240003986 */ /* 0x0003e8000c10193c */
[----:B------:R2:W-:Y:S02]  /*74890*/  @P4 STG.E desc[UR60][R66.64], R80 ;  /* 0x0000005042004986 */ /* 0x0005e4000c10193c */
[----:B------:R-:W3:Y:S02]  /*748a0*/  LDC R164, c[0x0][0x248] ;  /* 0x00009200ffa47b82 */ /* 0x000ee40000000800 */
[----:B------:R2:W-:Y:S04]  /*748b0*/  @P2 STG.E desc[UR60][R68.64], R79 ;  /* 0x0000004f44002986 */ /* 0x0005e8000c10193c */
[----:B------:R2:W-:Y:S01]  /*748c0*/  @P1 STG.E desc[UR60][R70.64], R78 ;  /* 0x0000004e46001986 */ /* 0x0005e2000c10193c */
[----:B-1----:R-:W-:-:S03]  /*748d0*/  ISETP.LT.AND P1, PT, R8, R75, !P0 ;  /* 0x0000004b0800720c */ /* 0x002fc60004721270 */
[----:B------:R-:W3:Y:S01]  /*748e0*/  LDL.LU R8, [R1+0x1ec4] ;  /* 0x001ec40001087983 */ /* 0x000ee20000300800 */
[C---:B------:R-:W-:Y:S02]  /*748f0*/  VIADD R5, R6.reuse, 0x9 ;  /* 0x0000000906057836 */ /* 0x040fe40000000000 */
[----:B------:R-:W-:Y:S01]  /*74900*/  VIADD R7, R6, 0xa ;  /* 0x0000000a06077836 */ /* 0x000fe20000000000 */
[----:B------:R-:W3:Y:S02]  /*74910*/  LDL.LU R82, [R1+0x608] ;  /* 0x0006080001527983 */ /* 0x000ee40000300800 */
[----:B------:R-:W-:Y:S02]  /*74920*/  ISETP.LT.AND P4, PT, R5, R72, !P0 ;  /* 0x000000480500720c */ /* 0x000fe40004781270 */
[----:B------:R-:W-:Y:S01]  /*74930*/  IADD3 R5, R0, R4, RZ ;  /* 0x0000000400057210 */ /* 0x000fe20007ffe0ff */
[----:B------:R-:W1:Y:S01]  /*74940*/  LDC R72, c[0x0][0x22c] ;  /* 0x00008b00ff487b82 */ /* 0x000e620000000800 */
[----:B------:R-:W-:Y:S01]  /*74950*/  VIADD R6, R6, 0xb ;  /* 0x0000000b06067836 */ /* 0x000fe20000000000 */
[----:B--2---:R-:W-:Y:S01]  /*74960*/  ISETP.LT.AND P3, PT, R7, R73, !P0 ;  /* 0x000000490700720c */ /* 0x004fe20004761270 */
[----:B------:R-:W2:Y:S01]  /*74970*/  LDL.LU R80, [R1+0x61c] ;  /* 0x00061c0001507983 */ /* 0x000ea20000300800 */
[----:B------:R-:W-:-:S02]  /*74980*/  IMAD.IADD R65, R5, 0x1, R4 ;  /* 0x0000000105417824 */ /* 0x000fc400078e0204 */
[----:B------:R-:W-:Y:S01]  /*74990*/  ISETP.LT.AND P2, PT, R6, R74, !P0 ;  /* 0x0000004a0600720c */ /* 0x000fe20004741270 */
[----:B------:R-:W2:Y:S01]  /*749a0*/  LDL.LU R79, [R1+0x60c] ;  /* 0x00060c00014f7983 */ /* 0x000ea20000300800 */
[-C--:B------:R-:W-:Y:S01]  /*749b0*/  LEA R6, P5, R5, R2.reuse, 0x2 ;  /* 0x0000000205067211 */ /* 0x080fe200078a10ff */
[C-C-:B------:R-:W-:Y:S01]  /*749c0*/  IMAD.IADD R0, R65.reuse, 0x1, R4.reuse ;  /* 0x0000000141007824 */ /* 0x140fe200078e0204 */
[----:B------:R-:W1:Y:S01]  /*749d0*/  LDC R73, c[0x0][0x22c] ;  /* 0x00008b00ff497b82 */ /* 0x000e620000000800 */
[-C--:B------:R-:W-:Y:S01]  /*749e0*/  LEA R64, P6, R65, R2.reuse, 0x2 ;  /* 0x0000000241407211 */ /* 0x080fe200078c10ff */
[----:B------:R-:W2:Y:S01]  /*749f0*/  LDL.LU R78, [R1+0x410] ;  /* 0x00041000014e7983 */ /* 0x000ea20000300800 */
[-C--:B------:R-:W-:Y:S02]  /*74a00*/  LEA.HI.X.SX32 R7, R5, R3.reuse, 0x2, P5 ;  /* 0x0000000305077211 */ /* 0x080fe400028f16ff */
[CC--:B------:R-:W-:Y:S02]  /*74a10*/  LEA R66, P5, R0.reuse, R2.reuse, 0x2 ;  /* 0x0000000200427211 */ /* 0x0c0fe400078a10ff */
[-C--:B------:R-:W-:Y:S01]  /*74a20*/  LEA.HI.X.SX32 R65, R65, R3.reuse, 0x2, P6 ;  /* 0x0000000341417211 */ /* 0x080fe200030f16ff */
[C---:B------:R-:W-:Y:S01]  /*74a30*/  IMAD.IADD R5, R0.reuse, 0x1, R4 ;  /* 0x0000000100057824 */ /* 0x040fe200078e0204 */
[-C--:B------:R-:W-:Y:S01]  /*74a40*/  LEA.HI.X.SX32 R67, R0, R3.reuse, 0x2, P5 ;  /* 0x0000000300437211 */ /* 0x080fe200028f16ff */
[----:B------:R-:W2:Y:S01]  /*74a50*/  LDL.LU R11, [R1+0x1ecc] ;  /* 0x001ecc00010b7983 */ /* 0x000ea20000300800 */
[----:B------:R-:W1:Y:S02]  /*74a60*/  LDC R71, c[0x0][0x22c] ;  /* 0x00008b00ff477b82 */ /* 0x000e640000000800 */
[C---:B------:R-:W-:Y:S01]  /*74a70*/  LEA R68, P6, R5.reuse, R2, 0x2 ;  /* 0x0000000205447211 */ /* 0x040fe200078c10ff */
[----:B------:R-:W2:Y:S03]  /*74a80*/  LDL.LU R10, [R1+0x1ec8] ;  /* 0x001ec800010a7983 */ /* 0x000ea60000300800 */
[----:B------:R-:W-:-:S02]  /*74a90*/  LEA.HI.X.SX32 R69, R5, R3, 0x2, P6 ;  /* 0x0000000305457211 */ /* 0x000fc400030f16ff */
[----:B------:R-:W1:Y:S08]  /*74aa0*/  LDC R70, c[0x0][0x22c] ;  /* 0x00008b00ff467b82 */ /* 0x000e700000000800 */
[----:B------:R-:W2:Y:S01]  /*74ab0*/  LDC R74, c[0x0][0x22c] ;  /* 0x00008b00ff4a7b82 */ /* 0x000ea20000000800 */
[----:B----4-:R-:W-:Y:S04]  /*74ac0*/  @P4 STG.E desc[UR60][R6.64], R86 ;  /* 0x0000005606004986 */ /* 0x010fe8000c10193c */
[----:B------:R4:W-:Y:S04]  /*74ad0*/  @P3 STG.E desc[UR60][R64.64], R84 ;  /* 0x0000005440003986 */ /* 0x0009e8000c10193c */
[----:B------:R4:W-:Y:S04]  /*74ae0*/  @P2 STG.E desc[UR60][R66.64], R83 ;  /* 0x0000005342002986 */ /* 0x0009e8000c10193c */
[----:B---3--:R3:W-:Y:S01]  /*74af0*/  @P1 STG.E desc[UR60][R68.64], R81 ;  /* 0x0000005144001986 */ /* 0x0087e2000c10193c */
[----:B-1----:R-:W-:-:S03]  /*74b00*/  ISETP.LT.AND P2, PT, R9, R72, !P0 ;  /* 0x000000480900720c */ /* 0x002fc60004741270 */
[----:B------:R-:W3:Y:S01]  /*74b10*/  LDL.LU R9, [R1+0x1ed0] ;  /* 0x001ed00001097983 */ /* 0x000ee20000300800 */
[----:B------:R-:W1:Y:S01]  /*74b20*/  LDC R72, c[0x0][0x22c] ;  /* 0x00008b00ff487b82 */ /* 0x000e620000000800 */
[----:B------:R-:W-:Y:S02]  /*74b30*/  ISETP.LT.AND P1, PT, R8, R73, !P0 ;  /* 0x000000490800720c */ /* 0x000fe40004721270 */
[----:B------:R-:W3:Y:S01]  /*74b40*/  LDL.LU R8, [R1+0x1ed4] ;  /* 0x001ed40001087983 */ /* 0x000ee20000300800 */
[----:B------:R-:W-:Y:S01]  /*74b50*/  IMAD.IADD R5, R5, 0x1, R4 ;  /* 0x0000000105057824 */ /* 0x000fe200078e0204 */
[----:B------:R-:W-:-:S03]  /*74b60*/  ISETP.LT.AND P4, PT, R13, R71, !P0 ;  /* 0x000000470d00720c */ /* 0x000fc60004781270 */
[----:B------:R-:W1:Y:S01]  /*74b70*/  LDC R73, c[0x0][0x22c] ;  /* 0x00008b00ff497b82 */ /* 0x000e620000000800 */
[----:B------:R-:W-:Y:S01]  /*74b80*/  ISETP.LT.AND P3, PT, R12, R70, !P0 ;  /* 0x000000460c00720c */ /* 0x000fe20004761270 */
[C-C-:B----4-:R-:W-:Y:S01]  /*74b90*/  IMAD.IADD R65, R5.reuse, 0x1, R4.reuse ;  /* 0x0000000105417824 */ /* 0x150fe200078e0204 */
[-C--:B------:R-:W-:Y:S01]  /*74ba0*/  LEA R6, P5, R5, R2.reuse, 0x2 ;  /* 0x0000000205067211 */ /* 0x080fe200078a10ff */
[----:B------:R-:W4:Y:S02]  /*74bb0*/  LDL.LU R86, [R1+0x400] ;  /* 0x0004000001567983 */ /* 0x000f240000300800 */
[----:B------:R-:W-:Y:S01]  /*74bc0*/  IMAD.IADD R0, R65, 0x1, R4 ;  /* 0x0000000141007824 */ /* 0x000fe200078e0204 */
[-C--:B------:R-:W-:Y:S01]  /*74bd0*/  LEA.HI.X.SX32 R7, R5, R3.reuse, 0x2, P5 ;  /* 0x0000000305077211 */ /* 0x080fe200028f16ff */
[----:B------:R-:W4:Y:S01]  /*74be0*/  LDL.LU R84, [R1+0x414] ;  /* 0x0004140001547983 */ /* 0x000f220000300800 */
[CC--:B------:R-:W-:Y:S01]  /*74bf0*/  LEA R64, P6, R65.reuse, R2.reuse, 0x2 ;  /* 0x0000000241407211 */ /* 0x0c0fe200078c10ff */
[----:B------:R-:W1:Y:S01]  /*74c00*/  LDC R71, c[0x0][0x22c] ;  /* 0x00008b00ff477b82 */ /* 0x000e620000000800 */
[----:B------:R-:W-:Y:S01]  /*74c10*/  LEA R66, P5, R0, R2, 0x2 ;  /* 0x0000000200427211 */ /* 0x000fe200078a10ff */
[----:B------:R-:W-:Y:S01]  /*74c20*/  @P4 STG.E desc[UR60][R6.64], R82 ;  /* 0x0000005206004986 */ /* 0x000fe2000c10193c */
[----:B------:R-:W-:-:S02]  /*74c30*/  LEA.HI.X.SX32 R65, R65, R3, 0x2, P6 ;  /* 0x0000000341417211 */ /* 0x000fc400030f16ff */
[C---:B------:R-:W-:Y:S01]  /*74c40*/  LEA.HI.X.SX32 R67, R0.reuse, R3, 0x2, P5 ;  /* 0x0000000300437211 */ /* 0x040fe200028f16ff */
[----:B------:R-:W4:Y:S01]  /*74c50*/  LDL.LU R83, [R1+0x404] ;  /* 0x0004040001537983 */ /* 0x000f220000300800 */
[----:B------:R-:W-:Y:S01]  /*74c60*/  IADD3 R5, R0, R4, RZ ;  /* 0x0000000400057210 */ /* 0x000fe20007ffe0ff */
[----:B------:R-:W1:Y:S02]  /*74c70*/  LDC R70, c[0x0][0x22c] ;  /* 0x00008b00ff467b82 */ /* 0x000e640000000800 */
[----:B--2---:R2:W-:Y:S01]  /*74c80*/  @P3 STG.E desc[UR60][R64.64], R80 ;  /* 0x0000005040003986 */ /* 0x0045e2000c10193c */
[----:B---3--:R-:W-:-:S03]  /*74c90*/  LEA R68, P6, R5, R2, 0x2 ;  /* 0x0000000205447211 */ /* 0x008fc600078c10ff */
[----:B------:R-:W3:Y:S04]  /*74ca0*/  LDL.LU R81, [R1+0x418] ;  /* 0x0004180001517983 */ /* 0x000ee80000300800 */
[----:B------:R2:W-:Y:S04]  /*74cb0*/  @P2 STG.E desc[UR60][R66.64], R79 ;  /* 0x0000004f42002986 */ /* 0x0005e8000c10193c */
[----:B------:R-:W3:Y:S04]  /*74cc0*/  LDL.LU R13, [R1+0x1edc] ;  /* 0x001edc00010d7983 */ /* 0x000ee80000300800 */
[----:B------:R-:W3:Y:S01]  /*74cd0*/  LDL.LU R12, [R1+0x1ed8] ;  /* 0x001ed800010c7983 */ /* 0x000ee20000300800 */
[----:B------:R-:W-:-:S05]  /*74ce0*/  LEA.HI.X.SX32 R69, R5, R3, 0x2, P6 ;  /* 0x0000000305457211 */ /* 0x000fca00030f16ff */
[----:B------:R2:W-:Y:S01]  /*74cf0*/  @P1 STG.E desc[UR60][R68.64], R78 ;  /* 0x0000004e44001986 */ /* 0x0005e2000c10193c */
        /* <DEDUP_REMOVED lines=9> */
[C-C-:B--2---:R-:W-:Y:S01]  /*74d90*/  IMAD.IADD R65, R5.reuse, 0x1, R4.reuse ;  /* 0x0000000105417824 */ /* 0x144fe200078e0204 */
[-C--:B------:R-:W-:Y:S01]  /*74da0*/  LEA R6, P5, R5, R2.reuse, 0x2 ;  /* 0x0000000205067211 */ /* 0x080fe200078a10ff */
[----:B------:R-:W2:Y:S02]  /*74db0*/  LDL.LU R82, [R1+0x408] ;  /* 0x0004080001527983 */ /* 0x000ea40000300800 */
[----:B------:R-:W-:Y:S02]  /*74dc0*/  IMAD.IADD R0, R65, 0x1, R4 ;  /* 0x0000000141007824 */ /* 0x000fe400078e0204 */
[----:B------:R-:W2:Y:S01]  /*74dd0*/  LDL.LU R80, [R1+0x41c] ;  /* 0x00041c0001507983 */ /* 0x000ea20000300800 */
[----:B------:R-:W-:Y:S01]  /*74de0*/  LEA.HI.X.SX32 R7, R5, R3, 0x2, P5 ;  /* 0x0000000305077211 */ /* 0x000fe200028f16ff */
[----:B------:R-:W1:Y:S01]  /*74df0*/  LDC R71, c[0x0][0x22c] ;  /* 0x00008b00ff477b82 */ /* 0x000e620000000800 */
[-C--:B------:R-:W-:Y:S01]  /*74e00*/  LEA R64, P6, R65, R2.reuse, 0x2 ;  /* 0x0000000241407211 */ /* 0x080fe200078c10ff */
[----:B------:R-:W2:Y:S01]  /*74e10*/  LDL.LU R79, [R1+0x40c] ;  /* 0x00040c00014f7983 */ /* 0x000ea20000300800 */
[----:B------:R-:W-:-:S03]  /*74e20*/  LEA R66, P5, R0, R2, 0x2 ;  /* 0x0000000200427211 */ /* 0x000fc600078a10ff */
[----:B------:R-:W2:Y:S01]  /*74e30*/  LDL.LU R78, [R1+0x20] ;  /* 0x00002000014e7983 */ /* 0x000ea20000300800 */
[-C--:B------:R-:W-:Y:S01]  /*74e40*/  LEA.HI.X.SX32 R65, R65, R3.reuse, 0x2, P6 ;  /* 0x0000000341417211 */ /* 0x080fe200030f16ff */
[----:B------:R-:W1:Y:S02]  /*74e50*/  LDC R70, c[0x0][0x22c] ;  /* 0x00008b00ff467b82 */ /* 0x000e640000000800 */
[----:B------:R-:W2:Y:S01]  /*74e60*/  LDL.LU R11, [R1+0x1eec] ;  /* 0x001eec00010b7983 */ /* 0x000ea20000300800 */
[C---:B------:R-:W-:Y:S01]  /*74e70*/  LEA.HI.X.SX32 R67, R0.reuse, R3, 0x2, P5 ;  /* 0x0000000300437211 */ /* 0x040fe200028f16ff */
[----:B------:R-:W-:Y:S02]  /*74e80*/  IMAD.IADD R5, R0, 0x1, R4 ;  /* 0x0000000100057824 */ /* 0x000fe400078e0204 */
[----:B----4-:R4:W-:Y:S04]  /*74e90*/  @P4 STG.E desc[UR60][R6.64], R86 ;  /* 0x0000005606004986 */ /* 0x0109e8000c10193c */
[----:B------:R4:W-:Y:S01]  /*74ea0*/  @P3 STG.E desc[UR60][R64.64], R84 ;  /* 0x0000005440003986 */ /* 0x0009e2000c10193c */
[----:B------:R-:W-:-:S03]  /*74eb0*/  LEA R68, P6, R5, R2, 0x2 ;  /* 0x0000000205447211 */ /* 0x000fc600078c10ff */
[----:B------:R2:W-:Y:S04]  /*74ec0*/  @P2 STG.E desc[UR60][R66.64], R83 ;  /* 0x0000005342002986 */ /* 0x0005e8000c10193c */
[----:B------:R-:W2:Y:S01]  /*74ed0*/  LDL.LU R10, [R1+0x1ee8] ;  /* 0x001ee800010a7983 */ /* 0x000ea20000300800 */
[----:B------:R-:W-:-:S05]  /*74ee0*/  LEA.HI.X.SX32 R69, R5, R3, 0x2, P6 ;  /* 0x0000000305457211 */ /* 0x000fca00030f16ff */
[----:B---3--:R3:W-:Y:S01]  /*74ef0*/  @P1 STG.E desc[UR60][R68.64], R81 ;  /* 0x0000005144001986 */ /* 0x0087e2000c10193c */
[----:B-1----:R-:W-:-:S03]  /*74f00*/  ISETP.LT.AND P2, PT, R9, R72, !P0 ;  /* 0x000000480900720c */ /* 0x002fc60004741270 */
[----:B------:R-:W3:Y:S01]  /*74f10*/  LDL.LU R9, [R1+0x1ef0] ;  /* 0x001ef00001097983 */ /* 0x000ee20000300800 */
[----:B------:R-:W-:Y:S01]  /*74f20*/  ISETP.LT.AND P4, PT, R13, R71, !P0 ;  /* 0x000000470d00720c */ /* 0x000fe20004781270 */
[----:B------:R-:W-:Y:S01]  /*74f30*/  IMAD.IADD R5, R5, 0x1, R4 ;  /* 0x0000000105057824 */ /* 0x000fe200078e0204 */
[----:B------:R-:W1:Y:S01]  /*74f40*/  LDC R71, c[0x0][0x22c] ;  /* 0x00008b00ff477b82 */ /* 0x000e620000000800 */
[----:B------:R-:W-:-:S07]  /*74f50*/  ISETP.LT.AND P1, PT, R8, R73, !P0 ;  /* 0x000000490800720c */ /* 0x000fce0004721270 */
[----:B------:R-:W3:Y:S01]  /*74f60*/  LDC R72, c[0x0][0x22c] ;  /* 0x00008b00ff487b82 */ /* 0x000ee20000000800 */
[----:B------:R-:W3:Y:S01]  /*74f70*/  LDL.LU R8, [R1+0x1ef4] ;  /* 0x001ef40001087983 */ /* 0x000ee20000300800 */
[----:B------:R-:W-:Y:S02]  /*74f80*/  ISETP.LT.AND P3, PT, R12, R70, !P0 ;  /* 0x000000460c00720c */ /* 0x000fe40004761270 */
[C---:B----4-:R-:W-:Y:S01]  /*74f90*/  LEA R6, P5, R5.reuse, R2, 0x2 ;  /* 0x0000000205067211 */ /* 0x050fe200078a10ff */
[C---:B------:R-:W-:Y:S01]  /*74fa0*/  IMAD.IADD R65, R5.reuse, 0x1, R4 ;  /* 0x0000000105417824 */ /* 0x040fe200078e0204 */
[----:B------:R-:W4:Y:S02]  /*74fb0*/  LDL.LU R86, [R1+0x10] ;  /* 0x0000100001567983 */ /* 0x000f240000300800 */
[----:B------:R-:W3:Y:S01]  /*74fc0*/  LDC R70, c[0x0][0x22c] ;  /* 0x00008b00ff467b82 */ /* 0x000ee20000000800 */
[----:B------:R-:W-:Y:S01]  /*74fd0*/  LEA.HI.X.SX32 R7, R5, R3, 0x2, P5 ;  /* 0x0000000305077211 */ /* 0x000fe200028f16ff */
[----:B------:R-:W4:Y:S01]  /*74fe0*/  LDL.LU R84, [R1+0x24] ;  /* 0x0000240001547983 */ /* 0x000f220000300800 */
[----:B------:R-:W-:-:S02]  /*74ff0*/  IADD3 R0, R65, R4, RZ ;  /* 0x0000000441007210 */ /* 0x000fc40007ffe0ff */
[-C--:B------:R-:W-:Y:S01]  /*75000*/  LEA R64, P6, R65, R2.reuse, 0x2 ;  /* 0x0000000241407211 */ /* 0x080fe200078c10ff */
[----:B--2---:R-:W-:Y:S02]  /*75010*/  @P4 STG.E desc[UR60][R6.64], R82 ;  /* 0x0000005206004986 */ /* 0x004fe4000c10193c */
[----:B------:R-:W2:Y:S02]  /*75020*/  LDC R73, c[0x0][0x22c] ;  /* 0x00008b00ff497b82 */ /* 0x000ea40000000800 */
[----:B------:R-:W4:Y:S01]  /*75030*/  LDL.LU R83, [R1+0x14] ;  /* 0x0000140001537983 */ /* 0x000f220000300800 */
[CC--:B------:R-:W-:Y:S02]  /*75040*/  LEA R66, P5, R0.reuse, R2.reuse, 0x2 ;  /* 0x0000000200427211 */ /* 0x0c0fe400078a10ff */
[----:B-1----:R-:W-:Y:S01]  /*75050*/  ISETP.LT.AND P4, PT, R11, R71, !P0 ;  /* 0x000000470b00720c */ /* 0x002fe20004781270 */
[----:B---3--:R-:W3:Y:S01]  /*75060*/  LDL.LU R81, [R1+0x28] ;  /* 0x0000280001517983 */ /* 0x008ee20000300800 */
[-C--:B------:R-:W-:Y:S01]  /*75070*/  LEA.HI.X.SX32 R65, R65, R3.reuse, 0x2, P6 ;  /* 0x0000000341417211 */ /* 0x080fe200030f16ff */
[C---:B------:R-:W-:Y:S01]  /*75080*/  IMAD.IADD R5, R0.reuse, 0x1, R4 ;  /* 0x0000000100057824 */ /* 0x040fe200078e0204 */
[----:B------:R-:W-:Y:S01]  /*75090*/  LEA.HI.X.SX32 R67, R0, R3, 0x2, P5 ;  /* 0x0000000300437211 */ /* 0x000fe200028f16ff */
[----:B------:R-:W3:Y:S01]  /*750a0*/  LDL.LU R11, [R1+0x1efc] ;  /* 0x001efc00010b7983 */ /* 0x000ee20000300800 */
[----:B------:R-:W3:Y:S03]  /*750b0*/  LDC R71, c[0x0][0x22c] ;  /* 0x00008b00ff477b82 */ /* 0x000ee60000000800 */
[----:B------:R1:W-:Y:S01]  /*750c0*/  @P3 STG.E desc[UR60][R64.64], R80 ;  /* 0x0000005040003986 */ /* 0x0003e2000c10193c */
[----:B------:R-:W-:-:S03]  /*750d0*/  LEA R68, P6, R5, R2, 0x2 ;  /* 0x0000000205447211 */ /* 0x000fc600078c10ff */
[----:B------:R1:W-:Y:S01]  /*750e0*/  @P2 STG.E desc[UR60][R66.64], R79 ;  /* 0x0000004f42002986 */ /* 0x0003e2000c10193c */
[----:B------:R-:W-:-:S03]  /*750f0*/  ISETP.LT.AND P3, PT, R10, R70, !P0 ;  /* 0x000000460a00720c */ /* 0x000fc60004761270 */
[----:B------:R-:W3:Y:S01]  /*75100*/  LDL.LU R10, [R1+0x1ef8] ;  /* 0x001ef800010a7983 */ /* 0x000ee20000300800 */
[----:B------:R-:W-:Y:S01]  /*75110*/  LEA.HI.X.SX32 R69, R5, R3, 0x2, P6 ;  /* 0x0000000305457211 */ /* 0x000fe200030f16ff */
[----:B------:R-:W3:Y:S04]  /*75120*/  LDC R70, c[0x0][0x22c] ;  /* 0x00008b00ff467b82 */ /* 0x000ee80000000800 */
[----:B------:R1:W-:Y:S01]  /*75130*/  @P1 STG.E desc[UR60][R68.64], R78 ;  /* 0x0000004e44001986 */ /* 0x0003e2000c10193c */
[----:B------:R-:W-:-:S03]  /*75140*/  ISETP.LT.AND P2, PT, R9, R72, !P0 ;  /* 0x000000480900720c */ /* 0x000fc60004741270 */
[----:B------:R-:W3:Y:S01]  /*75150*/  LDL.LU R9, [R1+0x1f00] ;  /* 0x001f000001097983 */ /* 0x000ee20000300800 */
[--C-:B------:R-:W-:Y:S01]  /*75160*/  IMAD.IADD R5, R5, 0x1, R4.reuse ;  /* 0x0000000105057824 */ /* 0x100fe200078e0204 */
[----:B------:R-:W3:Y:S01]  /*75170*/  LDC R72, c[0x0][0x22c] ;  /* 0x00008b00ff487b82 */ /* 0x000ee20000000800 */
[----:B--2---:R-:W-:Y:S02]  /*75180*/  ISETP.LT.AND P1, PT, R8, R73, !P0 ;  /* 0x000000490800720c */ /* 0x004fe40004721270 */
[----:B------:R-:W2:Y:S01]  /*75190*/  LDL.LU R8, [R1+0x1f04] ;  /* 0x001f040001087983 */ /* 0x000ea20000300800 */
[C---:B-1----:R-:W-:Y:S01]  /*751a0*/  IMAD.IADD R65, R5.reuse, 0x1, R4 ;  /* 0x0000000105417824 */ /* 0x042fe200078e0204 */
[----:B------:R-:W-:-:S03]  /*751b0*/  LEA R6, P5, R5, R2, 0x2 ;  /* 0x0000000205067211 */ /* 0x000fc600078a10ff */
[----:B------:R-:W2:Y:S01]  /*751c0*/  LDC R73, c[0x0][0x22c] ;  /* 0x00008b00ff497b82 */ /* 0x000ea20000000800 */
[----:B------:R-:W2:Y:S04]  /*751d0*/  LDL.LU R82, [R1+0x18] ;  /* 0x0000180001527983 */ /* 0x000ea80000300800 */
[----:B------:R-:W2:Y:S04]  /*751e0*/  LDL.LU R80, [R1+0x2c] ;  /* 0x00002c0001507983 */ /* 0x000ea80000300800 */
[----:B------:R-:W2:Y:S01]  /*751f0*/  LDL.LU R79, [R1+0x1c] ;  /* 0x00001c00014f7983 */ /* 0x000ea20000300800 */
[----:B------:R-:W-:Y:S01]  /*75200*/  IMAD.IADD R0, R65, 0x1, R4 ;  /* 0x0000000141007824 */ /* 0x000fe200078e0204 */
[----:B------:R-:W-:-:S02]  /*75210*/  LEA.HI.X.SX32 R7, R5, R3, 0x2, P5 ;  /* 0x0000000305077211 */ /* 0x000fc400028f16ff */
[CC--:B------:R-:W-:Y:S01]  /*75220*/  LEA R64, P6, R65.reuse, R2.reuse, 0x2 ;  /* 0x0000000241407211 */ /* 0x0c0fe200078c10ff */
[C-C-:B------:R-:W-:Y:S01]  /*75230*/  IMAD.IADD R5, R0.reuse, 0x1, R4.reuse ;  /* 0x0000000100057824 */ /* 0x140fe200078e0204 */
[----:B------:R-:W2:Y:S02]  /*75240*/  LDL.LU R78, [R1] ;  /* 0x00000000014e7983 */ /* 0x000ea40000300800 */
[----:B------:R-:W-:Y:S02]  /*75250*/  LEA.HI.X.SX32 R65, R65, R3, 0x2, P6 ;  /* 0x0000000341417211 */ /* 0x000fe400030f16ff */
[-C--:B------:R-:W-:Y:S01]  /*75260*/  LEA R68, P6, R5, R2.reuse, 0x2 ;  /* 0x0000000205447211 */ /* 0x080fe200078c10ff */
[----:B----4-:R1:W-:Y:S01]  /*75270*/  @P4 STG.E desc[UR60][R6.64], R86 ;  /* 0x0000005606004986 */ /* 0x0103e2000c10193c */
[----:B---3--:R-:W-:Y:S02]  /*75280*/  ISETP.LT.AND P4, PT, R11, R71, !P0 ;  /* 0x000000470b00720c */ /* 0x008fe40004781270 */
[CC--:B------:R-:W-:Y:S01]  /*75290*/  LEA.HI.X.SX32 R69, R5.reuse, R3.reuse, 0x2, P6 ;  /* 0x0000000305457211 */ /* 0x0c0fe200030f16ff */
[----:B------:R-:W3:Y:S01]  /*752a0*/  LDL.LU R12, [R1+0x1f0c] ;  /* 0x001f0c00010c7983 */ /* 0x000ee20000300800 */
[----:B------:R-:W-:Y:S01]  /*752b0*/  IMAD.IADD R5, R5, 0x1, R4 ;  /* 0x0000000105057824 */ /* 0x000fe200078e0204 */
[C---:B------:R-:W-:Y:S01]  /*752c0*/  LEA R66, P5, R0.reuse, R2, 0x2 ;  /* 0x0000000200427211 */ /* 0x040fe200078a10ff */
[----:B------:R-:W3:Y:S01]  /*752d0*/  LDC R71, c[0x0][0x22c] ;  /* 0x00008b00ff477b82 */ /* 0x000ee20000000800 */
[----:B------:R-:W4:Y:S02]  /*752e0*/  LDL.LU R11, [R1+0x1f08] ;  /* 0x001f0800010b7983 */ /* 0x000f240000300800 */
[----:B------:R-:W-:-:S02]  /*752f0*/  LEA.HI.X.SX32 R67, R0, R3, 0x2, P5 ;  /* 0x0000000300437211 */ /* 0x000fc400028f16ff */
[----:B------:R1:W-:Y:S02]  /*75300*/  @P3 STG.E desc[UR60][R64.64], R84 ;  /* 0x0000005440003986 */ /* 0x0003e4000c10193c */
[C---:B-1----:R-:W-:Y:S02]  /*75310*/  LEA R6, P5, R5.reuse, R2, 0x2 ;  /* 0x0000000205067211 */ /* 0x042fe400078a10ff */
[----:B------:R-:W-:Y:S01]  /*75320*/  ISETP.LT.AND P3, PT, R10, R70, !P0 ;  /* 0x000000460a00720c */ /* 0x000fe20004761270 */
[----:B------:R1:W-:Y:S01]  /*75330*/  @P2 STG.E desc[UR60][R66.64], R83 ;  /* 0x0000005342002986 */ /* 0x0003e2000c10193c */
[----:B------:R-:W-:-:S03]  /*75340*/  IADD3 R65, R5, R4, RZ ;  /* 0x0000000405417210 */ /* 0x000fc60007ffe0ff */
[----:B------:R-:W4:Y:S01]  /*75350*/  LDL.LU R10, [R1+0x1f10] ;  /* 0x001f1000010a7983 */ /* 0x000f220000300800 */
[----:B------:R-:W-:Y:S01]  /*75360*/  LEA.HI.X.SX32 R7, R5, R3, 0x2, P5 ;  /* 0x0000000305077211 */ /* 0x000fe200028f16ff */
[----:B------:R-:W4:Y:S01]  /*75370*/  LDC R70, c[0x0][0x22c] ;  /* 0x00008b00ff467b82 */ /* 0x000f220000000800 */
[C---:B------:R-:W-:Y:S01]  /*75380*/  IMAD.IADD R0, R65.reuse, 0x1, R4 ;  /* 0x0000000141007824 */ /* 0x040fe200078e0204 */
[----:B------:R-:W-:-:S04]  /*75390*/  LEA R64, P6, R65, R2, 0x2 ;  /* 0x0000000241407211 */ /* 0x000fc800078c10ff */
[C---:B-1----:R-:W-:Y:S02]  /*753a0*/  LEA R66, P5, R0.reuse, R2, 0x2 ;  /* 0x0000000200427211 */ /* 0x042fe400078a10ff */
[-C--:B------:R-:W-:Y:S02]  /*753b0*/  LEA.HI.X.SX32 R65, R65, R3.reuse, 0x2, P6 ;  /* 0x0000000341417211 */ /* 0x080fe400030f16ff */
[C---:B------:R-:W-:Y:S01]  /*753c0*/  LEA.HI.X.SX32 R67, R0.reuse, R3, 0x2, P5 ;  /* 0x0000000300437211 */ /* 0x040fe200028f16ff */
[----:B------:R1:W-:Y:S01]  /*753d0*/  @P1 STG.E desc[UR60][R68.64], R81 ;  /* 0x0000005144001986 */ /* 0x0003e2000c10193c */
[----:B------:R-:W-:Y:S01]  /*753e0*/  ISETP.LT.AND P2, PT, R9, R72, !P0 ;  /* 0x000000480900720c */ /* 0x000fe20004741270 */
[----:B------:R-:W-:Y:S02]  /*753f0*/  IMAD.IADD R5, R0, 0x1, R4 ;  /* 0x0000000100057824 */ /* 0x000fe400078e0204 */
[----:B------:R-:W4:Y:S01]  /*75400*/  LDL.LU R9, [R1+0x1f14] ;  /* 0x001f140001097983 */ /* 0x000f220000300800 */
[----:B------:R-:W4:Y:S08]  /*75410*/  LDC R72, c[0x0][0x22c] ;  /* 0x00008b00ff487b82 */ /* 0x000f300000000800 */
[----:B-1----:R-:W1:Y:S01]  /*75420*/  LDC R81, c[0x0][0x22c] ;  /* 0x00008b00ff517b82 */ /* 0x002e620000000800 */
[----:B--2---:R-:W-:-:S07]  /*75430*/  ISETP.LT.AND P1, PT, R8, R73, !P0 ;  /* 0x000000490800720c */ /* 0x004fce0004721270 */
[----:B------:R-:W2:Y:S01]  /*75440*/  LDC R73, c[0x0][0x22c] ;  /* 0x00008b00ff497b82 */ /* 0x000ea20000000800 */
[----:B------:R3:W-:Y:S04]  /*75450*/  @P4 STG.E desc[UR60][R6.64], R82 ;  /* 0x0000005206004986 */ /* 0x0007e8000c10193c */
[----:B------:R3:W-:Y:S04]  /*75460*/  @P3 STG.E desc[UR60][R64.64], R80 ;  /* 0x0000005040003986 */ /* 0x0007e8000c10193c */
[----:B------:R3:W-:Y:S01]  /*75470*/  @P2 STG.E desc[UR60][R66.64], R79 ;  /* 0x0000004f42002986 */ /* 0x0007e2000c10193c */
[----:B------:R-:W-:Y:S01]  /*75480*/  LEA R68, P6, R5, R2, 0x2 ;  /* 0x0000000205447211 */ /* 0x000fe200078c10ff */
[----:B---3--:R-:W3:Y:S02]  /*75490*/  LDC R82, c[0x0][0x22c] ;  /* 0x00008b00ff527b82 */ /* 0x008ee40000000800 */
[----:B------:R-:W3:Y:S04]  /*754a0*/  LDL.LU R80, [R1+0x4] ;  /* 0x0000040001507983 */ /* 0x000ee80000300800 */
[----:B------:R-:W3:Y:S04]  /*754b0*/  LDL.LU R79, [R1+0x8] ;  /* 0x00000800014f7983 */ /* 0x000ee80000300800 */
[----:B------:R-:W3:Y:S01]  /*754c0*/  LDL.LU R8, [R1+0x1f1c] ;  /* 0x001f1c0001087983 */ /* 0x000ee20000300800 */
[----:B------:R-:W-:-:S02]  /*754d0*/  ISETP.LT.AND P4, PT, R12, R71, !P0 ;  /* 0x000000470c00720c */ /* 0x000fc40004781270 */
[----:B----4-:R-:W-:Y:S01]  /*754e0*/  ISETP.LT.AND P3, PT, R11, R70, !P0 ;  /* 0x000000460b00720c */ /* 0x010fe20004761270 */
[----:B------:R-:W4:Y:S01]  /*754f0*/  LDL.LU R12, [R1+0x1f18] ;  /* 0x001f1800010c7983 */ /* 0x000f220000300800 */
[----:B------:R-:W3:Y:S03]  /*75500*/  LDC R71, c[0x0][0x22c] ;  /* 0x00008b00ff477b82 */ /* 0x000ee60000000800 */
[----:B------:R-:W4:Y:S01]  /*75510*/  LDL.LU R11, [R1+0x1f20] ;  /* 0x001f2000010b7983 */ /* 0x000f220000300800 */
[C---:B------:R-:W-:Y:S01]  /*75520*/  LEA.HI.X.SX32 R69, R5.reuse, R3, 0x2, P6 ;  /* 0x0000000305457211 */ /* 0x040fe200030f16ff */
[----:B------:R-:W-:-:S03]  /*75530*/  IMAD.IADD R5, R5, 0x1, R4 ;  /* 0x0000000105057824 */ /* 0x000fc600078e0204 */
[----:B------:R-:W1:Y:S02]  /*75540*/  LDC R70, c[0x0][0x22c] ;  /* 0x00008b00ff467b82 */ /* 0x000e640000000800 */
[C---:B------:R-:W-:Y:S01]  /*75550*/  LEA R6, P5, R5.reuse, R2, 0x2 ;  /* 0x0000000205067211 */ /* 0x040fe200078a10ff */
[----:B------:R2:W-:Y:S03]  /*75560*/  @P1 STG.E desc[UR60][R68.64], R78 ;  /* 0x0000004e44001986 */ /* 0x0005e6000c10193c */
[C---:B------:R-:W-:Y:S02]  /*75570*/  LEA.HI.X.SX32 R7, R5.reuse, R3, 0x2, P5 ;  /* 0x0000000305077211 */ /* 0x040fe400028f16ff */
[----:B------:R-:W-:Y:S02]  /*75580*/  ISETP.LT.AND P2, PT, R10, R72, !P0 ;  /* 0x000000480a00720c */ /* 0x000fe40004741270 */
[----:B------:R-:W4:Y:S01]  /*75590*/  LDL.LU R10, [R1+0x1f24] ;  /* 0x001f2400010a7983 */ /* 0x000f220000300800 */
[----:B------:R-:W4:Y:S03]  /*755a0*/  LDC R72, c[0x0][0x22c] ;  /* 0x00008b00ff487b82 */ /* 0x000f260000000800 */
[----:B------:R1:W-:Y:S04]  /*755b0*/  @P4 STG.E desc[UR60][R6.64], R248 ;  /* 0x000000f806004986 */ /* 0x0003e8000c10193c */
[----:B--2---:R-:W2:Y:S01]  /*755c0*/  LDL.LU R78, [R1+0xc] ;  /* 0x00000c00014e7983 */ /* 0x004ea20000300800 */
[--C-:B------:R-:W-:Y:S01]  /*755d0*/  IMAD.IADD R65, R5, 0x1, R4.reuse ;  /* 0x0000000105417824 */ /* 0x100fe200078e0204 */
[----:B------:R-:W-:Y:S01]  /*755e0*/  ISETP.LT.AND P1, PT, R9, R73, !P0 ;  /* 0x000000490900720c */ /* 0x000fe20004721270 */
[----:B-1----:R-:W1:Y:S01]  /*755f0*/  LDC R248, c[0x0][0x248] ;  /* 0x00009200fff87b82 */ /* 0x002e620000000800 */
[----:B------:R-:W2:Y:S04]  /*75600*/  LDL.LU R9, [R1+0x1f2c] ;  /* 0x001f2c0001097983 */ /* 0x000ea80000300800 */
[----:B------:R-:W2:Y:S01]  /*75610*/  LDL.LU R13, [R1+0x1f28] ;  /* 0x001f2800010d7983 */ /* 0x000ea20000300800 */
[----:B---3--:R-:W-:Y:S01]  /*75620*/  ISETP.LT.AND P4, PT, R8, R71, !P0 ;  /* 0x000000470800720c */ /* 0x008fe20004781270 */
[----:B------:R-:W-:-:S02]  /*75630*/  IMAD.IADD R0, R65, 0x1, R4 ;  /* 0x0000000141007824 */ /* 0x000fc400078e0204 */
[----:B------:R-:W3:Y:S01]  /*75640*/  LDL.LU R8, [R1+0x1f30] ;  /* 0x001f300001087983 */ /* 0x000ee20000300800 */
[CC--:B------:R-:W-:Y:S01]  /*75650*/  LEA R64, P6, R65.reuse, R2.reuse, 0x2 ;  /* 0x0000000241407211 */ /* 0x0c0fe200078c10ff */
[----:B------:R-:W1:Y:S01]  /*75660*/  LDC R73, c[0x0][0x22c] ;  /* 0x00008b00ff497b82 */ /* 0x000e620000000800 */
[C---:B------:R-:W-:Y:S01]  /*75670*/  IMAD.IADD R5, R0.reuse, 0x1, R4 ;  /* 0x0000000100057824 */ /* 0x040fe200078e0204 */
[CC--:B------:R-:W-:Y:S02]  /*75680*/  LEA R66, P5, R0.reuse, R2.reuse, 0x2 ;  /* 0x0000000200427211 */ /* 0x0c0fe400078a10ff */
[-C--:B------:R-:W-:Y:S02]  /*75690*/  LEA.HI.X.SX32 R65, R65, R3.reuse, 0x2, P6 ;  /* 0x0000000341417211 */ /* 0x080fe400030f16ff */
[-C--:B------:R-:W-:Y:S02]  /*756a0*/  LEA.HI.X.SX32 R67, R0, R3.reuse, 0x2, P5 ;  /* 0x0000000300437211 */ /* 0x080fe400028f16ff */
[C---:B------:R-:W-:Y:S01]  /*756b0*/  LEA R68, P6, R5.reuse, R2, 0x2 ;  /* 0x0000000205447211 */ /* 0x040fe200078c10ff */
[----:B------:R4:W-:Y:S01]  /*756c0*/  @P3 STG.E desc[UR60][R64.64], R80 ;  /* 0x0000005040003986 */ /* 0x0009e2000c10193c */
[----:B------:R-:W2:Y:S02]  /*756d0*/  LDC R71, c[0x0][0x22c] ;  /* 0x00008b00ff477b82 */ /* 0x000ea40000000800 */
[----:B------:R-:W-:Y:S01]  /*756e0*/  LEA.HI.X.SX32 R69, R5, R3, 0x2, P6 ;  /* 0x0000000305457211 */ /* 0x000fe200030f16ff */
[----:B------:R4:W-:Y:S02]  /*756f0*/  @P2 STG.E desc[UR60][R66.64], R249 ;  /* 0x000000f942002986 */ /* 0x0009e4000c10193c */
[----:B----4-:R-:W-:-:S02]  /*75700*/  ISETP.LT.AND P2, PT, R11, R72, !P0 ;  /* 0x000000480b00720c */ /* 0x010fc40004741270 */
[----:B------:R-:W-:Y:S01]  /*75710*/  IADD3 R5, R5, R4, RZ ;  /* 0x0000000405057210 */ /* 0x000fe20007ffe0ff */
[----:B------:R-:W4:Y:S01]  /*75720*/  LDL.LU R11, [R1+0x1f34] ;  /* 0x001f3400010b7983 */ /* 0x000f220000300800 */
[----:B------:R-:W3:Y:S03]  /*75730*/  LDC R72, c[0x0][0x22c] ;  /* 0x00008b00ff487b82 */ /* 0x000ee60000000800 */
[C-C-:B------:R-:W-:Y:S01]  /*75740*/  IMAD.IADD R65, R5.reuse, 0x1, R4.reuse ;  /* 0x0000000105417824 */ /* 0x140fe200078e0204 */
[----:B------:R-:W-:Y:S02]  /*75750*/  ISETP.LT.AND P3, PT, R12, R70, !P0 ;  /* 0x000000460c00720c */ /* 0x000fe40004761270 */
[-C--:B------:R-:W-:Y:S01]  /*75760*/  LEA R6, P5, R5, R2.reuse, 0x2 ;  /* 0x0000000205067211 */ /* 0x080fe200078a10ff */
[C---:B------:R-:W-:Y:S01]  /*75770*/  IMAD.IADD R0, R65.reuse, 0x1, R4 ;  /* 0x0000000141007824 */ /* 0x040fe200078e0204 */
[-C--:B------:R-:W-:Y:S01]  /*75780*/  LEA R64, P6, R65, R2.reuse, 0x2 ;  /* 0x0000000241407211 */ /* 0x080fe200078c10ff */
[----:B------:R-:W-:Y:S01]  /*75790*/  @P1 STG.E desc[UR60][R68.64], R79 ;  /* 0x0000004f44001986 */ /* 0x000fe2000c10193c */
[----:B------:R-:W-:Y:S01]  /*757a0*/  LEA.HI.X.SX32 R7, R5, R3, 0x2, P5 ;  /* 0x0000000305077211 */ /* 0x000fe200028f16ff */
[----:B------:R-:W4:Y:S01]  /*757b0*/  LDC R70, c[0x0][0x22c] ;  /* 0x00008b00ff467b82 */ /* 0x000f220000000800 */
[----:B------:R-:W-:-:S02]  /*757c0*/  LEA R66, P5, R0, R2, 0x2 ;  /* 0x0000000200427211 */ /* 0x000fc400078a10ff */
[-C--:B------:R-:W-:Y:S02]  /*757d0*/  LEA.HI.X.SX32 R65, R65, R3.reuse, 0x2, P6 ;  /* 0x0000000341417211 */ /* 0x080fe400030f16ff */
[----:B------:R-:W-:Y:S01]  /*757e0*/  LEA.HI.X.SX32 R67, R0, R3, 0x2, P5 ;  /* 0x0000000300437211 */ /* 0x000fe200028f16ff */
[----:B------:R2:W-:Y:S01]  /*757f0*/  @P4 STG.E desc[UR60][R6.64], R250 ;  /* 0x000000fa06004986 */ /* 0x0005e2000c10193c */
[----:B-1----:R-:W-:Y:S01]  /*75800*/  ISETP.LT.AND P1, PT, R10, R73, !P0 ;  /* 0x000000490a00720c */ /* 0x002fe20004721270 */
[----:B------:R-:W1:Y:S02]  /*75810*/  LDC R80, c[0x0][0x22c] ;  /* 0x00008b00ff507b82 */ /* 0x000e640000000800 */
[----:B------:R-:W4:Y:S04]  /*75820*/  LDL.LU R10, [R1+0x1f3c] ;  /* 0x001f3c00010a7983 */ /* 0x000f280000300800 */
[----:B--2---:R-:W-:Y:S02]  /*75830*/  @P3 STG.E desc[UR60][R64.64], R78 ;  /* 0x0000004e40003986 */ /* 0x004fe4000c10193c */
[----:B------:R-:W4:Y:S02]  /*75840*/  LDC R73, c[0x0][0x22c] ;  /* 0x00008b00ff497b82 */ /* 0x000f240000000800 */
[----:B------:R-:W2:Y:S04]  /*75850*/  LDL.LU R12, [R1+0x1f38] ;  /* 0x001f3800010c7983 */ /* 0x000ea80000300800 */
[----:B------:R1:W-:Y:S01]  /*75860*/  @P2 STG.E desc[UR60][R66.64], R251 ;  /* 0x000000fb42002986 */ /* 0x0003e2000c10193c */
[----:B------:R-:W-:Y:S01]  /*75870*/  IMAD.IADD R5, R0, 0x1, R4 ;  /* 0x0000000100057824 */ /* 0x000fe200078e0204 */
[----:B------:R-:W2:Y:S08]  /*75880*/  LDC R249, c[0x0][0x248] ;  /* 0x00009200fff97b82 */ /* 0x000eb00000000800 */
[----:B------:R-:W2:Y:S08]  /*75890*/  LDC R250, c[0x0][0x248] ;  /* 0x00009200fffa7b82 */ /* 0x000eb00000000800 */
[----:B-1----:R-:W1:Y:S01]  /*758a0*/  LDC R251, c[0x0][0x248] ;  /* 0x00009200fffb7b82 */ /* 0x002e620000000800 */
[----:B------:R-:W-:-:S02]  /*758b0*/  ISETP.LT.AND P4, PT, R9, R71, !P0 ;  /* 0x000000470900720c */ /* 0x000fc40004781270 */
[----:B------:R-:W2:Y:S01]  /*758c0*/  LDL.LU R9, [R1+0x1f40] ;  /* 0x001f400001097983 */ /* 0x000ea20000300800 */
[----:B---3--:R-:W-:-:S04]  /*758d0*/  ISETP.LT.AND P2, PT, R8, R72, !P0 ;  /* 0x000000480800720c */ /* 0x008fc80004741270 */
[----:B------:R-:W3:Y:S01]  /*758e0*/  LDC R71, c[0x0][0x22c] ;  /* 0x00008b00ff477b82 */ /* 0x000ee20000000800 */
[----:B------:R-:W2:Y:S01]  /*758f0*/  LDL.LU R8, [R1+0x1f44] ;  /* 0x001f440001087983 */ /* 0x000ea20000300800 */
[----:B------:R-:W-:-:S04]  /*75900*/  LEA R68, P6, R5, R2, 0x2 ;  /* 0x0000000205447211 */ /* 0x000fc800078c10ff */
[C---:B------:R-:W-:Y:S01]  /*75910*/  LEA.HI.X.SX32 R69, R5.reuse, R3, 0x2, P6 ;  /* 0x0000000305457211 */ /* 0x040fe200030f16ff */
[--C-:B------:R-:W-:Y:S01]  /*75920*/  IMAD.IADD R5, R5, 0x1, R4.reuse ;  /* 0x0000000105057824 */ /* 0x100fe200078e0204 */
[----:B------:R-:W1:Y:S03]  /*75930*/  LDC R72, c[0x0][0x22c] ;  /* 0x00008b00ff487b82 */ /* 0x000e660000000800 */
[----:B------:R4:W-:Y:S01]  /*75940*/  @P1 STG.E desc[UR60][R68.64], R244 ;  /* 0x000000f444001986 */ /* 0x0009e2000c10193c */
[--C-:B------:R-:W-:Y:S01]  /*75950*/  IMAD.IADD R65, R5, 0x1, R4.reuse ;  /* 0x0000000105417824 */ /* 0x100fe200078e0204 */
[----:B----4-:R-:W-:Y:S02]  /*75960*/  ISETP.LT.AND P1, PT, R11, R73, !P0 ;  /* 0x000000490b00720c */ /* 0x010fe40004721270 */
[----:B------:R-:W4:Y:S01]  /*75970*/  LDL.LU R11, [R1+0x1f4c] ;  /* 0x001f4c00010b7983 */ /* 0x000f220000300800 */
[----:B------:R-:W1:Y:S01]  /*75980*/  LDC R73, c[0x0][0x22c] ;  /* 0x00008b00ff497b82 */ /* 0x000e620000000800 */
[----:B------:R-:W-:Y:S01]  /*75990*/  LEA R6, P5, R5, R2, 0x2 ;  /* 0x0000000205067211 */ /* 0x000fe200078a10ff */
[----:B------:R-:W-:Y:S01]  /*759a0*/  IMAD.IADD R0, R65, 0x1, R4 ;  /* 0x0000000141007824 */ /* 0x000fe200078e0204 */
[----:B------:R-:W-:-:S02]  /*759b0*/  ISETP.LT.AND P3, PT, R13, R70, !P0 ;  /* 0x000000460d00720c */ /* 0x000fc40004761270 */
[-C--:B------:R-:W-:Y:S01]  /*759c0*/  LEA.HI.X.SX32 R7, R5, R3.reuse, 0x2, P5 ;  /* 0x0000000305077211 */ /* 0x080fe200028f16ff */
[----:B------:R-:W4:Y:S01]  /*759d0*/  LDL.LU R13, [R1+0x1f48] ;  /* 0x001f4800010d7983 */ /* 0x000f220000300800 */
[C---:B------:R-:W-:Y:S01]  /*759e0*/  LEA R64, P6, R65.reuse, R2, 0x2 ;  /* 0x0000000241407211 */ /* 0x040fe200078c10ff */
[----:B------:R-:W2:Y:S01]  /*759f0*/  LDC R70, c[0x0][0x22c] ;  /* 0x00008b00ff467b82 */ /* 0x000ea20000000800 */
[C---:B------:R-:W-:Y:S02]  /*75a00*/  IADD3 R5, R0.reuse, R4, RZ ;  /* 0x0000000400057210 */ /* 0x040fe40007ffe0ff */
[CC--:B------:R-:W-:Y:S02]  /*75a10*/  LEA R66, P5, R0.reuse, R2.reuse, 0x2 ;  /* 0x0000000200427211 */ /* 0x0c0fe400078a10ff */
[-C--:B------:R-:W-:Y:S02]  /*75a20*/  LEA.HI.X.SX32 R65, R65, R3.reuse, 0x2, P6 ;  /* 0x0000000341417211 */ /* 0x080fe400030f16ff */
[C---:B------:R-:W-:Y:S01]  /*75a30*/  LEA R68, P6, R5.reuse, R2, 0x2 ;  /* 0x0000000205447211 */ /* 0x040fe200078c10ff */
[----:B------:R-:W4:Y:S01]  /*75a40*/  LDC R244, c[0x0][0x248] ;  /* 0x00009200fff47b82 */ /* 0x000f220000000800 */
[-C--:B------:R-:W-:Y:S01]  /*75a50*/  LEA.HI.X.SX32 R67, R0, R3.reuse, 0x2, P5 ;  /* 0x0000000300437211 */ /* 0x080fe200028f16ff */
[----:B------:R3:W-:Y:S01]  /*75a60*/  @P4 STG.E desc[UR60][R6.64], R240 ;  /* 0x000000f006004986 */ /* 0x0007e2000c10193c */
[----:B------:R-:W-:-:S02]  /*75a70*/  LEA.HI.X.SX32 R69, R5, R3, 0x2, P6 ;  /* 0x0000000305457211 */ /* 0x000fc400030f16ff */
[----:B---3--:R-:W-:Y:S01]  /*75a80*/  ISETP.LT.AND P4, PT, R10, R71, !P0 ;  /* 0x000000470a00720c */ /* 0x008fe20004781270 */
[----:B------:R-:W-:Y:S02]  /*75a90*/  @P3 STG.E desc[UR60][R64.64], R245 ;  /* 0x000000f540003986 */ /* 0x000fe4000c10193c */
[----:B------:R-:W4:Y:S02]  /*75aa0*/  LDC R71, c[0x0][0x22c] ;  /* 0x00008b00ff477b82 */ /* 0x000f240000000800 */
[----:B------:R3:W-:Y:S04]  /*75ab0*/  @P2 STG.E desc[UR60][R66.64], R241 ;  /* 0x000000f142002986 */ /* 0x0007e8000c10193c */
[----:B------:R-:W4:Y:S02]  /*75ac0*/  LDL.LU R10, [R1+0x1f50] ;  /* 0x001f5000010a7983 */ /* 0x000f240000300800 */
[----:B------:R-:W4:Y:S02]  /*75ad0*/  LDC R240, c[0x0][0x248] ;  /* 0x00009200fff07b82 */ /* 0x000f240000000800 */
[----:B------:R1:W-:Y:S01]  /*75ae0*/  @P1 STG.E desc[UR60][R68.64], R246 ;  /* 0x000000f644001986 */ /* 0x0003e2000c10193c */
[----:B------:R-:W-:Y:S01]  /*75af0*/  IMAD.IADD R5, R5, 0x1, R4 ;  /* 0x0000000105057824 */ /* 0x000fe200078e0204 */
[----:B--2---:R-:W-:-:S04]  /*75b00*/  ISETP.LT.AND P3, PT, R12, R70, !P0 ;  /* 0x000000460c00720c */ /* 0x004fc80004761270 */
[----:B---3--:R-:W2:Y:S08]  /*75b10*/  LDC R241, c[0x0][0x248] ;  /* 0x00009200fff17b82 */ /* 0x008eb00000000800 */
[----:B------:R-:W3:Y:S08]  /*75b20*/  LDC R245, c[0x0][0x248] ;  /* 0x00009200fff57b82 */ /* 0x000ef00000000800 */
[----:B-1----:R-:W1:Y:S01]  /*75b30*/  LDC R246, c[0x0][0x248] ;  /* 0x00009200fff67b82 */ /* 0x002e620000000800 */
[----:B------:R-:W-:-:S02]  /*75b40*/  ISETP.LT.AND P2, PT, R9, R72, !P0 ;  /* 0x000000480900720c */ /* 0x000fc40004741270 */
[----:B------:R-:W-:Y:S01]  /*75b50*/  ISETP.LT.AND P1, PT, R8, R73, !P0 ;  /* 0x000000490800720c */ /* 0x000fe20004721270 */
[----:B------:R-:W3:Y:S01]  /*75b60*/  LDL.LU R9, [R1+0x1f54] ;  /* 0x001f540001097983 */ /* 0x000ee20000300800 */
[CC--:B------:R-:W-:Y:S01]  /*75b70*/  LEA R6, P5, R5.reuse, R2.reuse, 0x2 ;  /* 0x0000000205067211 */ /* 0x0c0fe200078a10ff */
[C-C-:B------:R-:W-:Y:S02]  /*75b80*/  IMAD.IADD R65, R5.reuse, 0x1, R4.reuse ;  /* 0x0000000105417824 */ /* 0x140fe400078e0204 */
[----:B------:R-:W1:Y:S01]  /*75b90*/  LDC R72, c[0x0][0x22c] ;  /* 0x00008b00ff487b82 */ /* 0x000e620000000800 */
[----:B------:R-:W2:Y:S01]  /*75ba0*/  LDL.LU R8, [R1+0x1f5c] ;  /* 0x001f5c0001087983 */ /* 0x000ea20000300800 */
[-C--:B------:R-:W-:Y:S01]  /*75bb0*/  LEA.HI.X.SX32 R7, R5, R3.reuse, 0x2, P5 ;  /* 0x0000000305077211 */ /* 0x080fe200028f16ff */
[C-C-:B------:R-:W-:Y:S01]  /*75bc0*/  IMAD.IADD R0, R65.reuse, 0x1, R4.reuse ;  /* 0x0000000141007824 */ /* 0x140fe200078e0204 */
[C---:B------:R-:W-:Y:S01]  /*75bd0*/  LEA R64, P6, R65.reuse, R2, 0x2 ;  /* 0x0000000241407211 */ /* 0x040fe200078c10ff */
[----:B------:R-:W2:Y:S02]  /*75be0*/  LDL.LU R12, [R1+0x1f58] ;  /* 0x001f5800010c7983 */ /* 0x000ea40000300800 */
[----:B------:R-:W-:Y:S01]  /*75bf0*/  IMAD.IADD R5, R0, 0x1, R4 ;  /* 0x0000000100057824 */ /* 0x000fe200078e0204 */
[----:B------:R-:W3:Y:S01]  /*75c00*/  LDC R73, c[0x0][0x22c] ;  /* 0x00008b00ff497b82 */ /* 0x000ee20000000800 */
[----:B------:R4:W-:Y:S01]  /*75c10*/  @P4 STG.E desc[UR60][R6.64], R242 ;  /* 0x000000f206004986 */ /* 0x0009e2000c10193c */
[----:B------:R-:W-:-:S02]  /*75c20*/  LEA.HI.X.SX32 R65, R65, R3, 0x2, P6 ;  /* 0x0000000341417211 */ /* 0x000fc400030f16ff */
[----:B----4-:R-:W-:-:S04]  /*75c30*/  ISETP.LT.AND P4, PT, R11, R71, !P0 ;  /* 0x000000470b00720c */ /* 0x010fc80004781270 */
[----:B------:R-:W4:Y:S01]  /*75c40*/  LDC R70, c[0x0][0x22c] ;  /* 0x00008b00ff467b82 */ /* 0x000f220000000800 */
[----:B------:R-:W2:Y:S01]  /*75c50*/  LDL.LU R11, [R1+0x1f60] ;  /* 0x001f6000010b7983 */ /* 0x000ea20000300800 */
[----:B------:R-:W-:-:S06]  /*75c60*/  LEA R68, P6, R5, R2, 0x2 ;  /* 0x0000000205447211 */ /* 0x000fcc00078c10ff */
[----:B------:R-:W2:Y:S01]  /*75c70*/  LDC R71, c[0x0][0x22c] ;  /* 0x00008b00ff477b82 */ /* 0x000ea20000000800 */
[C---:B------:R-:W-:Y:S01]  /*75c80*/  LEA.HI.X.SX32 R69, R5.reuse, R3, 0x2, P6 ;  /* 0x0000000305457211 */ /* 0x040fe200030f16ff */
[----:B------:R-:W-:Y:S01]  /*75c90*/  IMAD.IADD R5, R5, 0x1, R4 ;  /* 0x0000000105057824 */ /* 0x000fe200078e0204 */
[----:B------:R-:W-:-:S04]  /*75ca0*/  LEA R66, P5, R0, R2, 0x2 ;  /* 0x0000000200427211 */ /* 0x000fc800078a10ff */
[-C--:B------:R-:W-:Y:S01]  /*75cb0*/  LEA.HI.X.SX32 R67, R0, R3.reuse, 0x2, P5 ;  /* 0x0000000300437211 */ /* 0x080fe200028f16ff */
[----:B------:R-:W2:Y:S01]  /*75cc0*/  LDC R242, c[0x0][0x248] ;  /* 0x00009200fff27b82 */ /* 0x000ea20000000800 */
[C---:B------:R-:W-:Y:S01]  /*75cd0*/  LEA R6, P5, R5.reuse, R2, 0x2 ;  /* 0x0000000205067211 */ /* 0x040fe200078a10ff */
[----:B------:R1:W-:Y:S03]  /*75ce0*/  @P3 STG.E desc[UR60][R64.64], R247 ;  /* 0x000000f740003986 */ /* 0x0003e6000c10193c */
[----:B------:R-:W-:Y:S01]  /*75cf0*/  LEA.HI.X.SX32 R7, R5, R3, 0x2, P5 ;  /* 0x0000000305077211 */ /* 0x000fe200028f16ff */
[----:B------:R-:W-:Y:S01]  /*75d00*/  @P2 STG.E desc[UR60][R66.64], R243 ;  /* 0x000000f342002986 */ /* 0x000fe2000c10193c */
[----:B----4-:R-:W-:-:S03]  /*75d10*/  ISETP.LT.AND P3, PT, R13, R70, !P0 ;  /* 0x000000460d00720c */ /* 0x010fc60004761270 */
[----:B------:R-:W-:Y:S01]  /*75d20*/  @P1 STG.E desc[UR60][R68.64], R236 ;  /* 0x000000ec44001986 */ /* 0x000fe2000c10193c */
[----:B------:R-:W4:Y:S01]  /*75d30*/  LDC R70, c[0x0][0x22c] ;  /* 0x00008b00ff467b82 */ /* 0x000f220000000800 */
[----:B-1----:R-:W-:Y:S02]  /*75d40*/  ISETP.LT.AND P2, PT, R10, R72, !P0 ;  /* 0x000000480a00720c */ /* 0x002fe40004741270 */
[----:B------:R1:W-:Y:S04]  /*75d50*/  @P4 STG.E desc[UR60][R6.64], R232 ;  /* 0x000000e806004986 */ /* 0x0003e8000c10193c */
[----:B------:R-:W4:Y:S01]  /*75d60*/  LDL.LU R10, [R1+0x1f64] ;  /* 0x001f6400010a7983 */ /* 0x000f220000300800 */
[----:B------:R-:W4:Y:S01]  /*75d70*/  LDC R72, c[0x0][0x22c] ;  /* 0x00008b00ff487b82 */ /* 0x000f220000000800 */
[----:B------:R-:W-:-:S07]  /*75d80*/  IMAD.IADD R65, R5, 0x1, R4 ;  /* 0x0000000105417824 */ /* 0x000fce00078e0204 */
[----:B-1----:R-:W1:Y:S08]  /*75d90*/  LDC R232, c[0x0][0x248] ;  /* 0x00009200ffe87b82 */ /* 0x002e700000000800 */
[----:B------:R-:W1:Y:S08]  /*75da0*/  LDC R236, c[0x0][0x248] ;  /* 0x00009200ffec7b82 */ /* 0x000e700000000800 */
[----:B------:R-:W1:Y:S08]  /*75db0*/  LDC R243, c[0x0][0x248] ;  /* 0x00009200fff37b82 */ /* 0x000e700000000800 */
[----:B------:R-:W1:Y:S01]  /*75dc0*/  LDC R247, c[0x0][0x248] ;  /* 0x00009200fff77b82 */ /* 0x000e620000000800 */
[----:B---3--:R-:W-:-:S02]  /*75dd0*/  ISETP.LT.AND P1, PT, R9, R73, !P0 ;  /* 0x000000490900720c */ /* 0x008fc40004721270 */
[----:B------:R-:W3:Y:S01]  /*75de0*/  LDL.LU R9, [R1+0x1f6c] ;  /* 0x001f6c0001097983 */ /* 0x000ee20000300800 */
[----:B--2---:R-:W-:-:S04]  /*75df0*/  ISETP.LT.AND P4, PT, R8, R71, !P0 ;  /* 0x000000470800720c */ /* 0x004fc80004781270 */
[----:B------:R-:W2:Y:S01]  /*75e00*/  LDC R73, c[0x0][0x22c] ;  /* 0x00008b00ff497b82 */ /* 0x000ea20000000800 */
[----:B------:R-:W3:Y:S04]  /*75e10*/  LDL.LU R13, [R1+0x1f68] ;  /* 0x001f6800010d7983 */ /* 0x000ee80000300800 */
[----:B------:R-:W3:Y:S01]  /*75e20*/  LDL.LU R8, [R1+0x1f70] ;  /* 0x001f700001087983 */ /* 0x000ee20000300800 */
[C---:B------:R-:W-:Y:S02]  /*75e30*/  IADD3 R0, R65.reuse, R4, RZ ;  /* 0x0000000441007210 */ /* 0x040fe40007ffe0ff */
[CC--:B------:R-:W-:Y:S01]  /*75e40*/  LEA R64, P6, R65.reuse, R2.reuse, 0x2 ;  /* 0x0000000241407211 */ /* 0x0c0fe200078c10ff */
[----:B------:R-:W3:Y:S01]  /*75e50*/  LDC R71, c[0x0][0x22c] ;  /* 0x00008b00ff477b82 */ /* 0x000ee20000000800 */
[C---:B------:R-:W-:Y:S01]  /*75e60*/  LEA R66, P5, R0.reuse, R2, 0x2 ;  /* 0x0000000200427211 */ /* 0x040fe200078a10ff */
[----:B------:R-:W-:Y:S01]  /*75e70*/  IMAD.IADD R5, R0, 0x1, R4 ;  /* 0x0000000100057824 */ /* 0x000fe200078e0204 */
[----:B------:R-:W-:-:S02]  /*75e80*/  LEA.HI.X.SX32 R65, R65, R3, 0x2, P6 ;  /* 0x0000000341417211 */ /* 0x000fc400030f16ff */
[-C--:B------:R-:W-:Y:S02]  /*75e90*/  LEA.HI.X.SX32 R67, R0, R3.reuse, 0x2, P5 ;  /* 0x0000000300437211 */ /* 0x080fe400028f16ff */
[C---:B------:R-:W-:Y:S01]  /*75ea0*/  LEA R68, P6, R5.reuse, R2, 0x2 ;  /* 0x0000000205447211 */ /* 0x040fe200078c10ff */
[----:B------:R1:W-:Y:S01]  /*75eb0*/  @P3 STG.E desc[UR60][R64.64], R237 ;  /* 0x000000ed40003986 */ /* 0x0003e2000c10193c */
[----:B----4-:R-:W-:Y:S02]  /*75ec0*/  ISETP.LT.AND P3, PT, R12, R70, !P0 ;  /* 0x000000460c00720c */ /* 0x010fe40004761270 */
[-C--:B------:R-:W-:Y:S01]  /*75ed0*/  LEA.HI.X.SX32 R69, R5, R3.reuse, 0x2, P6 ;  /* 0x0000000305457211 */ /* 0x080fe200030f16ff */
[----:B------:R4:W-:Y:S01]  /*75ee0*/  @P2 STG.E desc[UR60][R66.64], R233 ;  /* 0x000000e942002986 */ /* 0x0009e2000c10193c */
[----:B------:R-:W-:Y:S01]  /*75ef0*/  ISETP.LT.AND P2, PT, R11, R72, !P0 ;  /* 0x000000480b00720c */ /* 0x000fe20004741270 */
[--C-:B------:R-:W-:Y:S01]  /*75f00*/  IMAD.IADD R5, R5, 0x1, R4.reuse ;  /* 0x0000000105057824 */ /* 0x100fe200078e0204 */
[----:B------:R-:W3:Y:S01]  /*75f10*/  LDC R72, c[0x0][0x22c] ;  /* 0x00008b00ff487b82 */ /* 0x000ee20000000800 */
[----:B------:R-:W3:Y:S02]  /*75f20*/  LDL.LU R12, [R1+0x1f74] ;  /* 0x001f7400010c7983 */ /* 0x000ee40000300800 */
[C-C-:B-1----:R-:W-:Y:S01]  /*75f30*/  IMAD.IADD R65, R5.reuse, 0x1, R4.reuse ;  /* 0x0000000105417824 */ /* 0x142fe200078e0204 */
[-C--:B------:R-:W-:Y:S01]  /*75f40*/  LEA R6, P5, R5, R2.reuse, 0x2 ;  /* 0x0000000205067211 */ /* 0x080fe200078a10ff */
[----:B------:R-:W-:Y:S03]  /*75f50*/  @P1 STG.E desc[UR60][R68.64], R238 ;  /* 0x000000ee44001986 */ /* 0x000fe6000c10193c */
[----:B------:R-:W1:Y:S01]  /*75f60*/  LDC R70, c[0x0][0x22c] ;  /* 0x00008b00ff467b82 */ /* 0x000e620000000800 */
[----:B------:R-:W-:Y:S01]  /*75f70*/  IMAD.IADD R0, R65, 0x1, R4 ;  /* 0x0000000141007824 */ /* 0x000fe200078e0204 */
[----:B------:R-:W-:Y:S01]  /*75f80*/  LEA.HI.X.SX32 R7, R5, R3, 0x2, P5 ;  /* 0x0000000305077211 */ /* 0x000fe200028f16ff */
[----:B------:R-:W3:Y:S01]  /*75f90*/  LDL.LU R11, [R1+0x1f7c] ;  /* 0x001f7c00010b7983 */ /* 0x000ee20000300800 */
[----:B------:R-:W-:-:S02]  /*75fa0*/  LEA R64, P6, R65, R2, 0x2 ;  /* 0x0000000241407211 */ /* 0x000fc400078c10ff */
[C---:B----4-:R-:W-:Y:S02]  /*75fb0*/  LEA R66, P5, R0.reuse, R2, 0x2 ;  /* 0x0000000200427211 */ /* 0x050fe400078a10ff */
[-C--:B------:R-:W-:Y:S01]  /*75fc0*/  LEA.HI.X.SX32 R65, R65, R3.reuse, 0x2, P6 ;  /* 0x0000000341417211 */ /* 0x080fe200030f16ff */
[----:B------:R-:W4:Y:S01]  /*75fd0*/  LDC R233, c[0x0][0x248] ;  /* 0x00009200ffe97b82 */ /* 0x000f220000000800 */
[----:B------:R-:W-:Y:S01]  /*75fe0*/  LEA.HI.X.SX32 R67, R0, R3, 0x2, P5 ;  /* 0x0000000300437211 */ /* 0x000fe200028f16ff */
[----:B------:R2:W-:Y:S04]  /*75ff0*/  @P4 STG.E desc[UR60][R6.64], R234 ;  /* 0x000000ea06004986 */ /* 0x0005e8000c10193c */
[----:B------:R-:W-:Y:S01]  /*76000*/  @P3 STG.E desc[UR60][R64.64], R239 ;  /* 0x000000ef40003986 */ /* 0x000fe2000c10193c */
[----:B--2---:R-:W-:Y:S01]  /*76010*/  ISETP.LT.AND P1, PT, R10, R73, !P0 ;  /* 0x000000490a00720c */ /* 0x004fe20004721270 */
[----:B------:R-:W2:Y:S02]  /*76020*/  LDC R237, c[0x0][0x248] ;  /* 0x00009200ffed7b82 */ /* 0x000ea40000000800 */
[----:B------:R-:W4:Y:S04]  /*76030*/  LDL.LU R10, [R1+0x1f78] ;  /* 0x001f7800010a7983 */ /* 0x000f280000300800 */
[----:B------:R1:W-:Y:S02]  /*76040*/  @P2 STG.E desc[UR60][R66.64], R235 ;  /* 0x000000eb42002986 */ /* 0x0003e4000c10193c */
[----:B------:R-:W2:Y:S01]  /*76050*/  LDC R73, c[0x0][0x22c] ;  /* 0x00008b00ff497b82 */ /* 0x000ea20000000800 */
[----:B------:R-:W-:-:S07]  /*76060*/  IMAD.IADD R5, R0, 0x1, R4 ;  /* 0x0000000100057824 */ /* 0x000fce00078e0204 */
[----:B------:R-:W4:Y:S08]  /*76070*/  LDC R234, c[0x0][0x248] ;  /* 0x00009200ffea7b82 */ /* 0x000f300000000800 */
[----:B-1----:R-:W1:Y:S08]  /*76080*/  LDC R235, c[0x0][0x248] ;  /* 0x00009200ffeb7b82 */ /* 0x002e700000000800 */
[----:B------:R-:W1:Y:S08]  /*76090*/  LDC R238, c[0x0][0x248] ;  /* 0x00009200ffee7b82 */ /* 0x000e700000000800 */
[----:B------:R-:W1:Y:S01]  /*760a0*/  LDC R239, c[0x0][0x248] ;  /* 0x00009200ffef7b82 */ /* 0x000e620000000800 */
[----:B---3--:R-:W-:-:S02]  /*760b0*/  ISETP.LT.AND P4, PT, R9, R71, !P0 ;  /* 0x000000470900720c */ /* 0x008fc40004781270 */
[----:B------:R-:W3:Y:S01]  /*760c0*/  LDL.LU R9, [R1+0x1f80] ;  /* 0x001f800001097983 */ /* 0x000ee20000300800 */
[----:B------:R-:W-:-:S04]  /*760d0*/  ISETP.LT.AND P2, PT, R8, R72, !P0 ;  /* 0x000000480800720c */ /* 0x000fc80004741270 */
[----:B------:R-:W1:Y:S01]  /*760e0*/  LDC R71, c[0x0][0x22c] ;  /* 0x00008b00ff477b82 */ /* 0x000e620000000800 */
[----:B------:R-:W3:Y:S01]  /*760f0*/  LDL.LU R8, [R1+0x1f8c] ;  /* 0x001f8c0001087983 */ /* 0x000ee20000300800 */
[----:B------:R-:W-:Y:S02]  /*76100*/  LEA R68, P6, R5, R2, 0x2 ;  /* 0x0000000205447211 */ /* 0x000fe400078c10ff */
[----:B------:R-:W-:Y:S01]  /*76110*/  ISETP.LT.AND P3, PT, R13, R70, !P0 ;  /* 0x000000460d00720c */ /* 0x000fe20004761270 */
[----:B------:R-:W3:Y:S01]  /*76120*/  LDL.LU R14, [R1+0x1fa0] ;  /* 0x001fa000010e7983 */ /* 0x000ee20000300800 */
[C---:B------:R-:W-:Y:S01]  /*76130*/  LEA.HI.X.SX32 R69, R5.reuse, R3, 0x2, P6 ;  /* 0x0000000305457211 */ /* 0x040fe200030f16ff */
[----:B------:R-:W-:Y:S01]  /*76140*/  IMAD.IADD R5, R5, 0x1, R4 ;  /* 0x0000000105057824 */ /* 0x000fe200078e0204 */
[----:B------:R-:W4:Y:S01]  /*76150*/  LDC R70, c[0x0][0x22c] ;  /* 0x00008b00ff467b82 */ /* 0x000f220000000800 */
[----:B------:R-:W3:Y:S04]  /*76160*/  LDL.LU R13, [R1+0x1f98] ;  /* 0x001f9800010d7983 */ /* 0x000ee80000300800 */
[----:B------:R2:W-:Y:S01]  /*76170*/  @P1 STG.E desc[UR60][R68.64], R228 ;  /* 0x000000e444001986 */ /* 0x0005e2000c10193c */
[----:B------:R-:W-:-:S02]  /*76180*/  IADD3 R65, R5, R4, RZ ;  /* 0x0000000405417210 */ /* 0x000fc40007ffe0ff */
[----:B------:R-:W3:Y:S01]  /*76190*/  LDC R72, c[0x0][0x22c] ;  /* 0x00008b00ff487b82 */ /* 0x000ee20000000800 */
[----:B--2---:R-:W-:Y:S02]  /*761a0*/  ISETP.LT.AND P1, PT, R12, R73, !P0 ;  /* 0x000000490c00720c */ /* 0x004fe40004721270 */
[----:B------:R-:W2:Y:S05]  /*761b0*/  LDL.LU R12, [R1+0x1fa4] ;  /* 0x001fa400010c7983 */ /* 0x000eaa0000300800 */
[----:B------:R-:W3:Y:S01]  /*761c0*/  LDC R73, c[0x0][0x22c] ;  /* 0x00008b00ff497b82 */ /* 0x000ee20000000800 */
[-C--:B------:R-:W-:Y:S01]  /*761d0*/  LEA R6, P5, R5, R2.reuse, 0x2 ;  /* 0x0000000205067211 */ /* 0x080fe200078a10ff */
[C---:B------:R-:W-:Y:S01]  /*761e0*/  IMAD.IADD R0, R65.reuse, 0x1, R4 ;  /* 0x0000000141007824 */ /* 0x040fe200078e0204 */
[----:B------:R-:W-:-:S02]  /*761f0*/  LEA R64, P6, R65, R2, 0x2 ;  /* 0x0000000241407211 */ /* 0x000fc400078c10ff */
[-C--:B------:R-:W-:Y:S01]  /*76200*/  LEA.HI.X.SX32 R7, R5, R3.reuse, 0x2, P5 ;  /* 0x0000000305077211 */ /* 0x080fe200028f16ff */
[C-C-:B------:R-:W-:Y:S01]  /*76210*/  IMAD.IADD R5, R0.reuse, 0x1, R4.reuse ;  /* 0x0000000100057824 */ /* 0x140fe200078e0204 */
[CC--:B------:R-:W-:Y:S02]  /*76220*/  LEA R66, P5, R0.reuse, R2.reuse, 0x2 ;  /* 0x0000000200427211 */ /* 0x0c0fe400078a10ff */
[-C--:B------:R-:W-:Y:S02]  /*76230*/  LEA.HI.X.SX32 R65, R65, R3.reuse, 0x2, P6 ;  /* 0x0000000341417211 */ /* 0x080fe400030f16ff */
[C---:B------:R-:W-:Y:S02]  /*76240*/  LEA R68, P6, R5.reuse, R2, 0x2 ;  /* 0x0000000205447211 */ /* 0x040fe400078c10ff */
[-C--:B------:R-:W-:Y:S02]  /*76250*/  LEA.HI.X.SX32 R67, R0, R3.reuse, 0x2, P5 ;  /* 0x0000000300437211 */ /* 0x080fe400028f16ff */
[----:B------:R-:W-:Y:S01]  /*76260*/  LEA.HI.X.SX32 R69, R5, R3, 0x2, P6 ;  /* 0x0000000305457211 */ /* 0x000fe200030f16ff */
[----:B------:R-:W-:Y:S01]  /*76270*/  @P4 STG.E desc[UR60][R6.64], R224 ;  /* 0x000000e006004986 */ /* 0x000fe2000c10193c */
[----:B-1----:R-:W-:Y:S01]  /*76280*/  ISETP.LT.AND P4, PT, R11, R71, !P0 ;  /* 0x000000470b00720c */ /* 0x002fe20004781270 */
[----:B------:R-:W-:Y:S01]  /*76290*/  IMAD.IADD R5, R5, 0x1, R4 ;  /* 0x0000000105057824 */ /* 0x000fe200078e0204 */
[----:B------:R-:W1:Y:S01]  /*762a0*/  LDC R71, c[0x0][0x22c] ;  /* 0x00008b00ff477b82 */ /* 0x000e620000000800 */
[----:B------:R3:W-:Y:S01]  /*762b0*/  @P3 STG.E desc[UR60][R64.64], R229 ;  /* 0x000000e540003986 */ /* 0x0007e2000c10193c */
[----:B----4-:R-:W-:-:S03]  /*762c0*/  ISETP.LT.AND P3, PT, R10, R70, !P0 ;  /* 0x000000460a00720c */ /* 0x010fc60004761270 */
[----:B------:R4:W-:Y:S03]  /*762d0*/  @P2 STG.E desc[UR60][R66.64], R225 ;  /* 0x000000e142002986 */ /* 0x0009e6000c10193c */
[----:B------:R-:W1:Y:S01]  /*762e0*/  LDC R70, c[0x0][0x22c] ;  /* 0x00008b00ff467b82 */ /* 0x000e620000000800 */
[----:B------:R-:W2:Y:S04]  /*762f0*/  LDL.LU R11, [R1+0x1fb4] ;  /* 0x001fb400010b7983 */ /* 0x000ea80000300800 */
[----:B------:R4:W-:Y:S04]  /*76300*/  @P1 STG.E desc[UR60][R68.64], R230 ;  /* 0x000000e644001986 */ /* 0x0009e8000c10193c */
[----:B------:R-:W2:Y:S01]  /*76310*/  LDL.LU R10, [R1+0x1fc8] ;  /* 0x001fc800010a7983 */ /* 0x000ea20000300800 */
[----:B---3--:R-:W-:-:S03]  /*76320*/  ISETP.LT.AND P2, PT, R9, R72, !P0 ;  /* 0x000000480900720c */ /* 0x008fc60004741270 */
[----:B------:R-:W3:Y:S01]  /*76330*/  LDL.LU R9, [R1+0x1fd0] ;  /* 0x001fd00001097983 */ /* 0x000ee20000300800 */
[----:B------:R-:W2:Y:S01]  /*76340*/  LDC R72, c[0x0][0x22c] ;  /* 0x00008b00ff487b82 */ /* 0x000ea20000000800 */
[----:B------:R-:W-:Y:S02]  /*76350*/  ISETP.LT.AND P1, PT, R8, R73, !P0 ;  /* 0x000000490800720c */ /* 0x000fe40004721270 */
[----:B------:R-:W3:Y:S01]  /*76360*/  LDL.LU R8, [R1+0x1fcc] ;  /* 0x001fcc0001087983 */ /* 0x000ee20000300800 */
[C---:B------:R-:W-:Y:S01]  /*76370*/  IMAD.IADD R65, R5.reuse, 0x1, R4 ;  /* 0x0000000105417824 */ /* 0x040fe200078e0204 */
[----:B------:R-:W-:-:S03]  /*76380*/  LEA R6, P5, R5, R2, 0x2 ;  /* 0x0000000205067211 */ /* 0x000fc600078a10ff */
[----:B------:R-:W2:Y:S01]  /*76390*/  LDC R73, c[0x0][0x22c] ;  /* 0x00008b00ff497b82 */ /* 0x000ea20000000800 */
[--C-:B------:R-:W-:Y:S01]  /*763a0*/  IMAD.IADD R0, R65, 0x1, R4.reuse ;  /* 0x0000000141007824 */ /* 0x100fe200078e0204 */
[-C--:B------:R-:W-:Y:S02]  /*763b0*/  LEA.HI.X.SX32 R7, R5, R3.reuse, 0x2, P5 ;  /* 0x0000000305077211 */ /* 0x080fe400028f16ff */
[CC--:B------:R-:W-:Y:S02]  /*763c0*/  LEA R64, P6, R65.reuse, R2.reuse, 0x2 ;  /* 0x0000000241407211 */ /* 0x0c0fe400078c10ff */
[CC--:B----4-:R-:W-:Y:S01]  /*763d0*/  LEA R66, P5, R0.reuse, R2.reuse, 0x2 ;  /* 0x0000000200427211 */ /* 0x0d0fe200078a10ff */
[C---:B------:R-:W-:Y:S01]  /*763e0*/  IMAD.IADD R5, R0.reuse, 0x1, R4 ;  /* 0x0000000100057824 */ /* 0x040fe200078e0204 */
[-C--:B------:R-:W-:Y:S02]  /*763f0*/  LEA.HI.X.SX32 R65, R65, R3.reuse, 0x2, P6 ;  /* 0x0000000341417211 */ /* 0x080fe400030f16ff */
[----:B------:R-:W-:Y:S01]  /*76400*/  LEA.HI.X.SX32 R67, R0, R3, 0x2, P5 ;  /* 0x0000000300437211 */ /* 0x000fe200028f16ff */
[----:B------:R-:W-:Y:S01]  /*76410*/  @P4 STG.E desc[UR60][R6.64], R226 ;  /* 0x000000e206004986 */ /* 0x000fe2000c10193c */
[----:B------:R-:W-:-:S03]  /*76420*/  LEA R68, P6, R5, R2, 0x2 ;  /* 0x0000000205447211 */ /* 0x000fc600078c10ff */
[----:B------:R4:W-:Y:S01]  /*76430*/  @P3 STG.E desc[UR60][R64.64], R231 ;  /* 0x000000e740003986 */ /* 0x0009e2000c10193c */
[----:B-1----:R-:W-:Y:S02]  /*76440*/  ISETP.LT.AND P3, PT, R13, R70, !P0 ;  /* 0x000000460d00720c */ /* 0x002fe40004761270 */
[----:B------:R-:W1:Y:S01]  /*76450*/  LDC R70, c[0x0][0x22c] ;  /* 0x00008b00ff467b82 */ /* 0x000e620000000800 */
[----:B------:R4:W-:Y:S01]  /*76460*/  @P2 STG.E desc[UR60][R66.64], R227 ;  /* 0x000000e342002986 */ /* 0x0009e2000c10193c */
[----:B--2---:R-:W-:Y:S02]  /*76470*/  ISETP.LT.AND P2, PT, R12, R72, !P0 ;  /* 0x000000480c00720c */ /* 0x004fe40004741270 */
[C---:B------:R-:W-:Y:S01]  /*76480*/  LEA.HI.X.SX32 R69, R5.reuse, R3, 0x2, P6 ;  /* 0x0000000305457211 */ /* 0x040fe200030f16ff */
[----:B------:R-:W2:Y:S01]  /*76490*/  LDL.LU R12, [R1+0x1fd4] ;  /* 0x001fd400010c7983 */ /* 0x000ea20000300800 */
[----:B------:R-:W-:Y:S02]  /*764a0*/  ISETP.LT.AND P4, PT, R14, R71, !P0 ;  /* 0x000000470e00720c */ /* 0x000fe40004781270 */
[----:B------:R-:W3:Y:S01]  /*764b0*/  LDC R72, c[0x0][0x22c] ;  /* 0x00008b00ff487b82 */ /* 0x000ee20000000800 */
[----:B------:R-:W-:-:S07]  /*764c0*/  IADD3 R5, R5, R4, RZ ;  /* 0x0000000405057210 */ /* 0x000fce0007ffe0ff */
[----:B------:R-:W3:Y:S01]  /*764d0*/  LDC R71, c[0x0][0x22c] ;  /* 0x00008b00ff477b82 */ /* 0x000ee20000000800 */
[C---:B----4-:R-:W-:Y:S01]  /*764e0*/  IMAD.IADD R65, R5.reuse, 0x1, R4 ;  /* 0x0000000105417824 */ /* 0x050fe200078e0204 */
[----:B------:R-:W-:-:S03]  /*764f0*/  LEA R6, P5, R5, R2, 0x2 ;  /* 0x0000000205067211 */ /* 0x000fc600078a10ff */
[----:B------:R-:W-:Y:S01]  /*76500*/  IMAD.IADD R0, R65, 0x1, R4 ;  /* 0x0000000141007824 */ /* 0x000fe200078e0204 */
[-C--:B------:R-:W-:Y:S02]  /*76510*/  LEA.HI.X.SX32 R7, R5, R3.reuse, 0x2, P5 ;  /* 0x0000000305077211 */ /* 0x080fe400028f16ff */
[CC--:B------:R-:W-:Y:S02]  /*76520*/  LEA R64, P6, R65.reuse, R2.reuse, 0x2 ;  /* 0x0000000241407211 */ /* 0x0c0fe400078c10ff */
[C---:B------:R-:W-:Y:S02]  /*76530*/  LEA R66, P5, R0.reuse, R2, 0x2 ;  /* 0x0000000200427211 */ /* 0x040fe400078a10ff */
[-C--:B------:R-:W-:Y:S02]  /*76540*/  LEA.HI.X.SX32 R65, R65, R3.reuse, 0x2, P6 ;  /* 0x0000000341417211 */ /* 0x080fe400030f16ff */
[----:B------:R-:W-:Y:S01]  /*76550*/  LEA.HI.X.SX32 R67, R0, R3, 0x2, P5 ;  /* 0x0000000300437211 */ /* 0x000fe200028f16ff */
[----:B------:R4:W-:Y:S01]  /*76560*/  @P1 STG.E desc[UR60][R68.64], R220 ;  /* 0x000000dc44001986 */ /* 0x0009e2000c10193c */
[----:B------:R-:W-:-:S02]  /*76570*/  ISETP.LT.AND P1, PT, R11, R73, !P0 ;  /* 0x000000490b00720c */ /* 0x000fc40004721270 */
[----:B------:R-:W2:Y:S01]  /*76580*/  LDC R73, c[0x0][0x22c] ;  /* 0x00008b00ff497b82 */ /* 0x000ea20000000800 */
[----:B------:R-:W-:Y:S01]  /*76590*/  @P4 STG.E desc[UR60][R6.64], R216 ;  /* 0x000000d806004986 */ /* 0x000fe2000c10193c */
[----:B-1----:R-:W-:-:S03]  /*765a0*/  ISETP.LT.AND P4, PT, R10, R70, !P0 ;  /* 0x000000460a00720c */ /* 0x002fc60004781270 */
[----:B------:R-:W2:Y:S01]  /*765b0*/  LDL.LU R11, [R1+0x1fe0] ;  /* 0x001fe000010b7983 */ /* 0x000ea20000300800 */
[----:B------:R-:W-:Y:S02]  /*765c0*/  IMAD.IADD R5, R0, 0x1, R4 ;  /* 0x0000000100057824 */ /* 0x000fe400078e0204 */
[----:B------:R-:W1:Y:S01]  /*765d0*/  LDC R70, c[0x0][0x22c] ;  /* 0x00008b00ff467b82 */ /* 0x000e620000000800 */
[----:B------:R4:W-:Y:S04]  /*765e0*/  @P3 STG.E desc[UR60][R64.64], R221 ;  /* 0x000000dd40003986 */ /* 0x0009e8000c10193c */
[----:B------:R2:W-:Y:S04]  /*765f0*/  @P2 STG.E desc[UR60][R66.64], R217 ;  /* 0x000000d942002986 */ /* 0x0005e8000c10193c */
[----:B------:R-:W2:Y:S01]  /*76600*/  LDL.LU R10, [R1+0x1ff0] ;  /* 0x001ff000010a7983 */ /* 0x000ea20000300800 */
[----:B---3--:R-:W-:-:S03]  /*76610*/  ISETP.LT.AND P3, PT, R9, R72, !P0 ;  /* 0x000000480900720c */ /* 0x008fc60004761270 */
[----:B------:R-:W3:Y:S01]  /*76620*/  LDL.LU R9, [R1+0x1ff4] ;  /* 0x001ff40001097983 */ /* 0x000ee20000300800 */
[C---:B----4-:R-:W-:Y:S01]  /*76630*/  LEA R68, P6, R5.reuse, R2, 0x2 ;  /* 0x0000000205447211 */ /* 0x050fe200078c10ff */
[----:B------:R-:W4:Y:S01]  /*76640*/  LDC R72, c[0x0][0x22c] ;  /* 0x00008b00ff487b82 */ /* 0x000f220000000800 */
[----:B------:R-:W-:Y:S02]  /*76650*/  ISETP.LT.AND P2, PT, R8, R71, !P0 ;  /* 0x000000470800720c */ /* 0x000fe40004741270 */
[----:B------:R-:W4:Y:S01]  /*76660*/  LDL.LU R8, [R1+0x1ff8] ;  /* 0x001ff80001087983 */ /* 0x000f220000300800 */
[C---:B------:R-:W-:Y:S01]  /*76670*/  LEA.HI.X.SX32 R69, R5.reuse, R3, 0x2, P6 ;  /* 0x0000000305457211 */ /* 0x040fe200030f16ff */
[----:B------:R-:W-:-:S03]  /*76680*/  IMAD.IADD R5, R5, 0x1, R4 ;  /* 0x0000000105057824 */ /* 0x000fc600078e0204 */
[----:B------:R-:W1:Y:S01]  /*76690*/  LDC R71, c[0x0][0x22c] ;  /* 0x00008b00ff477b82 */ /* 0x000e620000000800 */
[----:B------:R-:W4:Y:S04]  /*766a0*/  LDL.LU R15, [R1+0x2010] ;  /* 0x00201000010f7983 */ /* 0x000f280000300800 */
[----:B------:R-:W4:Y:S01]  /*766b0*/  LDL.LU R14, [R1+0x2004] ;  /* 0x00200400010e7983 */ /* 0x000f220000300800 */
[----:B------:R-:W-:-:S03]  /*766c0*/  IMAD.IADD R65, R5, 0x1, R4 ;  /* 0x0000000105417824 */ /* 0x000fc600078e0204 */
[----:B------:R2:W-:Y:S04]  /*766d0*/  @P1 STG.E desc[UR60][R68.64], R222 ;  /* 0x000000de44001986 */ /* 0x0005e8000c10193c */
[----:B------:R-:W4:Y:S01]  /*766e0*/  LDL.LU R13, [R1+0x201c] ;  /* 0x00201c00010d7983 */ /* 0x000f220000300800 */
[----:B------:R-:W-:Y:S01]  /*766f0*/  LEA R6, P5, R5, R2, 0x2 ;  /* 0x0000000205067211 */ /* 0x000fe200078a10ff */
[----:B------:R-:W-:Y:S01]  /*76700*/  IMAD.IADD R0, R65, 0x1, R4 ;  /* 0x0000000141007824 */ /* 0x000fe200078e0204 */
[----:B--2---:R-:W-:Y:S02]  /*76710*/  ISETP.LT.AND P1, PT, R12, R73, !P0 ;  /* 0x000000490c00720c */ /* 0x004fe40004721270 */
[----:B------:R-:W4:Y:S01]  /*76720*/  LDC R73, c[0x0][0x22c] ;  /* 0x00008b00ff497b82 */ /* 0x000f220000000800 */
[----:B------:R-:W2:Y:S01]  /*76730*/  LDL.LU R12, [R1+0x2020] ;  /* 0x00202000010c7983 */ /* 0x000ea20000300800 */
[----:B------:R-:W-:-:S02]  /*76740*/  LEA.HI.X.SX32 R7, R5, R3, 0x2, P5 ;  /* 0x0000000305077211 */ /* 0x000fc400028f16ff */
[C---:B------:R-:W-:Y:S02]  /*76750*/  LEA R64, P6, R65.reuse, R2, 0x2 ;  /* 0x0000000241407211 */ /* 0x040fe400078c10ff */
[C---:B------:R-:W-:Y:S02]  /*76760*/  IADD3 R5, R0.reuse, R4, RZ ;  /* 0x0000000400057210 */ /* 0x040fe40007ffe0ff */
[CC--:B------:R-:W-:Y:S02]  /*76770*/  LEA R66, P5, R0.reuse, R2.reuse, 0x2 ;  /* 0x0000000200427211 */ /* 0x0c0fe400078a10ff */
[-C--:B------:R-:W-:Y:S02]  /*76780*/  LEA.HI.X.SX32 R65, R65, R3.reuse, 0x2, P6 ;  /* 0x0000000341417211 */ /* 0x080fe400030f16ff */
[----:B------:R-:W-:Y:S02]  /*76790*/  LEA R68, P6, R5, R2, 0x2 ;  /* 0x0000000205447211 */ /* 0x000fe400078c10ff */
[----:B------:R-:W-:-:S02]  /*767a0*/  LEA.HI.X.SX32 R67, R0, R3, 0x2, P5 ;  /* 0x0000000300437211 */ /* 0x000fc400028f16ff */
[----:B------:R-:W-:Y:S01]  /*767b0*/  LEA.HI.X.SX32 R69, R5, R3, 0x2, P6 ;  /* 0x0000000305457211 */ /* 0x000fe200030f16ff */
[----:B------:R-:W-:Y:S04]  /*767c0*/  @P4 STG.E desc[UR60][R6.64], R218 ;  /* 0x000000da06004986 */ /* 0x000fe8000c10193c */
[----:B------:R4:W-:Y:S04]  /*767d0*/  @P3 STG.E desc[UR60][R64.64], R223 ;  /* 0x000000df40003986 */ /* 0x0009e8000c10193c */
[----:B------:R-:W-:Y:S04]  /*767e0*/  @P2 STG.E desc[UR60][R66.64], R219 ;  /* 0x000000db42002986 */ /* 0x000fe8000c10193c */
[----:B------:R4:W-:Y:S01]  /*767f0*/  @P1 STG.E desc[UR60][R68.64], R212 ;  /* 0x000000d444001986 */ /* 0x0009e2000c10193c */
[----:B-1----:R-:W-:-:S03]  /*76800*/  ISETP.LT.AND P4, PT, R11, R70, !P0 ;  /* 0x000000460b00720c */ /* 0x002fc60004781270 */
[----:B------:R-:W2:Y:S01]  /*76810*/  LDL.LU R11, [R1+0x2030] ;  /* 0x00203000010b7983 */ /* 0x000ea20000300800 */
[--C-:B------:R-:W-:Y:S01]  /*76820*/  IMAD.IADD R5, R5, 0x1, R4.reuse ;  /* 0x0000000105057824 */ /* 0x100fe200078e0204 */
[----:B------:R-:W1:Y:S01]  /*76830*/  LDC R70, c[0x0][0x22c] ;  /* 0x00008b00ff467b82 */ /* 0x000e620000000800 */
[----:B------:R-:W-:Y:S02]  /*76840*/  ISETP.LT.AND P3, PT, R10, R71, !P0 ;  /* 0x000000470a00720c */ /* 0x000fe40004761270 */
[----:B------:R-:W2:Y:S01]  /*76850*/  LDL.LU R10, [R1+0x2050] ;  /* 0x00205000010a7983 */ /* 0x000ea20000300800 */
[----:B---3--:R-:W-:Y:S02]  /*76860*/  ISETP.LT.AND P2, PT, R9, R74, !P0 ;  /* 0x0000004a0900720c */ /* 0x008fe40004741270 */
[----:B----4-:R-:W-:Y:S01]  /*76870*/  ISETP.LT.AND P1, PT, R8, R73, !P0 ;  /* 0x000000490800720c */ /* 0x010fe20004721270 */
[----:B------:R-:W3:Y:S01]  /*76880*/  LDL.LU R9, [R1+0x2040] ;  /* 0x0020400001097983 */ /* 0x000ee20000300800 */
[C-C-:B------:R-:W-:Y:S01]  /*76890*/  IMAD.IADD R65, R5.reuse, 0x1, R4.reuse ;  /* 0x0000000105417824 */ /* 0x140fe200078e0204 */
[----:B------:R-:W-:Y:S01]  /*768a0*/  LEA R6, P5, R5, R2, 0x2 ;  /* 0x0000000205067211 */ /* 0x000fe200078a10ff */
[----:B------:R-:W4:Y:S01]  /*768b0*/  LDC R71, c[0x0][0x22c] ;  /* 0x00008b00ff477b82 */ /* 0x000f220000000800 */
[----:B------:R-:W3:Y:S01]  /*768c0*/  LDL.LU R8, [R1+0x2034] ;  /* 0x0020340001087983 */ /* 0x000ee20000300800 */
[----:B------:R-:W-:Y:S01]  /*768d0*/  IMAD.IADD R0, R65, 0x1, R4 ;  /* 0x0000000141007824 */ /* 0x000fe200078e0204 */
[----:B------:R-:W-:-:S05]  /*768e0*/  LEA.HI.X.SX32 R7, R5, R3, 0x2, P5 ;  /* 0x0000000305077211 */ /* 0x000fca00028f16ff */
[----:B------:R-:W2:Y:S01]  /*768f0*/  LDC R74, c[0x0][0x22c] ;  /* 0x00008b00ff4a7b82 */ /* 0x000ea20000000800 */
[----:B------:R-:W-:Y:S01]  /*76900*/  LEA R64, P6, R65, R2, 0x2 ;  /* 0x0000000241407211 */ /* 0x000fe200078c10ff */
[----:B------:R-:W-:-:S03]  /*76910*/  IMAD.IADD R5, R0, 0x1, R4 ;  /* 0x0000000100057824 */ /* 0x000fc600078e0204 */
[-C--:B------:R-:W-:Y:S02]  /*76920*/  LEA.HI.X.SX32 R65, R65, R3.reuse, 0x2, P6 ;  /* 0x0000000341417211 */ /* 0x080fe400030f16ff */
[CC--:B------:R-:W-:Y:S01]  /*76930*/  LEA R68, P6, R5.reuse, R2.reuse, 0x2 ;  /* 0x0000000205447211 */ /* 0x0c0fe200078c10ff */
[----:B------:R-:W2:Y:S01]  /*76940*/  LDC R73, c[0x0][0x22c] ;  /* 0x00008b00ff497b82 */ /* 0x000ea20000000800 */
[C---:B------:R-:W-:Y:S02]  /*76950*/  LEA R66, P5, R0.reuse, R2, 0x2 ;  /* 0x0000000200427211 */ /* 0x040fe400078a10ff */
[CC--:B------:R-:W-:Y:S01]  /*76960*/  LEA.HI.X.SX32 R69, R5.reuse, R3.reuse, 0x2, P6 ;  /* 0x0000000305457211 */ /* 0x0c0fe200030f16ff */
[----:B------:R-:W-:Y:S01]  /*76970*/  IMAD.IADD R5, R5, 0x1, R4 ;  /* 0x0000000105057824 */ /* 0x000fe200078e0204 */
[----:B------:R-:W-:Y:S01]  /*76980*/  LEA.HI.X.SX32 R67, R0, R3, 0x2, P5 ;  /* 0x0000000300437211 */ /* 0x000fe200028f16ff */
[----:B------:R1:W-:Y:S04]  /*76990*/  @P4 STG.E desc[UR60][R6.64], R208 ;  /* 0x000000d006004986 */ /* 0x0003e8000c10193c */
[----:B------:R4:W-:Y:S01]  /*769a0*/  @P3 STG.E desc[UR60][R64.64], R213 ;  /* 0x000000d540003986 */ /* 0x0009e2000c10193c */
[----:B-1----:R-:W-:-:S02]  /*769b0*/  ISETP.LT.AND P3, PT, R14, R70, !P0 ;  /* 0x000000460e00720c */ /* 0x002fc40004761270 */
[----:B------:R-:W1:Y:S01]  /*769c0*/  LDC R70, c[0x0][0x22c] ;  /* 0x00008b00ff467b82 */ /* 0x000e620000000800 */
[----:B------:R2:W-:Y:S01]  /*769d0*/  @P2 STG.E desc[UR60][R66.64], R209 ;  /* 0x000000d142002986 */ /* 0x0005e2000c10193c */
[----:B------:R-:W-:-:S03]  /*769e0*/  LEA R6, P4, R5, R2, 0x2 ;  /* 0x0000000205067211 */ /* 0x000fc600078810ff */
[----:B------:R2:W-:Y:S01]  /*769f0*/  @P1 STG.E desc[UR60][R68.64], R214 ;  /* 0x000000d644001986 */ /* 0x0005e2000c10193c */
[----:B------:R-:W-:Y:S01]  /*76a00*/  ISETP.LT.AND P2, PT, R13, R72, !P0 ;  /* 0x000000480d00720c */ /* 0x000fe20004741270 */
[C---:B----4-:R-:W-:Y:S01]  /*76a10*/  IMAD.IADD R65, R5.reuse, 0x1, R4 ;  /* 0x0000000105417824 */ /* 0x050fe200078e0204 */
[----:B------:R-:W-:Y:S01]  /*76a20*/  LEA.HI.X.SX32 R7, R5, R3, 0x2, P4 ;  /* 0x0000000305077211 */ /* 0x000fe200020f16ff */
[----:B------:R-:W3:Y:S01]  /*76a30*/  LDC R72, c[0x0][0x22c] ;  /* 0x00008b00ff487b82 */ /* 0x000ee20000000800 */
[----:B------:R-:W-:Y:S02]  /*76a40*/  ISETP.LT.AND P1, PT, R15, R71, !P0 ;  /* 0x000000470f00720c */ /* 0x000fe40004721270 */
[----:B--2---:R-:W-:Y:S02]  /*76a50*/  ISETP.LT.AND P4, PT, R12, R74, !P0 ;  /* 0x0000004a0c00720c */ /* 0x004fe40004781270 */
[----:B------:R-:W2:Y:S01]  /*76a60*/  LDL.LU R12, [R1+0x2064] ;  /* 0x00206400010c7983 */ /* 0x000ea20000300800 */
[----:B------:R-:W-:-:S02]  /*76a70*/  IADD3 R0, R65, R4, RZ ;  /* 0x0000000441007210 */ /* 0x000fc40007ffe0ff */
[----:B------:R-:W4:Y:S01]  /*76a80*/  LDC R71, c[0x0][0x22c] ;  /* 0x00008b00ff477b82 */ /* 0x000f220000000800 */
[CC--:B------:R-:W-:Y:S02]  /*76a90*/  LEA R64, P6, R65.reuse, R2.reuse, 0x2 ;  /* 0x0000000241407211 */ /* 0x0c0fe400078c10ff */
[C---:B------:R-:W-:Y:S01]  /*76aa0*/  IMAD.IADD R5, R0.reuse, 0x1, R4 ;  /* 0x0000000100057824 */ /* 0x040fe200078e0204 */
[CC--:B------:R-:W-:Y:S02]  /*76ab0*/  LEA R66, P5, R0.reuse, R2.reuse, 0x2 ;  /* 0x0000000200427211 */ /* 0x0c0fe400078a10ff */
[-C--:B------:R-:W-:Y:S02]  /*76ac0*/  LEA.HI.X.SX32 R65, R65, R3.reuse, 0x2, P6 ;  /* 0x0000000341417211 */ /* 0x080fe400030f16ff */
[----:B------:R-:W-:Y:S01]  /*76ad0*/  LEA R68, P6, R5, R2, 0x2 ;  /* 0x0000000205447211 */ /* 0x000fe200078c10ff */
[----:B------:R-:W2:Y:S01]  /*76ae0*/  LDC R15, c[0x0][0x248] ;  /* 0x00009200ff0f7b82 */ /* 0x000ea20000000800 */
[----:B------:R-:W-:-:S02]  /*76af0*/  LEA.HI.X.SX32 R67, R0, R3, 0x2, P5 ;  /* 0x0000000300437211 */ /* 0x000fc400028f16ff */
[C---:B------:R-:W-:Y:S01]  /*76b00*/  LEA.HI.X.SX32 R69, R5.reuse, R3, 0x2, P6 ;  /* 0x0000000305457211 */ /* 0x040fe200030f16ff */
[----:B------:R-:W-:Y:S04]  /*76b10*/  @P1 STG.E desc[UR60][R6.64], R210 ;  /* 0x000000d206001986 */ /* 0x000fe8000c10193c */
[----:B------:R-:W-:Y:S04]  /*76b20*/  @P3 STG.E desc[UR60][R64.64], R215 ;  /* 0x000000d740003986 */ /* 0x000fe8000c10193c */
[----:B------:R4:W-:Y:S01]  /*76b30*/  @P2 STG.E desc[UR60][R66.64], R211 ;  /* 0x000000d342002986 */ /* 0x0009e2000c10193c */
[----:B------:R-:W-:Y:S01]  /*76b40*/  ISETP.LT.AND P3, PT, R10, R73, !P0 ;  /* 0x000000490a00720c */ /* 0x000fe20004761270 */
[----:B------:R-:W-:Y:S01]  /*76b50*/  IMAD.IADD R0, R5, 0x1, R4 ;  /* 0x0000000105007824 */ /* 0x000fe200078e0204 */
[----:B------:R-:W2:Y:S01]  /*76b60*/  LDC R73, c[0x0][0x22c] ;  /* 0x00008b00ff497b82 */ /* 0x000ea20000000800 */
[----:B------:R4:W-:Y:S01]  /*76b70*/  @P4 STG.E desc[UR60][R68.64], R204 ;  /* 0x000000cc44004986 */ /* 0x0009e2000c10193c */
[----:B-1----:R-:W-:-:S03]  /*76b80*/  ISETP.LT.AND P4, PT, R11, R70, !P0 ;  /* 0x000000460b00720c */ /* 0x002fc60004781270 */
[----:B------:R-:W2:Y:S03]  /*76b90*/  LDL.LU R11, [R1+0x2070] ;  /* 0x00207000010b7983 */ /* 0x000ea60000300800 */
[----:B------:R-:W2:Y:S01]  /*76ba0*/  LDC R70, c[0x0][0x22c] ;  /* 0x00008b00ff467b82 */ /* 0x000ea20000000800 */
[----:B------:R-:W2:Y:S01]  /*76bb0*/  LDL.LU R10, [R1+0x206c] ;  /* 0x00206c00010a7983 */ /* 0x000ea20000300800 */
[----:B---3--:R-:W-:-:S03]  /*76bc0*/  ISETP.LT.AND P2, PT, R9, R72, !P0 ;  /* 0x000000480900720c */ /* 0x008fc60004741270 */
[----:B------:R-:W3:Y:S01]  /*76bd0*/  LDL.LU R9, [R1+0x2084] ;  /* 0x0020840001097983 */ /* 0x000ee20000300800 */
[----:B----4-:R-:W-:Y:S01]  /*76be0*/  ISETP.LT.AND P1, PT, R8, R71, !P0 ;  /* 0x000000470800720c */ /* 0x010fe20004721270 */
[C-C-:B------:R-:W-:Y:S02]  /*76bf0*/  IMAD.IADD R66, R0.reuse, 0x1, R4.reuse ;  /* 0x0000000100427824 */ /* 0x140fe400078e0204 */
[----:B------:R-:W4:Y:S01]  /*76c00*/  LDL.LU R8, [R1+0x2098] ;  /* 0x0020980001087983 */ /* 0x000f220000300800 */
[-C--:B------:R-:W-:Y:S01]  /*76c10*/  LEA R64, P5, R0, R2.reuse, 0x2 ;  /* 0x0000000200407211 */ /* 0x080fe200078a10ff */
[----:B------:R-:W1:Y:S01]  /*76c20*/  LDC R72, c[0x0][0x22c] ;  /* 0x00008b00ff487b82 */ /* 0x000e620000000800 */
[C---:B------:R-:W-:Y:S01]  /*76c30*/  IMAD.IADD R6, R66.reuse, 0x1, R4 ;  /* 0x0000000142067824 */ /* 0x040fe200078e0204 */
[----:B------:R-:W-:Y:S01]  /*76c40*/  LEA R68, P6, R66, R2, 0x2 ;  /* 0x0000000242447211 */ /* 0x000fe200078c10ff */
[----:B------:R-:W4:Y:S01]  /*76c50*/  LDL.LU R13, [R1+0x2094] ;  /* 0x00209400010d7983 */ /* 0x000f220000300800 */
[----:B------:R-:W-:-:S02]  /*76c60*/  LEA.HI.X.SX32 R65, R0, R3, 0x2, P5 ;  /* 0x0000000300417211 */ /* 0x000fc400028f16ff */
[-C--:B------:R-:W-:Y:S02]  /*76c70*/  LEA.HI.X.SX32 R69, R66, R3.reuse, 0x2, P6 ;  /* 0x0000000342457211 */ /* 0x080fe400030f16ff */
[C---:B------:R-:W-:Y:S01]  /*76c80*/  LEA R66, P5, R6.reuse, R2, 0x2 ;  /* 0x0000000206427211 */ /* 0x040fe200078a10ff */
[----:B------:R1:W-:Y:S03]  /*76c90*/  @P4 STG.E desc[UR60][R64.64], R200 ;  /* 0x000000c840004986 */ /* 0x0003e6000c10193c */
[C---:B------:R-:W-:Y:S01]  /*76ca0*/  LEA.HI.X.SX32 R67, R6.reuse, R3, 0x2, P5 ;  /* 0x0000000306437211 */ /* 0x040fe200028f16ff */
[----:B------:R1:W-:Y:S01]  /*76cb0*/  @P3 STG.E desc[UR60][R68.64], R205 ;  /* 0x000000cd44003986 */ /* 0x0003e2000c10193c */
[----:B------:R-:W-:-:S03]  /*76cc0*/  IMAD.IADD R5, R6, 0x1, R4 ;  /* 0x0000000106057824 */ /* 0x000fc600078e0204 */
[----:B------:R1:W-:Y:S01]  /*76cd0*/  @P2 STG.E desc[UR60][R66.64], R201 ;  /* 0x000000c942002986 */ /* 0x0003e2000c10193c */
[C---:B------:R-:W-:Y:S01]  /*76ce0*/  IMAD.IADD R7, R5.reuse, 0x1, R4 ;  /* 0x0000000105077824 */ /* 0x040fe200078e0204 */
[----:B-1----:R-:W-:Y:S01]  /*76cf0*/  LEA R64, P4, R5, R2, 0x2 ;  /* 0x0000000205407211 */ /* 0x002fe200078810ff */
[----:B------:R-:W1:Y:S08]  /*76d00*/  LDC R68, c[0x0][0x22c] ;  /* 0x00008b00ff447b82 */ /* 0x000e700000000800 */
[----:B------:R-:W3:Y:S01]  /*76d10*/  LDC R66, c[0x0][0x22c] ;  /* 0x00008b00ff427b82 */ /* 0x000ee20000000800 */
[----:B--2---:R-:W-:-:S07]  /*76d20*/  ISETP.LT.AND P3, PT, R12, R70, !P0 ;  /* 0x000000460c00720c */ /* 0x004fce0004761270 */
[----:B------:R-:W4:Y:S01]  /*76d30*/  LDC R70, c[0x0][0x22c] ;  /* 0x00008b00ff467b82 */ /* 0x000f220000000800 */
[----:B------:R-:W2:Y:S01]  /*76d40*/  LDL.LU R12, [R1+0x20a8] ;  /* 0x0020a800010c7983 */ /* 0x000ea20000300800 */
[----:B------:R-:W-:Y:S02]  /*76d50*/  LEA.HI.X.SX32 R65, R5, R3, 0x2, P4 ;  /* 0x0000000305417211 */ /* 0x000fe400020f16ff */
[----:B------:R-:W-:-:S03]  /*76d60*/  IADD3 R0, R7, R4, RZ ;  /* 0x0000000407007210 */ /* 0x000fc60007ffe0ff */
[----:B------:R1:W-:Y:S01]  /*76d70*/  @P1 STG.E desc[UR60][R64.64], R206 ;  /* 0x000000ce40001986 */ /* 0x0003e2000c10193c */
[----:B------:R-:W-:Y:S01]  /*76d80*/  LEA R76, P1, R7, R2, 0x2 ;  /* 0x00000002074c7211 */ /* 0x000fe200078210ff */
[----:B------:R-:W-:-:S03]  /*76d90*/  IMAD.IADD R6, R0, 0x1, R4 ;  /* 0x0000000100067824 */ /* 0x000fc600078e0204 */
[----:B------:R-:W-:Y:S02]  /*76da0*/  LEA.HI.X.SX32 R77, R7, R3, 0x2, P1 ;  /* 0x00000003074d7211 */ /* 0x000fe400008f16ff */
[----:B-1----:R-:W-:-:S03]  /*76db0*/  LEA R64, P2, R6, R2, 0x2 ;  /* 0x0000000206407211 */ /* 0x002fc600078410ff */
[----:B------:R-:W-:Y:S01]  /*76dc0*/  @P3 STG.E desc[UR60][R76.64], R202 ;  /* 0x000000ca4c003986 */ /* 0x000fe2000c10193c */
[----:B------:R-:W-:Y:S02]  /*76dd0*/  LEA.HI.X.SX32 R65, R6, R3, 0x2, P2 ;  /* 0x0000000306417211 */ /* 0x000fe400010f16ff */
[----:B------:R-:W-:Y:S02]  /*76de0*/  ISETP.LT.AND P4, PT, R11, R73, !P0 ;  /* 0x000000490b00720c */ /* 0x000fe40004781270 */
[----:B------:R-:W2:Y:S01]  /*76df0*/  LDL.LU R11, [R1+0x20b4] ;  /* 0x0020b400010b7983 */ /* 0x000ea20000300800 */
[----:B------:R-:W-:-:S03]  /*76e00*/  ISETP.LT.AND P5, PT, R10, R72, !P0 ;  /* 0x000000480a00720c */ /* 0x000fc600047a1270 */
[----:B------:R-:W2:Y:S01]  /*76e10*/  LDL.LU R10, [R1+0x20d4] ;  /* 0x0020d400010a7983 */ /* 0x000ea20000300800 */
[----:B---3--:R-:W-:-:S03]  /*76e20*/  ISETP.LT.AND P3, PT, R9, R66, !P0 ;  /* 0x000000420900720c */ /* 0x008fc60004761270 */
[----:B------:R-:W3:Y:S01]  /*76e30*/  LDL.LU R9, [R1+0x20c8] ;  /* 0x0020c80001097983 */ /* 0x000ee20000300800 */
[----:B----4-:R-:W-:-:S03]  /*76e40*/  ISETP.LT.AND P2, PT, R8, R70, !P0 ;  /* 0x000000460800720c */ /* 0x010fc60004741270 */
[----:B------:R-:W4:Y:S01]  /*76e50*/  LDL.LU R8, [R1+0x20c0] ;  /* 0x0020c00001087983 */ /* 0x000f220000300800 */
[----:B------:R-:W-:Y:S01]  /*76e60*/  LEA R78, P1, R0, R2, 0x2 ;  /* 0x00000002004e7211 */ /* 0x000fe200078210ff */
[----:B------:R-:W-:-:S03]  /*76e70*/  IMAD.IADD R5, R6, 0x1, R4 ;  /* 0x0000000106057824 */ /* 0x000fc600078e0204 */
[----:B------:R-:W-:-:S05]  /*76e80*/  LEA.HI.X.SX32 R79, R0, R3, 0x2, P1 ;  /* 0x00000003004f7211 */ /* 0x000fca00008f16ff */
[----:B------:R1:W-:Y:S04]  /*76e90*/  @P4 STG.E desc[UR60][R78.64], R207 ;  /* 0x000000cf4e004986 */ /* 0x0003e8000c10193c */
[----:B------:R1:W-:Y:S01]  /*76ea0*/  @P5 STG.E desc[UR60][R64.64], R203 ;  /* 0x000000cb40005986 */ /* 0x0003e2000c10193c */
[C---:B------:R-:W-:Y:S01]  /*76eb0*/  IMAD.IADD R67, R5.reuse, 0x1, R4 ;  /* 0x0000000105437824 */ /* 0x040fe200078e0204 */
[----:B-1----:R-:W1:Y:S01]  /*76ec0*/  LDC R78, c[0x0][0x22c] ;  /* 0x00008b00ff4e7b82 */ /* 0x002e620000000800 */
[----:B------:R-:W-:-:S04]  /*76ed0*/  LEA R64, P4, R5, R2, 0x2 ;  /* 0x0000000205407211 */ /* 0x000fc800078810ff */
[----:B------:R-:W-:-:S03]  /*76ee0*/  LEA.HI.X.SX32 R65, R5, R3, 0x2, P4 ;  /* 0x0000000305417211 */ /* 0x000fc600020f16ff */
[----:B------:R-:W4:Y:S01]  /*76ef0*/  LDC R79, c[0x0][0x22c] ;  /* 0x00008b00ff4f7b82 */ /* 0x000f220000000800 */
[C-C-:B------:R-:W-:Y:S01]  /*76f00*/  IMAD.IADD R69, R67.reuse, 0x1, R4.reuse ;  /* 0x0000000143457824 */ /* 0x140fe200078e0204 */
[----:B------:R-:W-:Y:S02]  /*76f10*/  LEA R66, P5, R67, R2, 0x2 ;  /* 0x0000000243427211 */ /* 0x000fe400078a10ff */
[----:B------:R-:W-:Y:S01]  /*76f20*/  ISETP.LT.AND P1, PT, R13, R68, !P0 ;  /* 0x000000440d00720c */ /* 0x000fe20004721270 */
[----:B------:R-:W-:Y:S01]  /*76f30*/  IMAD.IADD R71, R69, 0x1, R4 ;  /* 0x0000000145477824 */ /* 0x000fe200078e0204 */
[----:B--2---:R-:W-:Y:S02]  /*76f40*/  ISETP.LT.AND P4, PT, R12, R82, !P0 ;  /* 0x000000520c00720c */ /* 0x004fe40004781270 */
[----:B------:R-:W2:Y:S01]  /*76f50*/  LDL.LU R12, [R1+0x20e4] ;  /* 0x0020e400010c7983 */ /* 0x000ea20000300800 */
[-C--:B------:R-:W-:Y:S02]  /*76f60*/  LEA.HI.X.SX32 R67, R67, R3.reuse, 0x2, P5 ;  /* 0x0000000343437211 */ /* 0x080fe400028f16ff */
[CC--:B------:R-:W-:Y:S01]  /*76f70*/  LEA R76, P5, R69.reuse, R2.reuse, 0x2 ;  /* 0x00000002454c7211 */ /* 0x0c0fe200078a10ff */
[----:B------:R1:W-:Y:S03]  /*76f80*/  @P3 STG.E desc[UR60][R64.64], R196 ;  /* 0x000000c440003986 */ /* 0x0003e6000c10193c */
[----:B------:R-:W-:Y:S01]  /*76f90*/  LEA.HI.X.SX32 R77, R69, R3, 0x2, P5 ;  /* 0x00000003454d7211 */ /* 0x000fe200028f16ff */
[----:B------:R-:W-:Y:S01]  /*76fa0*/  @P2 STG.E desc[UR60][R66.64], R192 ;  /* 0x000000c042002986 */ /* 0x000fe2000c10193c */
[----:B-1----:R-:W-:-:S04]  /*76fb0*/  LEA R64, P3, R71, R2, 0x2 ;  /* 0x0000000247407211 */ /* 0x002fc800078610ff */
[----:B------:R-:W-:Y:S01]  /*76fc0*/  LEA.HI.X.SX32 R65, R71, R3, 0x2, P3 ;  /* 0x0000000347417211 */ /* 0x000fe200018f16ff */
[----:B------:R-:W-:Y:S04]  /*76fd0*/  @P1 STG.E desc[UR60][R76.64], R197 ;  /* 0x000000c54c001986 */ /* 0x000fe8000c10193c */
[----:B------:R1:W-:Y:S01]  /*76fe0*/  @P4 STG.E desc[UR60][R64.64], R193 ;  /* 0x000000c140004986 */ /* 0x0003e2000c10193c */
[----:B------:R-:W-:-:S03]  /*76ff0*/  ISETP.LT.AND P4, PT, R11, R78, !P0 ;  /* 0x0000004e0b00720c */ /* 0x000fc60004781270 */
[----:B------:R-:W2:Y:S01]  /*77000*/  LDL.LU R11, [R1+0x20f4] ;  /* 0x0020f400010b7983 */ /* 0x000ea20000300800 */
[----:B------:R-:W-:Y:S01]  /*77010*/  IMAD.IADD R75, R71, 0x1, R4 ;  /* 0x00000001474b7824 */ /* 0x000fe200078e0204 */
[----:B------:R-:W-:Y:S01]  /*77020*/  ISETP.LT.AND P3, PT, R10, R81, !P0 ;  /* 0x000000510a00720c */ /* 0x000fe20004761270 */
[----:B------:R-:W2:Y:S01]  /*77030*/  LDC R78, c[0x0][0x22c] ;  /* 0x00008b00ff4e7b82 */ /* 0x000ea20000000800 */
[----:B------:R-:W2:Y:S01]  /*77040*/  LDL.LU R10, [R1+0x20f0] ;  /* 0x0020f000010a7983 */ /* 0x000ea20000300800 */
[----:B---3--:R-:W-:-:S03]  /*77050*/  ISETP.LT.AND P2, PT, R9, R80, !P0 ;  /* 0x000000500900720c */ /* 0x008fc60004741270 */
[----:B------:R-:W3:Y:S01]  /*77060*/  LDL.LU R9, [R1+0x210c] ;  /* 0x00210c0001097983 */ /* 0x000ee20000300800 */
[----:B----4-:R-:W-:Y:S02]  /*77070*/  ISETP.LT.AND P1, PT, R8, R79, !P0 ;  /* 0x0000004f0800720c */ /* 0x010fe40004721270 */
[----:B------:R-:W4:Y:S01]  /*77080*/  LDC R80, c[0x0][0x22c] ;  /* 0x00008b00ff507b82 */ /* 0x000f220000000800 */
[----:B------:R-:W3:Y:S01]  /*77090*/  LDL.LU R8, [R1+0x211c] ;  /* 0x00211c0001087983 */ /* 0x000ee20000300800 */
[C---:B------:R-:W-:Y:S02]  /*770a0*/  IADD3 R73, R75.reuse, R4, RZ ;  /* 0x000000044b497210 */ /* 0x040fe40007ffe0ff */
[-C--:B-1----:R-:W-:Y:S01]  /*770b0*/  LEA R64, P5, R75, R2.reuse, 0x2 ;  /* 0x000000024b407211 */ /* 0x082fe200078a10ff */
[----:B------:R-:W3:Y:S02]  /*770c0*/  LDL.LU R13, [R1+0x2110] ;  /* 0x00211000010d7983 */ /* 0x000ee40000300800 */
[--C-:B------:R-:W-:Y:S01]  /*770d0*/  IMAD.IADD R6, R73, 0x1, R4.reuse ;  /* 0x0000000149067824 */ /* 0x100fe200078e0204 */
[----:B------:R-:W-:Y:S01]  /*770e0*/  LEA.HI.X.SX32 R65, R75, R3, 0x2, P5 ;  /* 0x000000034b417211 */ /* 0x000fe200028f16ff */
[----:B------:R-:W1:Y:S01]  /*770f0*/  LDC R79, c[0x0][0x22c] ;  /* 0x00008b00ff4f7b82 */ /* 0x000e620000000800 */
[----:B------:R-:W-:Y:S01]  /*77100*/  LEA R76, P6, R73, R2, 0x2 ;  /* 0x00000002494c7211 */ /* 0x000fe200078c10ff */
[----:B------:R-:W-:-:S02]  /*77110*/  IMAD.IADD R74, R6, 0x1, R4 ;  /* 0x00000001064a7824 */ /* 0x000fc400078e0204 */
[----:B------:R4:W-:Y:S01]  /*77120*/  @P4 STG.E desc[UR60][R64.64], R198 ;  /* 0x000000c640004986 */ /* 0x0009e2000c10193c */
[----:B------:R-:W-:Y:S01]  /*77130*/  LEA.HI.X.SX32 R77, R73, R3, 0x2, P6 ;  /* 0x00000003494d7211 */ /* 0x000fe200030f16ff */
[----:B------:R-:W-:-:S04]  /*77140*/  IMAD.IADD R0, R74, 0x1, R4 ;  /* 0x000000014a007824 */ /* 0x000fc800078e0204 */
[----:B------:R4:W-:Y:S02]  /*77150*/  @P3 STG.E desc[UR60][R76.64], R194 ;  /* 0x000000c24c003986 */ /* 0x0009e4000c10193c */
[----:B----4-:R-:W-:-:S04]  /*77160*/  LEA R64, P4, R74, R2, 0x2 ;  /* 0x000000024a407211 */ /* 0x010fc800078810ff */
[----:B------:R-:W-:Y:S02]  /*77170*/  LEA.HI.X.SX32 R65, R74, R3, 0x2, P4 ;  /* 0x000000034a417211 */ /* 0x000fe400020f16ff */
[----:B------:R-:W3:Y:S01]  /*77180*/  LDC R74, c[0x0][0x22c] ;  /* 0x00008b00ff4a7b82 */ /* 0x000ee20000000800 */
[----:B------:R-:W-:-:S04]  /*77190*/  LEA R66, P5, R6, R2, 0x2 ;  /* 0x0000000206427211 */ /* 0x000fc800078a10ff */
[----:B------:R-:W-:Y:S01]  /*771a0*/  LEA.HI.X.SX32 R67, R6, R3, 0x2, P5 ;  /* 0x0000000306437211 */ /* 0x000fe200028f16ff */
[--C-:B------:R-:W-:Y:S02]  /*771b0*/  IMAD.IADD R7, R0, 0x1, R4.reuse ;  /* 0x0000000100077824 */ /* 0x100fe400078e0204 */
[----:B------:R-:W4:Y:S01]  /*771c0*/  LDC R76, c[0x0][0x22c] ;  /* 0x00008b00ff4c7b82 */ /* 0x000f220000000800 */
[----:B--2---:R-:W-:Y:S02]  /*771d0*/  ISETP.LT.AND P3, PT, R12, R78, !P0 ;  /* 0x0000004e0c00720c */ /* 0x004fe40004761270 */
[----:B------:R-:W2:Y:S05]  /*771e0*/  LDL.LU R12, [R1+0x2124] ;  /* 0x00212400010c7983 */ /* 0x000eaa0000300800 */
[----:B------:R-:W4:Y:S01]  /*771f0*/  LDC R78, c[0x0][0x22c] ;  /* 0x00008b00ff4e7b82 */ /* 0x000f220000000800 */
[----:B------:R-:W-:Y:S01]  /*77200*/  @P2 STG.E desc[UR60][R66.64], R199 ;  /* 0x000000c742002986 */ /* 0x000fe2000c10193c */
[----:B------:R-:W-:-:S03]  /*77210*/  IMAD.IADD R72, R7, 0x1, R4 ;  /* 0x0000000107487824 */ /* 0x000fc600078e0204 */
[----:B------:R1:W-:Y:S02]  /*77220*/  @P1 STG.E desc[UR60][R64.64], R195 ;  /* 0x000000c340001986 */ /* 0x0003e4000c10193c */
[-C--:B------:R-:W-:Y:S02]  /*77230*/  LEA R6, P2, R72, R2.reuse, 0x2 ;  /* 0x0000000248067211 */ /* 0x080fe400078410ff */
[----:B-1----:R-:W-:-:S04]  /*77240*/  LEA R64, P1, R0, R2, 0x2 ;  /* 0x0000000200407211 */ /* 0x002fc800078210ff */
[-C--:B------:R-:W-:Y:S02]  /*77250*/  LEA.HI.X.SX32 R65, R0, R3.reuse, 0x2, P1 ;  /* 0x0000000300417211 */ /* 0x080fe400008f16ff */
[----:B------:R-:W-:Y:S02]  /*77260*/  LEA R66, P1, R7, R2, 0x2 ;  /* 0x0000000207427211 */ /* 0x000fe400078210ff */
[----:B------:R-:W-:Y:S01]  /*77270*/  ISETP.LT.AND P4, PT, R11, R80, !P0 ;  /* 0x000000500b00720c */ /* 0x000fe20004781270 */
[----:B------:R-:W-:Y:S01]  /*77280*/  @P3 STG.E desc[UR60][R64.64], R188 ;  /* 0x000000bc40003986 */ /* 0x000fe2000c10193c */
[----:B------:R-:W-:Y:S02]  /*77290*/  LEA.HI.X.SX32 R67, R7, R3, 0x2, P1 ;  /* 0x0000000307437211 */ /* 0x000fe400008f16ff */
[----:B------:R-:W-:Y:S01]  /*772a0*/  ISETP.LT.AND P5, PT, R10, R79, !P0 ;  /* 0x0000004f0a00720c */ /* 0x000fe200047a1270 */
[----:B------:R-:W2:Y:S01]  /*772b0*/  LDL.LU R11, [R1+0x2138] ;  /* 0x00213800010b7983 */ /* 0x000ea20000300800 */
[----:B------:R-:W-:Y:S01]  /*772c0*/  LEA.HI.X.SX32 R7, R72, R3, 0x2, P2 ;  /* 0x0000000348077211 */ /* 0x000fe200010f16ff */
[----:B------:R-:W2:Y:S02]  /*772d0*/  LDC R79, c[0x0][0x22c] ;  /* 0x00008b00ff4f7b82 */ /* 0x000ea40000000800 */
[----:B------:R-:W2:Y:S01]  /*772e0*/  LDL.LU R10, [R1+0x2150] ;  /* 0x00215000010a7983 */ /* 0x000ea20000300800 */
[----:B---3--:R-:W-:-:S03]  /*772f0*/  ISETP.LT.AND P3, PT, R9, R74, !P0 ;  /* 0x0000004a0900720c */ /* 0x008fc60004761270 */
[----:B------:R-:W3:Y:S01]  /*77300*/  LDL.LU R9, [R1+0x214c] ;  /* 0x00214c0001097983 */ /* 0x000ee20000300800 */
[----:B----4-:R-:W-:-:S03]  /*77310*/  ISETP.LT.AND P2, PT, R8, R78, !P0 ;  /* 0x0000004e0800720c */ /* 0x010fc60004741270 */
[----:B------:R-:W4:Y:S01]  /*77320*/  LDL.LU R8, [R1+0x2148] ;  /* 0x0021480001087983 */ /* 0x000f220000300800 */
[----:B------:R-:W-:-:S05]  /*77330*/  IMAD.IADD R70, R72, 0x1, R4 ;  /* 0x0000000148467824 */ /* 0x000fca00078e0204 */
[----:B------:R-:W-:Y:S01]  /*77340*/  IADD3 R68, R70, R4, RZ ;  /* 0x0000000446447210 */ /* 0x000fe20007ffe0ff */
[----:B------:R1:W-:Y:S04]  /*77350*/  @P4 STG.E desc[UR60][R66.64], R184 ;  /* 0x000000b842004986 */ /* 0x0003e8000c10193c */
[--C-:B------:R-:W-:Y:S01]  /*77360*/  IMAD.IADD R5, R68, 0x1, R4.reuse ;  /* 0x0000000144057824 */ /* 0x100fe200078e0204 */
[----:B------:R1:W-:Y:S01]  /*77370*/  @P5 STG.E desc[UR60][R6.64], R189 ;  /* 0x000000bd06005986 */ /* 0x0003e2000c10193c */
[----:B------:R-:W-:Y:S02]  /*77380*/  ISETP.LT.AND P1, PT, R13, R76, !P0 ;  /* 0x0000004c0d00720c */ /* 0x000fe40004721270 */
[C---:B-1----:R-:W-:Y:S01]  /*77390*/  LEA R66, P4, R70.reuse, R2, 0x2 ;  /* 0x0000000246427211 */ /* 0x042fe200078810ff */
[----:B------:R-:W-:Y:S01]  /*773a0*/  IMAD.IADD R69, R5, 0x1, R4 ;  /* 0x0000000105457824 */ /* 0x000fe200078e0204 */
[----:B------:R-:W4:Y:S02]  /*773b0*/  LDL.LU R13, [R1+0x2168] ;  /* 0x00216800010d7983 */ /* 0x000f240000300800 */
[----:B------:R-:W-:-:S02]  /*773c0*/  LEA.HI.X.SX32 R67, R70, R3, 0x2, P4 ;  /* 0x0000000346437211 */ /* 0x000fc400020f16ff */
[----:B------:R-:W-:-:S03]  /*773d0*/  LEA R6, P5, R68, R2, 0x2 ;  /* 0x0000000244067211 */ /* 0x000fc600078a10ff */
[----:B------:R-:W-:Y:S01]  /*773e0*/  @P3 STG.E desc[UR60][R66.64], R185 ;  /* 0x000000b942003986 */ /* 0x000fe2000c10193c */
[-C--:B------:R-:W-:Y:S02]  /*773f0*/  LEA.HI.X.SX32 R7, R68, R3.reuse, 0x2, P5 ;  /* 0x0000000344077211 */ /* 0x080fe400028f16ff */
[-C--:B------:R-:W-:Y:S02]  /*77400*/  LEA R64, P5, R5, R2.reuse, 0x2 ;  /* 0x0000000205407211 */ /* 0x080fe400078a10ff */
[----:B------:R-:W-:Y:S02]  /*77410*/  LEA R78, P3, R69, R2, 0x2 ;  /* 0x00000002454e7211 */ /* 0x000fe400078610ff */
[----:B------:R-:W-:Y:S02]  /*77420*/  LEA.HI.X.SX32 R65, R5, R3, 0x2, P5 ;  /* 0x0000000305417211 */ /* 0x000fe400028f16ff */
[----:B--2---:R-:W-:Y:S02]  /*77430*/  ISETP.LT.AND P4, PT, R12, R79, !P0 ;  /* 0x0000004f0c00720c */ /* 0x004fe40004781270 */
[----:B------:R-:W-:Y:S01]  /*77440*/  LEA.HI.X.SX32 R79, R69, R3, 0x2, P3 ;  /* 0x00000003454f7211 */ /* 0x000fe200018f16ff */
[----:B------:R-:W-:Y:S04]  /*77450*/  @P2 STG.E desc[UR60][R6.64], R190 ;  /* 0x000000be06002986 */ /* 0x000fe8000c10193c */
[----:B------:R1:W-:Y:S04]  /*77460*/  @P1 STG.E desc[UR60][R64.64], R186 ;  /* 0x000000ba40001986 */ /* 0x0003e8000c10193c */
[----:B------:R-:W2:Y:S04]  /*77470*/  LDL.LU R12, [R1+0x2184] ;  /* 0x00218400010c7983 */ /* 0x000ea80000300800 */
[----:B------:R1:W-:Y:S01]  /*77480*/  @P4 STG.E desc[UR60][R78.64], R191 ;  /* 0x000000bf4e004986 */ /* 0x0003e2000c10193c */
[----:B------:R-:W-:-:S03]  /*77490*/  ISETP.LT.AND P4, PT, R11, R91, !P0 ;  /* 0x0000005b0b00720c */ /* 0x000fc60004781270 */
[----:B------:R-:W2:Y:S01]  /*774a0*/  LDL.LU R11, [R1+0x2174] ;  /* 0x00217400010b7983 */ /* 0x000ea20000300800 */
[--C-:B------:R-:W-:Y:S01]  /*774b0*/  IMAD.IADD R90, R69, 0x1, R4.reuse ;  /* 0x00000001455a7824 */ /* 0x100fe200078e0204 */
[----:B------:R-:W-:Y:S01]  /*774c0*/  ISETP.LT.AND P3, PT, R10, R94, !P0 ;  /* 0x0000005e0a00720c */ /* 0x000fe20004761270 */
[----:B------:R-:W1:Y:S01]  /*774d0*/  LDC R91, c[0x0][0x22c] ;  /* 0x00008b00ff5b7b82 */ /* 0x000e620000000800 */
[----:B------:R-:W2:Y:S01]  /*774e0*/  LDL.LU R10, [R1+0x2190] ;  /* 0x00219000010a7983 */ /* 0x000ea20000300800 */
[----:B---3--:R-:W-:Y:S02]  /*774f0*/  ISETP.LT.AND P2, PT, R9, R93, !P0 ;  /* 0x0000005d0900720c */ /* 0x008fe40004741270 */
[----:B----4-:R-:W-:Y:S01]  /*77500*/  ISETP.LT.AND P1, PT, R8, R92, !P0 ;  /* 0x0000005c0800720c */ /* 0x010fe20004721270 */
[----:B------:R-:W3:Y:S01]  /*77510*/  LDL.LU R9, [R1+0x219c] ;  /* 0x00219c0001097983 */ /* 0x000ee20000300800 */
[C-C-:B------:R-:W-:Y:S01]  /*77520*/  IMAD.IADD R71, R90.reuse, 0x1, R4.reuse ;  /* 0x000000015a477824 */ /* 0x140fe200078e0204 */
[C---:B-1----:R-:W-:Y:S01]  /*77530*/  LEA R64, P5, R90.reuse, R2, 0x2 ;  /* 0x000000025a407211 */ /* 0x042fe200078a10ff */
[----:B------:R-:W2:Y:S01]  /*77540*/  LDC R94, c[0x0][0x22c] ;  /* 0x00008b00ff5e7b82 */ /* 0x000ea20000000800 */
[----:B------:R-:W4:Y:S01]  /*77550*/  LDL.LU R8, [R1+0x2198] ;  /* 0x0021980001087983 */ /* 0x000f220000300800 */
[----:B------:R-:W-:Y:S01]  /*77560*/  IMAD.IADD R89, R71, 0x1, R4 ;  /* 0x0000000147597824 */ /* 0x000fe200078e0204 */
[----:B------:R-:W-:-:S03]  /*77570*/  LEA.HI.X.SX32 R65, R90, R3, 0x2, P5 ;  /* 0x000000035a417211 */ /* 0x000fc600028f16ff */
[C---:B------:R-:W-:Y:S02]  /*77580*/  IMAD.IADD R88, R89.reuse, 0x1, R4 ;  /* 0x0000000159587824 */ /* 0x040fe400078e0204 */
[----:B------:R1:W-:Y:S01]  /*77590*/  @P4 STG.E desc[UR60][R64.64], R187 ;  /* 0x000000bb40004986 */ /* 0x0003e2000c10193c */
[----:B------:R-:W-:Y:S01]  /*775a0*/  LEA R6, P5, R89, R2, 0x2 ;  /* 0x0000000259067211 */ /* 0x000fe200078a10ff */
[----:B------:R-:W2:Y:S01]  /*775b0*/  LDC R92, c[0x0][0x22c] ;  /* 0x00008b00ff5c7b82 */ /* 0x000ea20000000800 */
[----:B------:R-:W-:Y:S02]  /*775c0*/  IADD3 R87, R88, R4, RZ ;  /* 0x0000000458577210 */ /* 0x000fe40007ffe0ff */
[----:B------:R-:W-:-:S05]  /*775d0*/  LEA R78, P6, R71, R2, 0x2 ;  /* 0x00000002474e7211 */ /* 0x000fca00078c10ff */
[----:B------:R-:W3:Y:S01]  /*775e0*/  LDC R90, c[0x0][0x22c] ;  /* 0x00008b00ff5a7b82 */ /* 0x000ee20000000800 */
[C---:B-1----:R-:W-:Y:S02]  /*775f0*/  LEA R64, P4, R88.reuse, R2, 0x2 ;  /* 0x0000000258407211 */ /* 0x042fe400078810ff */
[-C--:B------:R-:W-:Y:S02]  /*77600*/  LEA.HI.X.SX32 R7, R89, R3.reuse, 0x2, P5 ;  /* 0x0000000359077211 */ /* 0x080fe400028f16ff */
[----:B------:R-:W-:-:S03]  /*77610*/  LEA.HI.X.SX32 R65, R88, R3, 0x2, P4 ;  /* 0x0000000358417211 */ /* 0x000fc600020f16ff */
[----:B------:R-:W1:Y:S01]  /*77620*/  LDC R88, c[0x0][0x22c] ;  /* 0x00008b00ff587b82 */ /* 0x000e620000000800 */
[----:B------:R-:W-:-:S07]  /*77630*/  LEA.HI.X.SX32 R79, R71, R3, 0x2, P6 ;  /* 0x00000003474f7211 */ /* 0x000fce00030f16ff */
[----:B------:R-:W4:Y:S01]  /*77640*/  LDC R89, c[0x0][0x22c] ;  /* 0x00008b00ff597b82 */ /* 0x000f220000000800 */
[----:B------:R-:W-:Y:S01]  /*77650*/  @P3 STG.E desc[UR60][R78.64], R180 ;  /* 0x000000b44e003986 */ /* 0x000fe2000c10193c */
[----:B------:R-:W-:Y:S01]  /*77660*/  ISETP.LT.AND P3, PT, R13, R91, !P0 ;  /* 0x0000005b0d00720c */ /* 0x000fe20004761270 */
[--C-:B------:R-:W-:Y:S02]  /*77670*/  IMAD.IADD R73, R87, 0x1, R4.reuse ;  /* 0x0000000157497824 */ /* 0x100fe400078e0204 */
[----:B------:R-:W-:Y:S02]  /*77680*/  @P2 STG.E desc[UR60][R6.64], R176 ;  /* 0x000000b006002986 */ /* 0x000fe4000c10193c */
[----:B------:R-:W-:Y:S01]  /*77690*/  IMAD.IADD R75, R73, 0x1, R4 ;  /* 0x00000001494b7824 */ /* 0x000fe200078e0204 */
[----:B------:R-:W4:Y:S01]  /*776a0*/  LDC R91, c[0x0][0x22c] ;  /* 0x00008b00ff5b7b82 */ /* 0x000f220000000800 */
[----:B------:R2:W-:Y:S02]  /*776b0*/  @P1 STG.E desc[UR60][R64.64], R181 ;  /* 0x000000b540001986 */ /* 0x0005e4000c10193c */
[----:B--2---:R-:W-:-:S02]  /*776c0*/  LEA R64, P1, R87, R2, 0x2 ;  /* 0x0000000257407211 */ /* 0x004fc400078210ff */
[-C--:B------:R-:W-:Y:S02]  /*776d0*/  LEA R6, P2, R75, R2.reuse, 0x2 ;  /* 0x000000024b067211 */ /* 0x080fe400078410ff */
[-C--:B------:R-:W-:Y:S02]  /*776e0*/  LEA.HI.X.SX32 R65, R87, R3.reuse, 0x2, P1 ;  /* 0x0000000357417211 */ /* 0x080fe400008f16ff */
[----:B------:R-:W-:Y:S02]  /*776f0*/  LEA R78, P1, R73, R2, 0x2 ;  /* 0x00000002494e7211 */ /* 0x000fe400078210ff */
[----:B------:R-:W-:Y:S01]  /*77700*/  ISETP.LT.AND P4, PT, R12, R94, !P0 ;  /* 0x0000005e0c00720c */ /* 0x000fe20004781270 */
[----:B------:R-:W-:Y:S01]  /*77710*/  @P3 STG.E desc[UR60][R64.64], R177 ;  /* 0x000000b140003986 */ /* 0x000fe2000c10193c */
[-C--:B------:R-:W-:Y:S02]  /*77720*/  LEA.HI.X.SX32 R7, R75, R3.reuse, 0x2, P2 ;  /* 0x000000034b077211 */ /* 0x080fe400010f16ff */
[----:B------:R-:W-:Y:S01]  /*77730*/  ISETP.LT.AND P5, PT, R11, R92, !P0 ;  /* 0x0000005c0b00720c */ /* 0x000fe200047a1270 */
[----:B------:R-:W2:Y:S01]  /*77740*/  LDL.LU R12, [R1+0x21a8] ;  /* 0x0021a800010c7983 */ /* 0x000ea20000300800 */
[----:B------:R-:W-:Y:S01]  /*77750*/  LEA.HI.X.SX32 R79, R73, R3, 0x2, P1 ;  /* 0x00000003494f7211 */ /* 0x000fe200008f16ff */
[--C-:B------:R-:W-:Y:S01]  /*77760*/  IMAD.IADD R77, R75, 0x1, R4.reuse ;  /* 0x000000014b4d7824 */ /* 0x100fe200078e0204 */
[----:B-1----:R-:W-:Y:S01]  /*77770*/  ISETP.LT.AND P3, PT, R10, R88, !P0 ;  /* 0x000000580a00720c */ /* 0x002fe20004761270 */
[----:B------:R-:W2:Y:S01]  /*77780*/  LDL.LU R11, [R1+0x21c0] ;  /* 0x0021c000010b7983 */ /* 0x000ea20000300800 */
[----:B------:R-:W1:Y:S03]  /*77790*/  LDC R88, c[0x0][0x22c] ;  /* 0x00008b00ff587b82 */ /* 0x000e660000000800 */
[----:B------:R-:W2:Y:S01]  /*777a0*/  LDL.LU R10, [R1+0x21d4] ;  /* 0x0021d400010a7983 */ /* 0x000ea20000300800 */
[----:B------:R-:W-:-:S04]  /*777b0*/  IMAD.IADD R86, R77, 0x1, R4 ;  /* 0x000000014d567824 */ /* 0x000fc800078e0204 */
[--C-:B------:R-:W-:Y:S01]  /*777c0*/  IMAD.IADD R84, R86, 0x1, R4.reuse ;  /* 0x0000000156547824 */ /* 0x100fe200078e0204 */
[----:B------:R-:W1:Y:S03]  /*777d0*/  LDC R87, c[0x0][0x22c] ;  /* 0x00008b00ff577b82 */ /* 0x000e660000000800 */
[----:B------:R-:W-:-:S05]  /*777e0*/  IMAD.IADD R85, R84, 0x1, R4 ;  /* 0x0000000154557824 */ /* 0x000fca00078e0204 */
[----:B------:R-:W-:-:S05]  /*777f0*/  IADD3 R0, R85, R4, RZ ;  /* 0x0000000455007210 */ /* 0x000fca0007ffe0ff */
[----:B------:R-:W-:-:S04]  /*77800*/  IMAD.IADD R81, R0, 0x1, R4 ;  /* 0x0000000100517824 */ /* 0x000fc800078e0204 */
[--C-:B------:R-:W-:Y:S01]  /*77810*/  IMAD.IADD R82, R81, 0x1, R4.reuse ;  /* 0x0000000151527824 */ /* 0x100fe200078e0204 */
[----:B---3--:R-:W-:Y:S02]  /*77820*/  ISETP.LT.AND P2, PT, R9, R90, !P0 ;  /* 0x0000005a0900720c */ /* 0x008fe40004741270 */
[----:B------:R-:W3:Y:S01]  /*77830*/  LDL.LU R9, [R1+0x21d0] ;  /* 0x0021d00001097983 */ /* 0x000ee20000300800 */
[----:B----4-:R-:W-:Y:S01]  /*77840*/  ISETP.LT.AND P1, PT, R8, R89, !P0 ;  /* 0x000000590800720c */ /* 0x010fe20004721270 */
[--C-:B------:R-:W-:Y:S02]  /*77850*/  IMAD.IADD R83, R82, 0x1, R4.reuse ;  /* 0x0000000152537824 */ /* 0x100fe400078e0204 */
[----:B------:R-:W1:Y:S01]  /*77860*/  LDL.LU R8, [R1+0x21c4] ;  /* 0x0021c40001087983 */ /* 0x000e620000300800 */
[----:B------:R-:W4:Y:S01]  /*77870*/  LDC R90, c[0x0][0x22c] ;  /* 0x00008b00ff5a7b82 */ /* 0x000f220000000800 */
[----:B------:R-:W-:-:S04]  /*77880*/  IMAD.IADD R80, R83, 0x1, R4 ;  /* 0x0000000153507824 */ /* 0x000fc800078e0204 */
[--C-:B------:R-:W-:Y:S01]  /*77890*/  IMAD.IADD R76, R80, 0x1, R4.reuse ;  /* 0x00000001504c7824 */ /* 0x100fe200078e0204 */
[----:B------:R4:W-:Y:S02]  /*778a0*/  @P4 STG.E desc[UR60][R78.64], R182 ;  /* 0x000000b64e004986 */ /* 0x0009e4000c10193c */
[----:B------:R-:W3:Y:S01]  /*778b0*/  LDC R89, c[0x0][0x22c] ;  /* 0x00008b00ff597b82 */ /* 0x000ee20000000800 */
[----:B------:R-:W-:-:S05]  /*778c0*/  IMAD.IADD R74, R76, 0x1, R4 ;  /* 0x000000014c4a7824 */ /* 0x000fca00078e0204 */
[----:B------:R-:W-:-:S05]  /*778d0*/  IADD3 R72, R74, R4, RZ ;  /* 0x000000044a487210 */ /* 0x000fca0007ffe0ff */
[----:B------:R-:W-:-:S04]  /*778e0*/  IMAD.IADD R70, R72, 0x1, R4 ;  /* 0x0000000148467824 */ /* 0x000fc800078e0204 */
[----:B------:R-:W-:-:S04]  /*778f0*/  IMAD.IADD R68, R70, 0x1, R4 ;  /* 0x0000000146447824 */ /* 0x000fc800078e0204 */
[----:B------:R-:W-:-:S04]  /*77900*/  IMAD.IADD R67, R68, 0x1, R4 ;  /* 0x0000000144437824 */ /* 0x000fc800078e0204 */
[----:B------:R-:W-:-:S04]  /*77910*/  IMAD.IADD R5, R67, 0x1, R4 ;  /* 0x0000000143057824 */ /* 0x000fc800078e0204 */
[----:B------:R-:W-:-:S04]  /*77920*/  IMAD.IADD R66, R5, 0x1, R4 ;  /* 0x0000000105427824 */ /* 0x000fc800078e0204 */
        /* <DEDUP_REMOVED lines=10> */
[--C-:B------:R-:W-:Y:S01]  /*779d0*/  IMAD.IADD R111, R92, 0x1, R4.reuse ;  /* 0x000000015c6f7824 */ /* 0x100fe200078e0204 */
[----:B------:R2:W-:Y:S03]  /*779e0*/  @P5 STG.E desc[UR60][R6.64], R178 ;  /* 0x000000b206005986 */ /* 0x0005e6000c10193c */
[----:B------:R-:W-:Y:S01]  /*779f0*/  IMAD.IADD R73, R111, 0x1, R4 ;  /* 0x000000016f497824 */ /* 0x000fe200078e0204 */
[----:B----4-:R-:W-:-:S03]  /*77a00*/  LEA R78, P4, R77, R2, 0x2 ;  /* 0x000000024d4e7211 */ /* 0x010fc600078810ff */
[----:B------:R-:W-:Y:S01]  /*77a10*/  IMAD.IADD R226, R73, 0x1, R4 ;  /* 0x0000000149e27824 */ /* 0x000fe200078e0204 */
[----:B--2---:R-:W-:-:S03]  /*77a20*/  LEA R6, P5, R86, R2, 0x2 ;  /* 0x0000000256067211 */ /* 0x004fc600078a10ff */
[--C-:B------:R-:W-:Y:S01]  /*77a30*/  IMAD.IADD R230, R226, 0x1, R4.reuse ;  /* 0x00000001e2e67824 */ /* 0x100fe200078e0204 */
[-C--:B------:R-:W-:Y:S02]  /*77a40*/  LEA.HI.X.SX32 R7, R86, R3.reuse, 0x2, P5 ;  /* 0x0000000356077211 */ /* 0x080fe400028f16ff */
[----:B------:R-:W-:Y:S02]  /*77a50*/  LEA R64, P5, R84, R2, 0x2 ;  /* 0x0000000254407211 */ /* 0x000fe400078a10ff */
[-C--:B------:R-:W-:Y:S01]  /*77a60*/  LEA.HI.X.SX32 R79, R77, R3.reuse, 0x2, P4 ;  /* 0x000000034d4f7211 */ /* 0x080fe200020f16ff */
[----:B------:R-:W-:Y:S01]  /*77a70*/  IMAD.IADD R227, R230, 0x1, R4 ;  /* 0x00000001e6e37824 */ /* 0x000fe200078e0204 */
[----:B------:R-:W-:Y:S01]  /*77a80*/  LEA.HI.X.SX32 R65, R84, R3, 0x2, P5 ;  /* 0x0000000354417211 */ /* 0x000fe200028f16ff */
[----:B------:R-:W2:Y:S02]  /*77a90*/  LDC R86, c[0x0][0x22c] ;  /* 0x00008b00ff567b82 */ /* 0x000ea40000000800 */
[----:B------:R4:W-:Y:S01]  /*77aa0*/  @P3 STG.E desc[UR60][R78.64], R183 ;  /* 0x000000b74e003986 */ /* 0x0009e2000c10193c */
[----:B------:R-:W-:-:S03]  /*77ab0*/  ISETP.LT.AND P4, PT, R12, R91, !P0 ;  /* 0x0000005b0c00720c */ /* 0x000fc60004781270 */
[----:B------:R-:W-:Y:S04]  /*77ac0*/  @P2 STG.E desc[UR60][R6.64], R179 ;  /* 0x000000b306002986 */ /* 0x000fe8000c10193c */
[----:B------:R-:W-:Y:S01]  /*77ad0*/  STL.64 [R1+0x28c8], R226 ;  /* 0x0028c8e201007387 */ /* 0x000fe20000100a00 */
[----:B------:R-:W-:Y:S01]  /*77ae0*/  IADD3 R75, R227, R4, RZ ;  /* 0x00000004e34b7210 */ /* 0x000fe20007ffe0ff */
[----:B------:R-:W2:Y:S02]  /*77af0*/  LDC R84, c[0x0][0x22c] ;  /* 0x00008b00ff547b82 */ /* 0x000ea40000000800 */
[----:B------:R4:W-:Y:S04]  /*77b00*/  @P1 STG.E desc[UR60][R64.64], R172 ;  /* 0x000000ac40001986 */ /* 0x0009e8000c10193c */
[----:B------:R-:W2:Y:S01]  /*77b10*/  LDL.LU R12, [R1+0x21ec] ;  /* 0x0021ec00010c7983 */ /* 0x000ea20000300800 */
[----:B-1----:R-:W-:-:S03]  /*77b20*/  ISETP.LT.AND P1, PT, R8, R88, !P0 ;  /* 0x000000580800720c */ /* 0x002fc60004721270 */
[----:B------:R-:W2:Y:S01]  /*77b30*/  LDL.LU R8, [R1+0x21fc] ;  /* 0x0021fc0001087983 */ /* 0x000ea20000300800 */
[----:B------:R-:W-:Y:S01]  /*77b40*/  IMAD.IADD R110, R75, 0x1, R4 ;  /* 0x000000014b6e7824 */ /* 0x000fe200078e0204 */
[----:B----4-:R-:W-:-:S03]  /*77b50*/  LEA R78, P3, R85, R2, 0x2 ;  /* 0x00000002554e7211 */ /* 0x010fc600078610ff */
[--C-:B------:R-:W-:Y:S01]  /*77b60*/  IMAD.IADD R77, R110, 0x1, R4.reuse ;  /* 0x000000016e4d7824 */ /* 0x100fe200078e0204 */
[----:B------:R-:W-:Y:S02]  /*77b70*/  LEA.HI.X.SX32 R79, R85, R3, 0x2, P3 ;  /* 0x00000003554f7211 */ /* 0x000fe400018f16ff */
[----:B------:R-:W2:Y:S01]  /*77b80*/  LDC R85, c[0x0][0x22c] ;  /* 0x00008b00ff557b82 */ /* 0x000ea20000000800 */
[--C-:B------:R-:W-:Y:S02]  /*77b90*/  IMAD.IADD R91, R77, 0x1, R4.reuse ;  /* 0x000000014d5b7824 */ /* 0x100fe400078e0204 */
[----:B------:R-:W-:Y:S01]  /*77ba0*/  @P4 STG.E desc[UR60][R78.64], R168 ;  /* 0x000000a84e004986 */ /* 0x000fe2000c10193c */
[----:B------:R-:W-:Y:S01]  /*77bb0*/  ISETP.LT.AND P4, PT, R11, R87, !P0 ;  /* 0x000000570b00720c */ /* 0x000fe20004781270 */
[--C-:B------:R-:W-:Y:S02]  /*77bc0*/  IMAD.IADD R109, R91, 0x1, R4.reuse ;  /* 0x000000015b6d7824 */ /* 0x100fe400078e0204 */
[----:B------:R-:W4:Y:S02]  /*77bd0*/  LDL.LU R11, [R1+0x2200] ;  /* 0x00220000010b7983 */ /* 0x000f240000300800 */
[----:B------:R-:W-:Y:S01]  /*77be0*/  IMAD.IADD R181, R109, 0x1, R4 ;  /* 0x000000016db57824 */ /* 0x000fe200078e0204 */
[----:B------:R-:W-:-:S03]  /*77bf0*/  LEA R64, P5, R0, R2, 0x2 ;  /* 0x0000000200407211 */ /* 0x000fc600078a10ff */
[----:B------:R-:W-:Y:S01]  /*77c00*/  IMAD.IADD R182, R181, 0x1, R4 ;  /* 0x00000001b5b67824 */ /* 0x000fe200078e0204 */
[----:B------:R-:W-:Y:S02]  /*77c10*/  ISETP.LT.AND P3, PT, R10, R90, !P0 ;  /* 0x0000005a0a00720c */ /* 0x000fe40004761270 */
[----:B------:R-:W4:Y:S01]  /*77c20*/  LDL.LU R10, [R1+0x2220] ;  /* 0x00222000010a7983 */ /* 0x000f220000300800 */
[----:B------:R-:W-:Y:S02]  /*77c30*/  LEA.HI.X.SX32 R65, R0, R3, 0x2, P5 ;  /* 0x0000000300417211 */ /* 0x000fe400028f16ff */
[----:B------:R-:W-:-:S03]  /*77c40*/  IADD3 R225, R182, R4, RZ ;  /* 0x00000004b6e17210 */ /* 0x000fc60007ffe0ff */
[----:B------:R1:W-:Y:S02]  /*77c50*/  @P4 STG.E desc[UR60][R64.64], R173 ;  /* 0x000000ad40004986 */ /* 0x0003e4000c10193c */
[----:B------:R-:W-:Y:S01]  /*77c60*/  IMAD.IADD R180, R225, 0x1, R4 ;  /* 0x00000001e1b47824 */ /* 0x000fe200078e0204 */
[----:B---3--:R-:W-:Y:S02]  /*77c70*/  ISETP.LT.AND P2, PT, R9, R89, !P0 ;  /* 0x000000590900720c */ /* 0x008fe40004741270 */
[----:B------:R-:W3:Y:S01]  /*77c80*/  LDL.LU R9, [R1+0x2224] ;  /* 0x0022240001097983 */ /* 0x000ee20000300800 */
[----:B-1----:R-:W-:-:S03]  /*77c90*/  LEA R64, P4, R83, R2, 0x2 ;  /* 0x0000000253407211 */ /* 0x002fc600078810ff */
[----:B------:R-:W-:Y:S01]  /*77ca0*/  STL [R1+0x28c0], R182 ;  /* 0x0028c0b601007387 */ /* 0x000fe20000100800 */
[----:B------:R-:W-:-:S03]  /*77cb0*/  LEA.HI.X.SX32 R65, R83, R3, 0x2, P4 ;  /* 0x0000000353417211 */ /* 0x000fc600020f16ff */
[----:B------:R-:W-:Y:S01]  /*77cc0*/  STL.64 [R1+0x28b8], R180 ;  /* 0x0028b8b401007387 */ /* 0x000fe20000100a00 */
[----:B--2---:R-:W-:-:S03]  /*77cd0*/  ISETP.LT.AND P4, PT, R8, R85, !P0 ;  /* 0x000000550800720c */ /* 0x004fc60004781270 */
[----:B------:R-:W2:Y:S01]  /*77ce0*/  LDL.LU R8, [R1+0x2218] ;  /* 0x0022180001087983 */ /* 0x000ea20000300800 */
[CC--:B------:R-:W-:Y:S02]  /*77cf0*/  LEA R78, P6, R81.reuse, R2.reuse, 0x2 ;  /* 0x00000002514e7211 */ /* 0x0c0fe400078c10ff */
[C---:B------:R-:W-:Y:S01]  /*77d00*/  LEA R6, P5, R82.reuse, R2, 0x2 ;  /* 0x0000000252067211 */ /* 0x040fe200078a10ff */
[----:B------:R-:W2:Y:S01]  /*77d10*/  LDL.LU R14, [R1+0x2230] ;  /* 0x00223000010e7983 */ /* 0x000ea20000300800 */
[-C--:B------:R-:W-:Y:S02]  /*77d20*/  LEA.HI.X.SX32 R79, R81, R3.reuse, 0x2, P6 ;  /* 0x00000003514f7211 */ /* 0x080fe400030f16ff */
[----:B------:R-:W-:Y:S01]  /*77d30*/  LEA.HI.X.SX32 R7, R82, R3, 0x2, P5 ;  /* 0x0000000352077211 */ /* 0x000fe200028f16ff */
[----:B------:R-:W2:Y:S01]  /*77d40*/  LDL.LU R13, [R1+0x221c] ;  /* 0x00221c00010d7983 */ /* 0x000ea20000300800 */
[----:B------:R-:W1:Y:S03]  /*77d50*/  LDC R82, c[0x0][0x22c] ;  /* 0x00008b00ff527b82 */ /* 0x000e660000000800 */
[----:B------:R4:W-:Y:S04]  /*77d60*/  @P3 STG.E desc[UR60][R78.64], R169 ;  /* 0x000000a94e003986 */ /* 0x0009e8000c10193c */
[----:B------:R-:W-:Y:S04]  /*77d70*/  @P2 STG.E desc[UR60][R6.64], R174 ;  /* 0x000000ae06002986 */ /* 0x000fe8000c10193c */
[----:B------:R3:W-:Y:S01]  /*77d80*/  @P1 STG.E desc[UR60][R64.64], R170 ;  /* 0x000000aa40001986 */ /* 0x0007e2000c10193c */
[----:B------:R-:W-:-:S02]  /*77d90*/  ISETP.LT.AND P3, PT, R12, R84, !P0 ;  /* 0x000000540c00720c */ /* 0x000fc40004761270 */
[----:B------:R-:W1:Y:S01]  /*77da0*/  LDC R84, c[0x0][0x22c] ;  /* 0x00008b00ff547b82 */ /* 0x000e620000000800 */
[C---:B----4-:R-:W-:Y:S01]  /*77db0*/  LEA R78, P1, R80.reuse, R2, 0x2 ;  /* 0x00000002504e7211 */ /* 0x050fe200078210ff */
[----:B------:R-:W4:Y:S03]  /*77dc0*/  LDL.LU R12, [R1+0x2214] ;  /* 0x00221400010c7983 */ /* 0x000f260000300800 */
[----:B------:R-:W-:-:S03]  /*77dd0*/  LEA.HI.X.SX32 R79, R80, R3, 0x2, P1 ;  /* 0x00000003504f7211 */ /* 0x000fc600008f16ff */
[----:B------:R-:W2:Y:S01]  /*77de0*/  LDC R80, c[0x0][0x22c] ;  /* 0x00008b00ff507b82 */ /* 0x000ea20000000800 */
[----:B------:R-:W-:Y:S02]  /*77df0*/  ISETP.LT.AND P5, PT, R11, R86, !P0 ;  /* 0x000000560b00720c */ /* 0x000fe400047a1270 */
[-C--:B---3--:R-:W-:Y:S02]  /*77e00*/  LEA R64, P2, R76, R2.reuse, 0x2 ;  /* 0x000000024c407211 */ /* 0x088fe400078410ff */
[----:B------:R-:W-:Y:S02]  /*77e10*/  LEA R6, P1, R74, R2, 0x2 ;  /* 0x000000024a067211 */ /* 0x000fe400078210ff */
[-C--:B------:R-:W-:Y:S01]  /*77e20*/  LEA.HI.X.SX32 R65, R76, R3.reuse, 0x2, P2 ;  /* 0x000000034c417211 */ /* 0x080fe200010f16ff */
[----:B------:R3:W-:Y:S01]  /*77e30*/  @P3 STG.E desc[UR60][R78.64], R175 ;  /* 0x000000af4e003986 */ /* 0x0007e2000c10193c */
[----:B------:R-:W-:Y:S01]  /*77e40*/  LEA.HI.X.SX32 R7, R74, R3, 0x2, P1 ;  /* 0x000000034a077211 */ /* 0x000fe200008f16ff */
[----:B------:R-:W2:Y:S01]  /*77e50*/  LDC R76, c[0x0][0x22c] ;  /* 0x00008b00ff4c7b82 */ /* 0x000ea20000000800 */
[----:B-1----:R-:W-:Y:S01]  /*77e60*/  ISETP.LT.AND P2, PT, R10, R82, !P0 ;  /* 0x000000520a00720c */ /* 0x002fe20004741270 */
[----:B------:R-:W-:Y:S04]  /*77e70*/  @P4 STG.E desc[UR60][R64.64], R171 ;  /* 0x000000ab40004986 */ /* 0x000fe8000c10193c */
[----:B------:R1:W-:Y:S01]  /*77e80*/  @P5 STG.E desc[UR60][R6.64], R16 ;  /* 0x0000001006005986 */ /* 0x0003e2000c10193c */
[----:B------:R-:W-:Y:S01]  /*77e90*/  ISETP.LT.AND P3, PT, R9, R84, !P0 ;  /* 0x000000540900720c */ /* 0x000fe20004761270 */
[----:B------:R-:W-:Y:S01]  /*77ea0*/  IMAD.IADD R0, R180, 0x1, R4 ;  /* 0x00000001b4007824 */ /* 0x000fe200078e0204 */
[----:B------:R-:W4:Y:S01]  /*77eb0*/  LDC R74, c[0x0][0x22c] ;  /* 0x00008b00ff4a7b82 */ /* 0x000f220000000800 */
[----:B------:R-:W4:Y:S04]  /*77ec0*/  LDL.LU R10, [R1+0x1eb0] ;  /* 0x001eb000010a7983 */ /* 0x000f280000300800 */
[----:B------:R-:W4:Y:S03]  /*77ed0*/  LDL.LU R9, [R1+0x2234] ;  /* 0x0022340001097983 */ /* 0x000f260000300800 */
[----:B---3--:R-:W3:Y:S01]  /*77ee0*/  LDC R78, c[0x0][0x22c] ;  /* 0x00008b00ff4e7b82 */ /* 0x008ee20000000800 */
[----:B-1----:R-:W-:-:S04]  /*77ef0*/  LEA R6, P1, R72, R2, 0x2 ;  /* 0x0000000248067211 */ /* 0x002fc800078210ff */
[----:B------:R-:W-:-:S03]  /*77f00*/  LEA.HI.X.SX32 R7, R72, R3, 0x2, P1 ;  /* 0x0000000348077211 */ /* 0x000fc600008f16ff */
[----:B------:R-:W1:Y:S02]  /*77f10*/  LDC R11, c[0x0][0x22c] ;  /* 0x00008b00ff0b7b82 */ /* 0x000e640000000800 */
[----:B------:R2:W-:Y:S02]  /*77f20*/  @P2 STG.E desc[UR60][R6.64], R18 ;  /* 0x0000001206002986 */ /* 0x0005e4000c10193c */
[----:B--2---:R-:W-:Y:S02]  /*77f30*/  ISETP.LT.AND P5, PT, R8, R80, !P0 ;  /* 0x000000500800720c */ /* 0x004fe400047a1270 */
[----:B------:R-:W2:Y:S04]  /*77f40*/  LDL.LU R8, [R1+0x220c] ;  /* 0x00220c0001087983 */ /* 0x000ea80000300800 */
[----:B------:R-:W4:Y:S01]  /*77f50*/  LDL.LU R18, [R1+0x28d4] ;  /* 0x0028d40001127983 */ /* 0x000f220000300800 */
[----:B------:R-:W-:-:S04]  /*77f60*/  LEA R64, P1, R70, R2, 0x2 ;  /* 0x0000000246407211 */ /* 0x000fc800078210ff */
[-C--:B------:R-:W-:Y:S02]  /*77f70*/  LEA.HI.X.SX32 R65, R70, R3.reuse, 0x2, P1 ;  /* 0x0000000346417211 */ /* 0x080fe400008f16ff */
[----:B------:R-:W-:Y:S01]  /*77f80*/  LEA R6, P1, R68, R2, 0x2 ;  /* 0x0000000244067211 */ /* 0x000fe200078210ff */
[--C-:B------:R-:W-:Y:S01]  /*77f90*/  IMAD.IADD R81, R0, 0x1, R4.reuse ;  /* 0x0000000100517824 */ /* 0x100fe200078e0204 */
[----:B---3--:R-:W-:Y:S01]  /*77fa0*/  ISETP.LT.AND P4, PT, R14, R78, !P0 ;  /* 0x0000004e0e00720c */ /* 0x008fe20004781270 */
[----:B------:R3:W-:Y:S01]  /*77fb0*/  @P3 STG.E desc[UR60][R64.64], R17 ;  /* 0x0000001140003986 */ /* 0x0007e2000c10193c */
[-C--:B------:R-:W-:Y:S01]  /*77fc0*/  LEA.HI.X.SX32 R7, R68, R3.reuse, 0x2, P1 ;  /* 0x0000000344077211 */ /* 0x080fe200008f16ff */
[--C-:B------:R-:W-:Y:S01]  /*77fd0*/  IMAD.IADD R108, R81, 0x1, R4.reuse ;  /* 0x00000001516c7824 */ /* 0x100fe200078e0204 */
[----:B------:R-:W-:Y:S01]  /*77fe0*/  ISETP.LT.AND P3, PT, R13, R76, !P0 ;  /* 0x0000004c0d00720c */ /* 0x000fe20004761270 */
[----:B------:R-:W2:Y:S01]  /*77ff0*/  LDC R70, c[0x0][0x22c] ;  /* 0x00008b00ff467b82 */ /* 0x000ea20000000800 */
[-C--:B------:R-:W-:Y:S01]  /*78000*/  LEA R16, P1, R67, R2.reuse, 0x2 ;  /* 0x0000000243107211 */ /* 0x080fe200078210ff */
[----:B------:R1:W-:Y:S01]  /*78010*/  @P5 STG.E desc[UR60][R6.64], R19 ;  /* 0x0000001306005986 */ /* 0x0003e2000c10193c */
[----:B---3--:R-:W-:Y:S01]  /*78020*/  LEA R64, P5, R5, R2, 0x2 ;  /* 0x0000000205407211 */ /* 0x008fe200078a10ff */
[----:B------:R-:W-:Y:S01]  /*78030*/  IMAD.IADD R178, R108, 0x1, R4 ;  /* 0x000000016cb27824 */ /* 0x000fe200078e0204 */
[----:B------:R-:W-:-:S03]  /*78040*/  LEA.HI.X.SX32 R17, R67, R3, 0x2, P1 ;  /* 0x0000000343117211 */ /* 0x000fc600008f16ff */
[----:B------:R-:W3:Y:S01]  /*78050*/  LDC R68, c[0x0][0x22c] ;  /* 0x00008b00ff447b82 */ /* 0x000ee20000000800 */
[-C--:B------:R-:W-:Y:S02]  /*78060*/  LEA.HI.X.SX32 R65, R5, R3.reuse, 0x2, P5 ;  /* 0x0000000305417211 */ /* 0x080fe400028f16ff */
[CC--:B------:R-:W-:Y:S01]  /*78070*/  LEA R180, P5, R185.reuse, R2.reuse, 0x2 ;  /* 0x00000002b9b47211 */ /* 0x0c0fe200078a10ff */
[----:B-1----:R-:W3:Y:S01]  /*78080*/  LDL.LU R19, [R1+0x28d0] ;  /* 0x0028d00001137983 */ /* 0x002ee20000300800 */
[C---:B------:R-:W-:Y:S02]  /*78090*/  LEA R6, P6, R66.reuse, R2, 0x2 ;  /* 0x0000000242067211 */ /* 0x040fe400078c10ff */
[-C--:B------:R-:W-:Y:S01]  /*780a0*/  LEA.HI.X.SX32 R181, R185, R3.reuse, 0x2, P5 ;  /* 0x00000003b9b57211 */ /* 0x080fe200028f16ff */
[----:B------:R-:W1:Y:S01]  /*780b0*/  LDC R13, c[0x0][0x248] ;  /* 0x00009200ff0d7b82 */ /* 0x000e620000000800 */
[----:B------:R-:W-:Y:S01]  /*780c0*/  LEA.HI.X.SX32 R7, R66, R3, 0x2, P6 ;  /* 0x0000000342077211 */ /* 0x000fe200030f16ff */
[----:B------:R-:W-:-:S05]  /*780d0*/  IMAD.IADD R223, R178, 0x1, R4 ;  /* 0x00000001b2df7824 */ /* 0x000fca00078e0204 */
[----:B------:R-:W-:Y:S01]  /*780e0*/  IADD3 R224, R223, R4, RZ ;  /* 0x00000004dfe07210 */ /* 0x000fe20007ffe0ff */
[----:B------:R-:W1:Y:S04]  /*780f0*/  LDC R14, c[0x0][0x248] ;  /* 0x00009200ff0e7b82 */ /* 0x000e680000000800 */
        /* <DEDUP_REMOVED lines=8> */
[----:B------:R-:W-:Y:S01]  /*78180*/  IMAD.IADD R107, R219, 0x1, R4 ;  /* 0x00000001db6b7824 */ /* 0x000fe200078e0204 */
[----:B----4-:R-:W-:Y:S04]  /*78190*/  @P4 STG.E desc[UR60][R16.64], R18 ;  /* 0x0000001210004986 */ /* 0x010fe8000c10193c */
[----:B------:R4:W-:Y:S01]  /*781a0*/  @P3 STG.E desc[UR60][R64.64], R252 ;  /* 0x000000fc40003986 */ /* 0x0009e2000c10193c */
[----:B------:R-:W-:-:S04]  /*781b0*/  LEA R182, P3, R69, R2, 0x2 ;  /* 0x0000000245b67211 */ /* 0x000fc800078610ff */
[----:B------:R-:W-:Y:S02]  /*781c0*/  LEA.HI.X.SX32 R183, R69, R3, 0x2, P3 ;  /* 0x0000000345b77211 */ /* 0x000fe400018f16ff */
[----:B------:R-:W-:-:S04]  /*781d0*/  LEA R226, P3, R93, R2, 0x2 ;  /* 0x000000025de27211 */ /* 0x000fc800078610ff */
[----:B------:R-:W-:Y:S01]  /*781e0*/  LEA.HI.X.SX32 R227, R93, R3, 0x2, P3 ;  /* 0x000000035de37211 */ /* 0x000fe200018f16ff */
[----:B------:R1:W-:Y:S01]  /*781f0*/  STL.64 [R1+0xae8], R182 ;  /* 0x000ae8b601007387 */ /* 0x0003e20000100a00 */
[--C-:B------:R-:W-:Y:S01]  /*78200*/  IMAD.IADD R88, R107, 0x1, R4.reuse ;  /* 0x000000016b587824 */ /* 0x100fe200078e0204 */
[----:B--2---:R-:W-:Y:S01]  /*78210*/  ISETP.LT.AND P4, PT, R8, R70, !P0 ;  /* 0x000000460800720c */ /* 0x004fe20004781270 */
[----:B----4-:R-:W2:Y:S01]  /*78220*/  LDC R252, c[0x0][0x248] ;  /* 0x00009200fffc7b82 */ /* 0x010ea20000000800 */
[----:B------:R4:W-:Y:S04]  /*78230*/  STL.64 [R1+0xae0], R180 ;  /* 0x000ae0b401007387 */ /* 0x0009e80000100a00 */
[----:B------:R3:W-:Y:S01]  /*78240*/  STL.64 [R1+0xad8], R226 ;  /* 0x000ad8e201007387 */ /* 0x0007e20000100a00 */
[----:B-1----:R-:W-:Y:S01]  /*78250*/  LEA R182, P5, R71, R2, 0x2 ;  /* 0x0000000247b67211 */ /* 0x002fe200078a10ff */
[----:B------:R-:W-:Y:S01]  /*78260*/  IMAD.IADD R177, R88, 0x1, R4 ;  /* 0x0000000158b17824 */ /* 0x000fe200078e0204 */
[----:B------:R-:W-:Y:S01]  /*78270*/  ISETP.LT.AND P2, PT, R12, R74, !P0 ;  /* 0x0000004a0c00720c */ /* 0x000fe20004741270 */
[----:B------:R-:W1:Y:S01]  /*78280*/  LDC R8, c[0x0][0x248] ;  /* 0x00009200ff087b82 */ /* 0x000e620000000800 */
[----:B----4-:R-:W-:-:S02]  /*78290*/  LEA R180, P6, R112, R2, 0x2 ;  /* 0x0000000270b47211 */ /* 0x010fc400078c10ff */
[-C--:B------:R-:W-:Y:S02]  /*782a0*/  LEA.HI.X.SX32 R183, R71, R3.reuse, 0x2, P5 ;  /* 0x0000000347b77211 */ /* 0x080fe400028f16ff */
[-C--:B---3--:R-:W-:Y:S02]  /*782b0*/  LEA R226, P3, R184, R2.reuse, 0x2 ;  /* 0x00000002b8e27211 */ /* 0x088fe400078610ff */
[-C--:B------:R-:W-:Y:S01]  /*782c0*/  LEA.HI.X.SX32 R181, R112, R3.reuse, 0x2, P6 ;  /* 0x0000000370b57211 */ /* 0x080fe200030f16ff */
[--C-:B------:R-:W-:Y:S01]  /*782d0*/  IMAD.IADD R217, R177, 0x1, R4.reuse ;  /* 0x00000001b1d97824 */ /* 0x100fe200078e0204 */
[----:B------:R-:W-:Y:S01]  /*782e0*/  LEA.HI.X.SX32 R227, R184, R3, 0x2, P3 ;  /* 0x00000003b8e37211 */ /* 0x000fe200018f16ff */
[----:B------:R3:W-:Y:S01]  /*782f0*/  STL.64 [R1+0xad0], R182 ;  /* 0x000ad0b601007387 */ /* 0x0007e20000100a00 */
[----:B------:R-:W-:Y:S01]  /*78300*/  ISETP.LT.AND P1, PT, R10, R11, !P0 ;  /* 0x0000000b0a00720c */ /* 0x000fe20004721270 */
[----:B------:R-:W-:Y:S01]  /*78310*/  IMAD.IADD R89, R217, 0x1, R4 ;  /* 0x00000001d9597824 */ /* 0x000fe200078e0204 */
[----:B------:R-:W4:Y:S01]  /*78320*/  LDC R11, c[0x0][0x248] ;  /* 0x00009200ff0b7b82 */ /* 0x000f220000000800 */
[----:B------:R3:W-:Y:S04]  /*78330*/  STL.64 [R1+0xab8], R180 ;  /* 0x000ab8b401007387 */ /* 0x0007e80000100a00 */
[----:B------:R2:W-:Y:S03]  /*78340*/  STL.64 [R1+0xab0], R226 ;  /* 0x000ab0e201007387 */ /* 0x0005e60000100a00 */
[----:B------:R-:W1:Y:S01]  /*78350*/  LDC R10, c[0x0][0x248] ;  /* 0x00009200ff0a7b82 */ /* 0x000e620000000800 */
[----:B---3--:R-:W-:-:S02]  /*78360*/  LEA R182, P5, R228, R2, 0x2 ;  /* 0x00000002e4b67211 */ /* 0x008fc400078a10ff */
[----:B------:R-:W-:Y:S02]  /*78370*/  LEA R180, P6, R231, R2, 0x2 ;  /* 0x00000002e7b47211 */ /* 0x000fe400078c10ff */
[----:B------:R-:W-:-:S03]  /*78380*/  LEA.HI.X.SX32 R183, R228, R3, 0x2, P5 ;  /* 0x00000003e4b77211 */ /* 0x000fc600028f16ff */
[----:B------:R-:W3:Y:S01]  /*78390*/  LDC R12, c[0x0][0x248] ;  /* 0x00009200ff0c7b82 */ /* 0x000ee20000000800 */
[----:B--2---:R-:W-:Y:S02]  /*783a0*/  LEA R226, P3, R229, R2, 0x2 ;  /* 0x00000002e5e27211 */ /* 0x004fe400078610ff */
[-C--:B------:R-:W-:Y:S02]  /*783b0*/  LEA.HI.X.SX32 R181, R231, R3.reuse, 0x2, P6 ;  /* 0x00000003e7b57211 */ /* 0x080fe400030f16ff */
[----:B------:R-:W-:Y:S01]  /*783c0*/  LEA.HI.X.SX32 R227, R229, R3, 0x2, P3 ;  /* 0x00000003e5e37211 */ /* 0x000fe200018f16ff */
[----:B------:R-:W-:Y:S04]  /*783d0*/  STL.64 [R1+0xaa8], R182 ;  /* 0x000aa8b601007387 */ /* 0x000fe80000100a00 */
[----:B------:R-:W-:Y:S04]  /*783e0*/  STL.64 [R1+0xaa0], R180 ;  /* 0x000aa0b401007387 */ /* 0x000fe80000100a00 */
[----:B------:R2:W-:Y:S04]  /*783f0*/  STL.64 [R1+0xa98], R226 ;  /* 0x000a98e201007387 */ /* 0x0005e80000100a00 */
[----:B--2---:R-:W2:Y:S01]  /*78400*/  LDL.LU.64 R226, [R1+0x28c8] ;  /* 0x0028c80001e27983 */ /* 0x004ea20000300a00 */
        /* <DEDUP_REMOVED lines=17> */
[----:B------:R-:W-:-:S03]  /*78520*/  LEA R182, P5, R92, R2, 0x2 ;  /* 0x000000025cb67211 */ /* 0x000fc600078a10ff */
[--C-:B------:R-:W-:Y:S01]  /*78530*/  IMAD.IADD R82, R104, 0x1, R4.reuse ;  /* 0x0000000168527824 */ /* 0x100fe200078e0204 */
[C---:B------:R-:W-:Y:S02]  /*78540*/  LEA R180, P6, R111.reuse, R2, 0x2 ;  /* 0x000000026fb47211 */ /* 0x040fe400078c10ff */
[-C--:B------:R-:W-:Y:S01]  /*78550*/  LEA.HI.X.SX32 R183, R92, R3.reuse, 0x2, P5 ;  /* 0x000000035cb77211 */ /* 0x080fe200028f16ff */
[----:B------:R-:W-:Y:S01]  /*78560*/  IMAD.IADD R210, R82, 0x1, R4 ;  /* 0x0000000152d27824 */ /* 0x000fe200078e0204 */
[----:B------:R-:W-:-:S03]  /*78570*/  LEA.HI.X.SX32 R181, R111, R3, 0x2, P6 ;  /* 0x000000036fb57211 */ /* 0x000fc600030f16ff */
[--C-:B------:R-:W-:Y:S01]  /*78580*/  IMAD.IADD R172, R210, 0x1, R4.reuse ;  /* 0x00000001d2ac7824 */ /* 0x100fe200078e0204 */
[----:B------:R4:W-:Y:S03]  /*78590*/  STL.64 [R1+0xa90], R182 ;  /* 0x000a90b601007387 */ /* 0x0009e60000100a00 */
[----:B------:R-:W-:Y:S01]  /*785a0*/  IMAD.IADD R84, R172, 0x1, R4 ;  /* 0x00000001ac547824 */ /* 0x000fe200078e0204 */
[----:B------:R1:W-:Y:S01]  /*785b0*/  STL.64 [R1+0xa88], R180 ;  /* 0x000a88b401007387 */ /* 0x0003e20000100a00 */
[CC--:B----4-:R-:W-:Y:S02]  /*785c0*/  LEA R182, P3, R73.reuse, R2.reuse, 0x2 ;  /* 0x0000000249b67211 */ /* 0x0d0fe400078610ff */
[----:B-1----:R-:W-:Y:S02]  /*785d0*/  LEA R180, P6, R230, R2, 0x2 ;  /* 0x00000002e6b47211 */ /* 0x002fe400078c10ff */
[----:B------:R-:W-:-:S02]  /*785e0*/  LEA.HI.X.SX32 R183, R73, R3, 0x2, P3 ;  /* 0x0000000349b77211 */ /* 0x000fc400018f16ff */
[----:B------:R-:W-:Y:S02]  /*785f0*/  IADD3 R209, R84, R4, RZ ;  /* 0x0000000454d17210 */ /* 0x000fe40007ffe0ff */
[----:B------:R-:W-:Y:S01]  /*78600*/  LEA.HI.X.SX32 R181, R230, R3, 0x2, P6 ;  /* 0x00000003e6b57211 */ /* 0x000fe200030f16ff */
[----:B------:R1:W-:Y:S02]  /*78610*/  STL.64 [R1+0xa80], R182 ;  /* 0x000a80b601007387 */ /* 0x0003e40000100a00 */
[----:B------:R-:W-:-:S04]  /*78620*/  IMAD.IADD R103, R209, 0x1, R4 ;  /* 0x00000001d1677824 */ /* 0x000fc800078e0204 */
[--C-:B------:R-:W-:Y:S01]  /*78630*/  IMAD.IADD R171, R103, 0x1, R4.reuse ;  /* 0x0000000167ab7824 */ /* 0x100fe200078e0204 */
[----:B-1----:R-:W4:Y:S04]  /*78640*/  LDL.LU R182, [R1+0x28c0] ;  /* 0x0028c00001b67983 */ /* 0x002f280000300800 */
[----:B------:R1:W-:Y:S01]  /*78650*/  STL.64 [R1+0xa70], R180 ;  /* 0x000a70b401007387 */ /* 0x0003e20000100a00 */
        /* <DEDUP_REMOVED lines=19> */
[----:B------:R-:W-:Y:S01]  /*78790*/  IMAD.IADD R100, R202, 0x1, R4 ;  /* 0x00000001ca647824 */ /* 0x000fe200078e0204 */
[CC--:B--2---:R-:W-:Y:S02]  /*787a0*/  LEA R228, P5, R226.reuse, R2.reuse, 0x2 ;  /* 0x00000002e2e47211 */ /* 0x0c4fe400078a10ff */
[C---:B-1----:R-:W-:Y:S02]  /*787b0*/  LEA R180, P3, R227.reuse, R2, 0x2 ;  /* 0x00000002e3b47211 */ /* 0x042fe400078610ff */
[-C--:B------:R-:W-:Y:S02]  /*787c0*/  LEA.HI.X.SX32 R229, R226, R3.reuse, 0x2, P5 ;  /* 0x00000003e2e57211 */ /* 0x080fe400028f16ff */
[----:B------:R-:W-:-:S03]  /*787d0*/  LEA.HI.X.SX32 R181, R227, R3, 0x2, P3 ;  /* 0x00000003e3b57211 */ /* 0x000fc600018f16ff */
[----:B------:R-:W-:Y:S04]  /*787e0*/  STL.64 [R1+0xa78], R228 ;  /* 0x000a78e401007387 */ /* 0x000fe80000100a00 */
[----:B------:R1:W-:Y:S04]  /*787f0*/  STL.64 [R1+0xa68], R180 ;  /* 0x000a68b401007387 */ /* 0x0003e80000100a00 */
[----:B-1----:R-:W2:Y:S01]  /*78800*/  LDL.LU.64 R180, [R1+0x28b8] ;  /* 0x0028b80001b47983 */ /* 0x002ea20000300a00 */
[----:B------:R-:W-:-:S04]  /*78810*/  IMAD.IADD R64, R100, 0x1, R4 ;  /* 0x0000000164407824 */ /* 0x000fc800078e0204 */
[----:B------:R-:W-:-:S04]  /*78820*/  IMAD.IADD R201, R64, 0x1, R4 ;  /* 0x0000000140c97824 */ /* 0x000fc800078e0204 */
[----:B------:R-:W-:-:S04]  /*78830*/  IMAD.IADD R150, R201, 0x1, R4 ;  /* 0x00000001c9967824 */ /* 0x000fc800078e0204 */
[----:B------:R-:W-:-:S04]  /*78840*/  IMAD.IADD R99, R150, 0x1, R4 ;  /* 0x0000000196637824 */ /* 0x000fc800078e0204 */
[----:B------:R-:W-:-:S05]  /*78850*/  IMAD.IADD R200, R99, 0x1, R4 ;  /* 0x0000000163c87824 */ /* 0x000fca00078e0204 */
[----:B------:R-:W-:-:S05]  /*78860*/  IADD3 R66, R200, R4, RZ ;  /* 0x00000004c8427210 */ /* 0x000fca0007ffe0ff */
[--C-:B------:R-:W-:Y:S01]  /*78870*/  IMAD.IADD R149, R66, 0x1, R4.reuse ;  /* 0x0000000142957824 */ /* 0x100fe200078e0204 */
[----:B------:R1:W-:Y:S03]  /*78880*/  @P2 STG.E desc[UR60][R6.64], R19 ;  /* 0x0000001306002986 */ /* 0x0003e6000c10193c */
[--C-:B------:R-:W-:Y:S01]  /*78890*/  IMAD.IADD R199, R149, 0x1, R4.reuse ;  /* 0x0000000195c77824 */ /* 0x100fe200078e0204 */
[----:B------:R-:W-:Y:S02]  /*788a0*/  ISETP.LT.AND P2, PT, R9, R68, !P0 ;  /* 0x000000440900720c */ /* 0x000fe40004741270 */
[-C--:B------:R-:W-:Y:S01]  /*788b0*/  LEA R230, P5, R75, R2.reuse, 0x2 ;  /* 0x000000024be67211 */ /* 0x080fe200078a10ff */
[--C-:B------:R-:W-:Y:S01]  /*788c0*/  IMAD.IADD R68, R199, 0x1, R4.reuse ;  /* 0x00000001c7447824 */ /* 0x100fe200078e0204 */
[----:B------:R-:W-:Y:S01]  /*788d0*/  LEA R228, P6, R110, R2, 0x2 ;  /* 0x000000026ee47211 */ /* 0x000fe200078c10ff */
[----:B------:R-:W3:Y:S02]  /*788e0*/  LDC R9, c[0x0][0x248] ;  /* 0x00009200ff097b82 */ /* 0x000ee40000000800 */
[----:B------:R-:W-:-:S04]  /*788f0*/  IMAD.IADD R197, R68, 0x1, R4 ;  /* 0x0000000144c57824 */ /* 0x000fc800078e0204 */
[----:B------:R-:W-:-:S04]  /*78900*/  IMAD.IADD R198, R197, 0x1, R4 ;  /* 0x00000001c5c67824 */ /* 0x000fc800078e0204 */
[----:B------:R-:W-:-:S05]  /*78910*/  IMAD.IADD R148, R198, 0x1, R4 ;  /* 0x00000001c6947824 */ /* 0x000fca00078e0204 */
[----:B------:R-:W-:-:S05]  /*78920*/  IADD3 R98, R148, R4, RZ ;  /* 0x0000000494627210 */ /* 0x000fca0007ffe0ff */
[----:B------:R-:W-:-:S04]  /*78930*/  IMAD.IADD R196, R98, 0x1, R4 ;  /* 0x0000000162c47824 */ /* 0x000fc800078e0204 */
[----:B-1----:R-:W-:-:S04]  /*78940*/  IMAD.IADD R6, R196, 0x1, R4 ;  /* 0x00000001c4067824 */ /* 0x002fc800078e0204 */
        /* <DEDUP_REMOVED lines=31> */
[----:B------:R-:W-:Y:S01]  /*78b40*/  IMAD.IADD R185, R93, 0x1, R4 ;  /* 0x000000015db97824 */ /* 0x000fe200078e0204 */
[-C--:B------:R-:W-:Y:S02]  /*78b50*/  LEA.HI.X.SX32 R231, R75, R3.reuse, 0x2, P5 ;  /* 0x000000034be77211 */ /* 0x080fe400028f16ff */
[----:B------:R-:W-:Y:S02]  /*78b60*/  LEA.HI.X.SX32 R229, R110, R3, 0x2, P6 ;  /* 0x000000036ee57211 */ /* 0x000fe400030f16ff */
[----:B------:R-:W-:Y:S01]  /*78b70*/  IADD3 R112, R185, R4, RZ ;  /* 0x00000004b9707210 */ /* 0x000fe20007ffe0ff */
[----:B------:R1:W-:Y:S01]  /*78b80*/  STL.64 [R1+0xa60], R230 ;  /* 0x000a60e601007387 */ /* 0x0003e20000100a00 */
[----:B------:R-:W-:-:S03]  /*78b90*/  LEA R226, P6, R109, R2, 0x2 ;  /* 0x000000026de27211 */ /* 0x000fc600078c10ff */
[--C-:B------:R-:W-:Y:S01]  /*78ba0*/  IMAD.IADD R71, R112, 0x1, R4.reuse ;  /* 0x0000000170477824 */ /* 0x100fe200078e0204 */
[----:B------:R3:W-:Y:S03]  /*78bb0*/  STL.64 [R1+0xa58], R228 ;  /* 0x000a58e401007387 */ /* 0x0007e60000100a00 */
[--C-:B------:R-:W-:Y:S01]  /*78bc0*/  IMAD.IADD R184, R71, 0x1, R4.reuse ;  /* 0x0000000147b87824 */ /* 0x100fe200078e0204 */
[-C--:B-1----:R-:W-:Y:S02]  /*78bd0*/  LEA R230, P3, R77, R2.reuse, 0x2 ;  /* 0x000000024de67211 */ /* 0x082fe400078610ff */
[----:B---3--:R-:W-:Y:S02]  /*78be0*/  LEA R228, P5, R91, R2, 0x2 ;  /* 0x000000025be47211 */ /* 0x008fe400078a10ff */
[-C--:B------:R-:W-:Y:S02]  /*78bf0*/  LEA.HI.X.SX32 R231, R77, R3.reuse, 0x2, P3 ;  /* 0x000000034de77211 */ /* 0x080fe400018f16ff */
[-C--:B------:R-:W-:Y:S01]  /*78c00*/  LEA.HI.X.SX32 R229, R91, R3.reuse, 0x2, P5 ;  /* 0x000000035be57211 */ /* 0x080fe200028f16ff */
[--C-:B------:R-:W-:Y:S01]  /*78c10*/  IMAD.IADD R111, R184, 0x1, R4.reuse ;  /* 0x00000001b86f7824 */ /* 0x100fe200078e0204 */
[----:B------:R-:W-:Y:S01]  /*78c20*/  LEA.HI.X.SX32 R227, R109, R3, 0x2, P6 ;  /* 0x000000036de37211 */ /* 0x000fe200030f16ff */
[----:B------:R-:W-:Y:S02]  /*78c30*/  STL.64 [R1+0xa50], R230 ;  /* 0x000a50e601007387 */ /* 0x000fe40000100a00 */
[----:B------:R-:W-:-:S02]  /*78c40*/  IMAD.IADD R73, R111, 0x1, R4 ;  /* 0x000000016f497824 */ /* 0x000fc400078e0204 */
[----:B------:R4:W-:Y:S04]  /*78c50*/  STL.64 [R1+0xa38], R228 ;  /* 0x000a38e401007387 */ /* 0x0009e80000100a00 */
[----:B------:R1:W-:Y:S01]  /*78c60*/  STL.64 [R1+0xa30], R226 ;  /* 0x000a30e201007387 */ /* 0x0003e20000100a00 */
[----:B------:R-:W-:Y:S01]  /*78c70*/  IMAD.IADD R183, R73, 0x1, R4 ;  /* 0x0000000149b77824 */ /* 0x000fe200078e0204 */
[CC--:B----4-:R-:W-:Y:S02]  /*78c80*/  LEA R228, P5, R182.reuse, R2.reuse, 0x2 ;  /* 0x00000002b6e47211 */ /* 0x0d0fe400078a10ff */
[----:B-1----:R-:W-:Y:S02]  /*78c90*/  LEA R226, P6, R225, R2, 0x2 ;  /* 0x00000002e1e27211 */ /* 0x002fe400078c10ff */
[----:B------:R-:W-:-:S02]  /*78ca0*/  LEA.HI.X.SX32 R229, R182, R3, 0x2, P5 ;  /* 0x00000003b6e57211 */ /* 0x000fc400028f16ff */
[----:B------:R-:W-:Y:S01]  /*78cb0*/  LEA.HI.X.SX32 R227, R225, R3, 0x2, P6 ;  /* 0x00000003e1e37211 */ /* 0x000fe200030f16ff */
[----:B------:R-:W-:-:S05]  /*78cc0*/  IMAD.IADD R92, R183, 0x1, R4 ;  /* 0x00000001b75c7824 */ /* 0x000fca00078e0204 */
[----:B------:R-:W-:-:S05]  /*78cd0*/  IADD3 R75, R92, R4, RZ ;  /* 0x000000045c4b7210 */ /* 0x000fca0007ffe0ff */
[----:B------:R-:W-:-:S04]  /*78ce0*/  IMAD.IADD R110, R75, 0x1, R4 ;  /* 0x000000014b6e7824 */ /* 0x000fc800078e0204 */
[----:B------:R-:W-:Y:S01]  /*78cf0*/  IMAD.IADD R77, R110, 0x1, R4 ;  /* 0x000000016e4d7824 */ /* 0x000fe200078e0204 */
[----:B--2---:R-:W-:-:S04]  /*78d00*/  LEA R230, P3, R181, R2, 0x2 ;  /* 0x00000002b5e67211 */ /* 0x004fc800078610ff */
[----:B------:R-:W-:-:S05]  /*78d10*/  LEA.HI.X.SX32 R231, R181, R3, 0x2, P3 ;  /* 0x00000003b5e77211 */ /* 0x000fca00018f16ff */
[----:B------:R1:W-:Y:S04]  /*78d20*/  STL.64 [R1+0xa28], R230 ;  /* 0x000a28e601007387 */ /* 0x0003e80000100a00 */
[----:B------:R2:W-:Y:S04]  /*78d30*/  STL.64 [R1+0xa20], R228 ;  /* 0x000a20e401007387 */ /* 0x0005e80000100a00 */
[----:B------:R3:W-:Y:S01]  /*78d40*/  STL.64 [R1+0xa18], R226 ;  /* 0x000a18e201007387 */ /* 0x0007e20000100a00 */
[-C--:B-1----:R-:W-:Y:S02]  /*78d50*/  LEA R230, P3, R180, R2.reuse, 0x2 ;  /* 0x00000002b4e67211 */ /* 0x082fe400078610ff */
[----:B--2---:R-:W-:-:S02]  /*78d60*/  LEA R228, P5, R0, R2, 0x2 ;  /* 0x0000000200e47211 */ /* 0x004fc400078a10ff */
[-C--:B------:R-:W-:Y:S02]  /*78d70*/  LEA.HI.X.SX32 R231, R180, R3.reuse, 0x2, P3 ;  /* 0x00000003b4e77211 */ /* 0x080fe400018f16ff */
[CC--:B---3--:R-:W-:Y:S02]  /*78d80*/  LEA R226, P6, R81.reuse, R2.reuse, 0x2 ;  /* 0x0000000251e27211 */ /* 0x0c8fe400078c10ff */
[-C--:B------:R-:W-:Y:S02]  /*78d90*/  LEA.HI.X.SX32 R229, R0, R3.reuse, 0x2, P5 ;  /* 0x0000000300e57211 */ /* 0x080fe400028f16ff */
[----:B------:R-:W-:Y:S01]  /*78da0*/  LEA.HI.X.SX32 R227, R81, R3, 0x2, P6 ;  /* 0x0000000351e37211 */ /* 0x000fe200030f16ff */
[----:B------:R1:W-:Y:S04]  /*78db0*/  STL.64 [R1+0xa10], R230 ;  /* 0x000a10e601007387 */ /* 0x0003e80000100a00 */
[----:B------:R2:W-:Y:S04]  /*78dc0*/  STL.64 [R1+0xa08], R228 ;  /* 0x000a08e401007387 */ /* 0x0005e80000100a00 */
[----:B------:R3:W-:Y:S01]  /*78dd0*/  STL.64 [R1+0xa00], R226 ;  /* 0x000a00e201007387 */ /* 0x0007e20000100a00 */
[----:B-1----:R-:W-:-:S02]  /*78de0*/  LEA R230, P3, R108, R2, 0x2 ;  /* 0x000000026ce67211 */ /* 0x002fc400078610ff */
[-C--:B--2---:R-:W-:Y:S02]  /*78df0*/  LEA R228, P5, R178, R2.reuse, 0x2 ;  /* 0x00000002b2e47211 */ /* 0x084fe400078a10ff */
[-C--:B------:R-:W-:Y:S02]  /*78e00*/  LEA.HI.X.SX32 R231, R108, R3.reuse, 0x2, P3 ;  /* 0x000000036ce77211 */ /* 0x080fe400018f16ff */
[----:B---3--:R-:W-:Y:S02]  /*78e10*/  LEA R226, P6, R223, R2, 0x2 ;  /* 0x00000002dfe27211 */ /* 0x008fe400078c10ff */
[-C--:B------:R-:W-:Y:S01]  /*78e20*/  LEA.HI.X.SX32 R229, R178, R3.reuse, 0x2, P5 ;  /* 0x00000003b2e57211 */ /* 0x080fe200028f16ff */
[----:B------:R-:W-:Y:S01]  /*78e30*/  IMAD.IADD R181, R77, 0x1, R4 ;  /* 0x000000014db57824 */ /* 0x000fe200078e0204 */
[----:B------:R-:W-:Y:S01]  /*78e40*/  LEA.HI.X.SX32 R227, R223, R3, 0x2, P6 ;  /* 0x00000003dfe37211 */ /* 0x000fe200030f16ff */
[----:B------:R1:W-:Y:S02]  /*78e50*/  STL.64 [R1+0x9f8], R230 ;  /* 0x0009f8e601007387 */ /* 0x0003e40000100a00 */
[----:B------:R-:W-:-:S02]  /*78e60*/  IMAD.IADD R182, R181, 0x1, R232 ;  /* 0x00000001b5b67824 */ /* 0x000fc400078e02e8 */
[----:B------:R2:W-:Y:S01]  /*78e70*/  STL.64 [R1+0x9f0], R228 ;  /* 0x0009f0e401007387 */ /* 0x0005e20000100a00 */
[----:B------:R-:W3:Y:S03]  /*78e80*/  LDC R232, c[0x0][0x248] ;  /* 0x00009200ffe87b82 */ /* 0x000ee60000000800 */
[----:B------:R4:W-:Y:S01]  /*78e90*/  STL.64 [R1+0x9d8], R226 ;  /* 0x0009d8e201007387 */ /* 0x0009e20000100a00 */
[-C--:B-1----:R-:W-:Y:S02]  /*78ea0*/  LEA R230, P3, R224, R2.reuse, 0x2 ;  /* 0x00000002e0e67211 */ /* 0x082fe400078610ff */
[-C--:B--2---:R-:W-:Y:S01]  /*78eb0*/  LEA R228, P5, R179, R2.reuse, 0x2 ;  /* 0x00000002b3e47211 */ /* 0x084fe200078a10ff */
[----:B------:R-:W-:Y:S01]  /*78ec0*/  IMAD.IADD R91, R182, 0x1, R233 ;  /* 0x00000001b65b7824 */ /* 0x000fe200078e02e9 */
[----:B------:R-:W-:Y:S02]  /*78ed0*/  LEA.HI.X.SX32 R231, R224, R3, 0x2, P3 ;  /* 0x00000003e0e77211 */ /* 0x000fe400018f16ff */
[----:B----4-:R-:W-:-:S02]  /*78ee0*/  LEA R226, P6, R220, R2, 0x2 ;  /* 0x00000002dce27211 */ /* 0x010fc400078c10ff */
[-C--:B------:R-:W-:Y:S02]  /*78ef0*/  LEA.HI.X.SX32 R229, R179, R3.reuse, 0x2, P5 ;  /* 0x00000003b3e57211 */ /* 0x080fe400028f16ff */
[----:B------:R-:W-:Y:S01]  /*78f00*/  LEA.HI.X.SX32 R227, R220, R3, 0x2, P6 ;  /* 0x00000003dce37211 */ /* 0x000fe200030f16ff */
[----:B------:R-:W-:Y:S01]  /*78f10*/  IMAD.IADD R109, R91, 0x1, R234 ;  /* 0x000000015b6d7824 */ /* 0x000fe200078e02ea */
[----:B------:R1:W-:Y:S01]  /*78f20*/  STL.64 [R1+0x9d0], R230 ;  /* 0x0009d0e601007387 */ /* 0x0003e20000100a00 */
[----:B------:R-:W-:-:S03]  /*78f30*/  LEA R224, P6, R221, R2, 0x2 ;  /* 0x00000002dde07211 */ /* 0x000fc600078c10ff */
[----:B------:R2:W-:Y:S01]  /*78f40*/  STL.64 [R1+0x9c8], R228 ;  /* 0x0009c8e401007387 */ /* 0x0005e20000100a00 */
[----:B------:R-:W-:-:S03]  /*78f50*/  IADD3 R180, R109, R235, RZ ;  /* 0x000000eb6db47210 */ /* 0x000fc60007ffe0ff */
[----:B------:R4:W-:Y:S01]  /*78f60*/  STL.64 [R1+0x9c0], R226 ;  /* 0x0009c0e201007387 */ /* 0x0009e20000100a00 */
[-C--:B------:R-:W-:Y:S01]  /*78f70*/  LEA.HI.X.SX32 R225, R221, R3.reuse, 0x2, P6 ;  /* 0x00000003dde17211 */ /* 0x080fe200030f16ff */
[----:B-1----:R-:W1:Y:S01]  /*78f80*/  LDC R230, c[0x0][0x248] ;  /* 0x00009200ffe67b82 */ /* 0x002e620000000800 */
[CC--:B--2---:R-:W-:Y:S02]  /*78f90*/  LEA R228, P3, R83.reuse, R2.reuse, 0x2 ;  /* 0x0000000253e47211 */ /* 0x0c4fe400078610ff */
[C---:B----4-:R-:W-:Y:S02]  /*78fa0*/  LEA R226, P5, R90.reuse, R2, 0x2 ;  /* 0x000000025ae27211 */ /* 0x050fe400078a10ff */
[-C--:B------:R-:W-:Y:S02]  /*78fb0*/  LEA.HI.X.SX32 R229, R83, R3.reuse, 0x2, P3 ;  /* 0x0000000353e57211 */ /* 0x080fe400018f16ff */
[----:B------:R-:W-:Y:S01]  /*78fc0*/  LEA.HI.X.SX32 R227, R90, R3, 0x2, P5 ;  /* 0x000000035ae37211 */ /* 0x000fe200028f16ff */
[----:B------:R-:W-:-:S02]  /*78fd0*/  IMAD.IADD R0, R180, 0x1, R236 ;  /* 0x00000001b4007824 */ /* 0x000fc400078e02ec */
[----:B------:R2:W-:Y:S01]  /*78fe0*/  STL.64 [R1+0x9b8], R228 ;  /* 0x0009b8e401007387 */ /* 0x0005e20000100a00 */
[----:B------:R-:W4:Y:S01]  /*78ff0*/  LDC R236, c[0x0][0x248] ;  /* 0x00009200ffec7b82 */ /* 0x000f220000000800 */
[----:B------:R-:W-:Y:S02]  /*79000*/  IMAD.IADD R81, R0, 0x1, R237 ;  /* 0x0000000100517824 */ /* 0x000fe400078e02ed */
[----:B------:R-:W-:Y:S04]  /*79010*/  STL.64 [R1+0x9b0], R226 ;  /* 0x0009b0e201007387 */ /* 0x000fe80000100a00 */
[----:B------:R3:W-:Y:S01]  /*79020*/  STL.64 [R1+0x9a8], R224 ;  /* 0x0009a8e001007387 */ /* 0x0007e20000100a00 */
[----:B--2---:R-:W-:Y:S01]  /*79030*/  LEA R228, P3, R222, R2, 0x2 ;  /* 0x00000002dee47211 */ /* 0x004fe200078610ff */
[----:B------:R-:W-:-:S03]  /*79040*/  IMAD.IADD R179, R81, 0x1, R238 ;  /* 0x0000000151b37824 */ /* 0x000fc600078e02ee */
[-C--:B------:R-:W-:Y:S02]  /*79050*/  LEA.HI.X.SX32 R229, R222, R3.reuse, 0x2, P3 ;  /* 0x00000003dee57211 */ /* 0x080fe400018f16ff */
[CC--:B---3--:R-:W-:Y:S02]  /*79060*/  LEA R224, P6, R219.reuse, R2.reuse, 0x2 ;  /* 0x00000002dbe07211 */ /* 0x0c8fe400078c10ff */
[C---:B------:R-:W-:Y:S02]  /*79070*/  LEA R226, P5, R218.reuse, R2, 0x2 ;  /* 0x00000002dae27211 */ /* 0x040fe400078a10ff */
[-C--:B------:R-:W-:Y:S01]  /*79080*/  LEA.HI.X.SX32 R225, R219, R3.reuse, 0x2, P6 ;  /* 0x00000003dbe17211 */ /* 0x080fe200030f16ff */
[----:B------:R-:W-:Y:S01]  /*79090*/  IMAD.IADD R108, R179, 0x1, R239 ;  /* 0x00000001b36c7824 */ /* 0x000fe200078e02ef */
[----:B------:R2:W-:Y:S01]  /*790a0*/  STL.64 [R1+0x9a0], R228 ;  /* 0x0009a0e401007387 */ /* 0x0005e20000100a00 */
[----:B------:R-:W-:-:S03]  /*790b0*/  LEA.HI.X.SX32 R227, R218, R3, 0x2, P5 ;  /* 0x00000003dae37211 */ /* 0x000fc600028f16ff */
[----:B------:R3:W-:Y:S01]  /*790c0*/  STL.64 [R1+0x990], R224 ;  /* 0x000990e001007387 */ /* 0x0007e20000100a00 */
[-C--:B------:R-:W-:Y:S01]  /*790d0*/  LEA R222, P5, R88, R2.reuse, 0x2 ;  /* 0x0000000258de7211 */ /* 0x080fe200078a10ff */
[----:B------:R-:W-:Y:S01]  /*790e0*/  IMAD.IADD R90, R108, 0x1, R240 ;  /* 0x000000016c5a7824 */ /* 0x000fe200078e02f0 */
[-C--:B------:R-:W-:Y:S02]  /*790f0*/  LEA R220, P6, R177, R2.reuse, 0x2 ;  /* 0x00000002b1dc7211 */ /* 0x080fe400078c10ff */
[-C--:B------:R-:W-:Y:S01]  /*79100*/  LEA.HI.X.SX32 R223, R88, R3.reuse, 0x2, P5 ;  /* 0x0000000358df7211 */ /* 0x080fe200028f16ff */
[----:B------:R-:W-:Y:S01]  /*79110*/  IMAD.IADD R178, R90, 0x1, R241 ;  /* 0x000000015ab27824 */ /* 0x000fe200078e02f1 */
[----:B--2---:R-:W2:Y:S01]  /*79120*/  LDC R228, c[0x0][0x248] ;  /* 0x00009200ffe47b82 */ /* 0x004ea20000000800 */
[----:B---3--:R-:W-:Y:S02]  /*79130*/  LEA R224, P3, R107, R2, 0x2 ;  /* 0x000000026be07211 */ /* 0x008fe400078610ff */
[----:B------:R-:W-:-:S02]  /*79140*/  LEA.HI.X.SX32 R221, R177, R3, 0x2, P6 ;  /* 0x00000003b1dd7211 */ /* 0x000fc400030f16ff */
[-C--:B------:R-:W-:Y:S01]  /*79150*/  LEA.HI.X.SX32 R225, R107, R3.reuse, 0x2, P3 ;  /* 0x000000036be17211 */ /* 0x080fe200018f16ff */
[----:B------:R-:W-:Y:S01]  /*79160*/  STL.64 [R1+0x998], R226 ;  /* 0x000998e201007387 */ /* 0x000fe20000100a00 */
[----:B------:R-:W-:Y:S02]  /*79170*/  IADD3 R83, R178, R242, RZ ;  /* 0x000000f2b2537210 */ /* 0x000fe40007ffe0ff */
[C---:B------:R-:W-:Y:S01]  /*79180*/  LEA R218, P6, R176.reuse, R2, 0x2 ;  /* 0x00000002b0da7211 */ /* 0x040fe200078c10ff */
[----:B------:R-:W-:Y:S01]  /*79190*/  STL.64 [R1+0x978], R224 ;  /* 0x000978e001007387 */ /* 0x000fe20000100a00 */
[----:B------:R-:W3:Y:S03]  /*791a0*/  LDC R242, c[0x0][0x248] ;  /* 0x00009200fff27b82 */ /* 0x000ee60000000800 */
[----:B------:R1:W-:Y:S04]  /*791b0*/  STL.64 [R1+0x970], R222 ;  /* 0x000970de01007387 */ /* 0x0003e80000100a00 */
[----:B------:R4:W-:Y:S01]  /*791c0*/  STL.64 [R1+0x968], R220 ;  /* 0x000968dc01007387 */ /* 0x0009e20000100a00 */
[----:B------:R-:W-:Y:S01]  /*791d0*/  IMAD.IADD R107, R83, 0x1, R243 ;  /* 0x00000001536b7824 */ /* 0x000fe200078e02f3 */
[----:B------:R-:W-:-:S02]  /*791e0*/  LEA.HI.X.SX32 R219, R176, R3, 0x2, P6 ;  /* 0x00000003b0db7211 */ /* 0x000fc400030f16ff */
[-C--:B-1----:R-:W-:Y:S02]  /*791f0*/  LEA R222, P3, R217, R2.reuse, 0x2 ;  /* 0x00000002d9de7211 */ /* 0x082fe400078610ff */
[----:B----4-:R-:W-:Y:S02]  /*79200*/  LEA R220, P5, R89, R2, 0x2 ;  /* 0x0000000259dc7211 */ /* 0x010fe400078a10ff */
[-C--:B------:R-:W-:Y:S02]  /*79210*/  LEA.HI.X.SX32 R223, R217, R3.reuse, 0x2, P3 ;  /* 0x00000003d9df7211 */ /* 0x080fe400018f16ff */
[----:B------:R-:W-:Y:S01]  /*79220*/  LEA.HI.X.SX32 R221, R89, R3, 0x2, P5 ;  /* 0x0000000359dd7211 */ /* 0x000fe200028f16ff */
[----:B------:R-:W-:Y:S02]  /*79230*/  IMAD.IADD R177, R107, 0x1, R244 ;  /* 0x000000016bb17824 */ /* 0x000fe400078e02f4 */
[----:B------:R1:W-:Y:S01]  /*79240*/  STL.64 [R1+0x960], R222 ;  /* 0x000960de01007387 */ /* 0x0003e20000100a00 */
[----:B------:R-:W4:Y:S03]  /*79250*/  LDC R244, c[0x0][0x248] ;  /* 0x00009200fff47b82 */ /* 0x000f260000000800 */
[----:B------:R2:W-:Y:S01]  /*79260*/  STL.64 [R1+0x958], R220 ;  /* 0x000958dc01007387 */ /* 0x0005e20000100a00 */
[----:B------:R-:W-:-:S03]  /*79270*/  IMAD.IADD R88, R177, 0x1, R245 ;  /* 0x00000001b1587824 */ /* 0x000fc600078e02f5 */
[----:B------:R3:W-:Y:S01]  /*79280*/  STL.64 [R1+0x950], R218 ;  /* 0x000950da01007387 */ /* 0x0007e20000100a00 */
[CC--:B-1----:R-:W-:Y:S02]  /*79290*/  LEA R222, P3, R106.reuse, R2.reuse, 0x2 ;  /* 0x000000026ade7211 */ /* 0x0c2fe400078610ff */
        /* <DEDUP_REMOVED lines=8> */
[----:B------:R2:W-:Y:S04]  /*79320*/  STL.64 [R1+0x940], R220 ;  /* 0x000940dc01007387 */ /* 0x0005e80000100a00 */
[----:B------:R3:W-:Y:S01]  /*79330*/  STL.64 [R1+0x938], R218 ;  /* 0x000938da01007387 */ /* 0x0007e20000100a00 */
[-C--:B-1----:R-:W-:Y:S02]  /*79340*/  LEA R222, P3, R216, R2.reuse, 0x2 ;  /* 0x00000002d8de7211 */ /* 0x082fe400078610ff */
[-C--:B--2---:R-:W-:Y:S01]  /*79350*/  LEA R220, P5, R175, R2.reuse, 0x2 ;  /* 0x00000002afdc7211 */ /* 0x084fe200078a10ff */
[----:B------:R-:W-:Y:S01]  /*79360*/  IMAD.IADD R106, R176, 0x1, R248 ;  /* 0x00000001b06a7824 */ /* 0x000fe200078e02f8 */
[----:B------:R-:W-:Y:S02]  /*79370*/  LEA.HI.X.SX32 R223, R216, R3, 0x2, P3 ;  /* 0x00000003d8df7211 */ /* 0x000fe400018f16ff */
[----:B---3--:R-:W-:-:S02]  /*79380*/  LEA R218, P6, R214, R2, 0x2 ;  /* 0x00000002d6da7211 */ /* 0x008fc400078c10ff */
[-C--:B------:R-:W-:Y:S02]  /*79390*/  LEA.HI.X.SX32 R221, R175, R3.reuse, 0x2, P5 ;  /* 0x00000003afdd7211 */ /* 0x080fe400028f16ff */
[----:B------:R-:W-:Y:S01]  /*793a0*/  LEA.HI.X.SX32 R219, R214, R3, 0x2, P6 ;  /* 0x00000003d6db7211 */ /* 0x000fe200030f16ff */
[----:B------:R-:W-:Y:S01]  /*793b0*/  STL.64 [R1+0x930], R222 ;  /* 0x000930de01007387 */ /* 0x000fe20000100a00 */
[----:B------:R-:W-:-:S03]  /*793c0*/  IADD3 R85, R106, R249, RZ ;  /* 0x000000f96a557210 */ /* 0x000fc60007ffe0ff */
[----:B------:R1:W-:Y:S04]  /*793d0*/  STL.64 [R1+0x928], R220 ;  /* 0x000928dc01007387 */ /* 0x0003e80000100a00 */
[----:B------:R2:W-:Y:S01]  /*793e0*/  STL.64 [R1+0x920], R218 ;  /* 0x000920da01007387 */ /* 0x0005e20000100a00 */
[----:B------:R-:W-:Y:S01]  /*793f0*/  IMAD.IADD R175, R85, 0x1, R250 ;  /* 0x0000000155af7824 */ /* 0x000fe200078e02fa */
[CC--:B-1----:R-:W-:Y:S02]  /*79400*/  LEA R220, P3, R105.reuse, R2.reuse, 0x2 ;  /* 0x0000000269dc7211 */ /* 0x0c2fe400078610ff */
[----:B--2---:R-:W-:Y:S02]  /*79410*/  LEA R218, P5, R86, R2, 0x2 ;  /* 0x0000000256da7211 */ /* 0x004fe400078a10ff */
[----:B------:R-:W-:-:S02]  /*79420*/  LEA.HI.X.SX32 R221, R105, R3, 0x2, P3 ;  /* 0x0000000369dd7211 */ /* 0x000fc400018f16ff */
[----:B------:R-:W-:Y:S01]  /*79430*/  LEA.HI.X.SX32 R219, R86, R3, 0x2, P5 ;  /* 0x0000000356db7211 */ /* 0x000fe200028f16ff */
[----:B------:R-:W-:Y:S02]  /*79440*/  IMAD.IADD R105, R175, 0x1, R251 ;  /* 0x00000001af697824 */ /* 0x000fe400078e02fb */
[----:B------:R-:W-:Y:S02]  /*79450*/  STL.64 [R1+0x918], R220 ;  /* 0x000918dc01007387 */ /* 0x000fe40000100a00 */
[----:B------:R-:W-:Y:S02]  /*79460*/  IMAD.IADD R86, R105, 0x1, R252 ;  /* 0x0000000169567824 */ /* 0x000fe400078e02fc */
[----:B------:R1:W-:Y:S02]  /*79470*/  STL.64 [R1+0x910], R218 ;  /* 0x000910da01007387 */ /* 0x0003e40000100a00 */
[----:B-1----:R-:W-:-:S04]  /*79480*/  LEA R218, P3, R174, R2, 0x2 ;  /* 0x00000002aeda7211 */ /* 0x002fc800078610ff */
[----:B------:R-:W-:Y:S01]  /*79490*/  LEA.HI.X.SX32 R219, R174, R3, 0x2, P3 ;  /* 0x00000003aedb7211 */ /* 0x000fe200018f16ff */
[----:B------:R-:W-:Y:S02]  /*794a0*/  IMAD.IADD R174, R86, 0x1, R228 ;  /* 0x0000000156ae7824 */ /* 0x000fe400078e02e4 */
[----:B------:R-:W1:Y:S01]  /*794b0*/  LDC R228, c[0x0][0x248] ;  /* 0x00009200ffe47b82 */ /* 0x000e620000000800 */
[----:B------:R-:W-:-:S04]  /*794c0*/  LEA R216, P6, R213, R2, 0x2 ;  /* 0x00000002d5d87211 */ /* 0x000fc800078c10ff */
[----:B------:R-:W-:-:S05]  /*794d0*/  LEA.HI.X.SX32 R217, R213, R3, 0x2, P6 ;  /* 0x00000003d5d97211 */ /* 0x000fca00030f16ff */
[----:B------:R2:W-:Y:S02]  /*794e0*/  STL.64 [R1+0x8f8], R216 ;  /* 0x0008f8d801007387 */ /* 0x0005e40000100a00 */
[----:B--2---:R-:W-:-:S04]  /*794f0*/  LEA R216, P5, R87, R2, 0x2 ;  /* 0x0000000257d87211 */ /* 0x004fc800078a10ff */
[----:B------:R-:W-:Y:S01]  /*79500*/  LEA.HI.X.SX32 R217, R87, R3, 0x2, P5 ;  /* 0x0000000357d97211 */ /* 0x000fe200028f16ff */
[----:B-1----:R-:W-:Y:S02]  /*79510*/  IMAD.IADD R87, R174, 0x1, R228 ;  /* 0x00000001ae577824 */ /* 0x002fe400078e02e4 */
[----:B------:R-:W1:Y:S01]  /*79520*/  LDC R228, c[0x0][0x248] ;  /* 0x00009200ffe47b82 */ /* 0x000e620000000800 */
[----:B------:R-:W-:Y:S04]  /*79530*/  STL.64 [R1+0x8f0], R218 ;  /* 0x0008f0da01007387 */ /* 0x000fe80000100a00 */
[----:B------:R2:W-:Y:S02]  /*79540*/  STL.64 [R1+0x8e8], R216 ;  /* 0x0008e8d801007387 */ /* 0x0005e40000100a00 */
[----:B--2---:R-:W-:-:S04]  /*79550*/  LEA R216, P3, R80, R2, 0x2 ;  /* 0x0000000250d87211 */ /* 0x004fc800078610ff */
[----:B------:R-:W-:Y:S01]  /*79560*/  LEA.HI.X.SX32 R217, R80, R3, 0x2, P3 ;  /* 0x0000000350d97211 */ /* 0x000fe200018f16ff */
[----:B-1----:R-:W-:Y:S02]  /*79570*/  IMAD.IADD R80, R87, 0x1, R228 ;  /* 0x0000000157507824 */ /* 0x002fe400078e02e4 */
[----:B------:R-:W1:Y:S01]  /*79580*/  LDC R228, c[0x0][0x248] ;  /* 0x00009200ffe47b82 */ /* 0x000e620000000800 */
[----:B------:R-:W-:-:S04]  /*79590*/  LEA R214, P6, R212, R2, 0x2 ;  /* 0x00000002d4d67211 */ /* 0x000fc800078c10ff */
[----:B------:R-:W-:-:S05]  /*795a0*/  LEA.HI.X.SX32 R215, R212, R3, 0x2, P6 ;  /* 0x00000003d4d77211 */ /* 0x000fca00030f16ff */
[----:B------:R2:W-:Y:S02]  /*795b0*/  STL.64 [R1+0x8e0], R214 ;  /* 0x0008e0d601007387 */ /* 0x0005e40000100a00 */
[----:B--2---:R-:W-:-:S04]  /*795c0*/  LEA R214, P5, R173, R2, 0x2 ;  /* 0x00000002add67211 */ /* 0x004fc800078a10ff */
[----:B------:R-:W-:Y:S02]  /*795d0*/  LEA.HI.X.SX32 R215, R173, R3, 0x2, P5 ;  /* 0x00000003add77211 */ /* 0x000fe400028f16ff */
[----:B-1----:R-:W-:Y:S02]  /*795e0*/  IADD3 R173, R80, R228, RZ ;  /* 0x000000e450ad7210 */ /* 0x002fe40007ffe0ff */
[----:B------:R-:W1:Y:S01]  /*795f0*/  LDC R228, c[0x0][0x248] ;  /* 0x00009200ffe47b82 */ /* 0x000e620000000800 */
[----:B------:R2:W-:Y:S02]  /*79600*/  STL.64 [R1+0x8d8], R216 ;  /* 0x0008d8d801007387 */ /* 0x0005e40000100a00 */
[----:B--2---:R-:W-:-:S04]  /*79610*/  LEA R216, P3, R104, R2, 0x2 ;  /* 0x0000000268d87211 */ /* 0x004fc800078610ff */
[----:B------:R-:W-:Y:S01]  /*79620*/  LEA.HI.X.SX32 R217, R104, R3, 0x2, P3 ;  /* 0x0000000368d97211 */ /* 0x000fe200018f16ff */
[----:B-1----:R-:W-:Y:S02]  /*79630*/  IMAD.IADD R104, R173, 0x1, R228 ;  /* 0x00000001ad687824 */ /* 0x002fe400078e02e4 */
[----:B------:R-:W1:Y:S01]  /*79640*/  LDC R228, c[0x0][0x248] ;  /* 0x00009200ffe47b82 */ /* 0x000e620000000800 */
[----:B------:R2:W-:Y:S02]  /*79650*/  STL.64 [R1+0x8d0], R214 ;  /* 0x0008d0d601007387 */ /* 0x0005e40000100a00 */
[----:B--2---:R-:W-:-:S04]  /*79660*/  LEA R214, P5, R82, R2, 0x2 ;  /* 0x0000000252d67211 */ /* 0x004fc800078a10ff */
[----:B------:R-:W-:Y:S01]  /*79670*/  LEA.HI.X.SX32 R215, R82, R3, 0x2, P5 ;  /* 0x0000000352d77211 */ /* 0x000fe200028f16ff */
[----:B-1----:R-:W-:Y:S02]  /*79680*/  IMAD.IADD R82, R104, 0x1, R228 ;  /* 0x0000000168527824 */ /* 0x002fe400078e02e4 */
[----:B------:R-:W1:Y:S01]  /*79690*/  LDC R228, c[0x0][0x248] ;  /* 0x00009200ffe47b82 */ /* 0x000e620000000800 */
[----:B------:R-:W-:-:S04]  /*796a0*/  LEA R212, P6, R211, R2, 0x2 ;  /* 0x00000002d3d47211 */ /* 0x000fc800078c10ff */
[----:B------:R-:W-:-:S05]  /*796b0*/  LEA.HI.X.SX32 R213, R211, R3, 0x2, P6 ;  /* 0x00000003d3d57211 */ /* 0x000fca00030f16ff */
[----:B------:R-:W-:Y:S04]  /*796c0*/  STL.64 [R1+0x8b8], R212 ;  /* 0x0008b8d401007387 */ /* 0x000fe80000100a00 */
        /* <DEDUP_REMOVED lines=29> */
[----:B------:R-:W-:Y:S02]  /*798a0*/  LEA.HI.X.SX32 R213, R76, R3, 0x2, P3 ;  /* 0x000000034cd57211 */ /* 0x000fe400018f16ff */
[----:B-1----:R-:W-:Y:S02]  /*798b0*/  IADD3 R76, R171, R228, RZ ;  /* 0x000000e4ab4c7210 */ /* 0x002fe40007ffe0ff */
        /* <DEDUP_REMOVED lines=41> */
[----:B------:R-:W-:Y:S02]  /*79b50*/  LEA.HI.X.SX32 R209, R101, R3, 0x2, P5 ;  /* 0x0000000365d17211 */ /* 0x000fe400028f16ff */
[----:B-1----:R-:W-:Y:S02]  /*79b60*/  IADD3 R101, R70, R228, RZ ;  /* 0x000000e446657210 */ /* 0x002fe40007ffe0ff */
        /* <DEDUP_REMOVED lines=71> */
[-C--:B------:R-:W-:Y:S01]  /*79fe0*/  LEA.HI.X.SX32 R205, R68, R3.reuse, 0x2, P3 ;  /* 0x0000000344cd7211 */ /* 0x080fe200018f16ff */
[----:B-1----:R-:W-:Y:S02]  /*79ff0*/  IMAD.IADD R68, R149, 0x1, R228 ;  /* 0x0000000195447824 */ /* 0x002fe400078e02e4 */
[----:B------:R-:W1:Y:S01]  /*7a000*/  LDC R228, c[0x0][0x248] ;  /* 0x00009200ffe47b82 */ /* 0x000e620000000800 */
[CC--:B------:R-:W-:Y:S01]  /*7a010*/  LEA R200, P6, R199.reuse, R2.reuse, 0x2 ;  /* 0x00000002c7c87211 */ /* 0x0c0fe200078c10ff */
[----:B------:R2:W-:Y:S03]  /*7a020*/  STL.64 [R1+0x740], R202 ;  /* 0x000740ca01007387 */ /* 0x0005e60000100a00 */
[----:B------:R-:W-:Y:S02]  /*7a030*/  LEA.HI.X.SX32 R201, R199, R3, 0x2, P6 ;  /* 0x00000003c7c97211 */ /* 0x000fe400030f16ff */
[----:B--2---:R-:W-:Y:S01]  /*7a040*/  LEA R202, P5, R197, R2, 0x2 ;  /* 0x00000002c5ca7211 */ /* 0x004fe200078a10ff */
[----:B-1----:R-:W-:-:S02]  /*7a050*/  IMAD.IADD R4, R68, 0x1, R228 ;  /* 0x0000000144047824 */ /* 0x002fc400078e02e4 */
[----:B------:R-:W1:Y:S01]  /*7a060*/  LDC R228, c[0x0][0x248] ;  /* 0x00009200ffe47b82 */ /* 0x000e620000000800 */
[----:B------:R-:W-:Y:S01]  /*7a070*/  LEA.HI.X.SX32 R203, R197, R3, 0x2, P5 ;  /* 0x00000003c5cb7211 */ /* 0x000fe200028f16ff */
        /* <DEDUP_REMOVED lines=205> */
[----:B------:R2:W-:Y:S04]  /*7ad50*/  STL.64 [R1+0x550], R186 ;  /* 0x000550ba01007387 */ /* 0x0005e80000100a00 */
[----:B------:R-:W-:Y:S01]  /*7ad60*/  STL.64 [R1+0x528], R184 ;  /* 0x000528b801007387 */ /* 0x000fe20000100a00 */
[----:B--2---:R-:W-:-:S04]  /*7ad70*/  LEA R186, P5, R181, R2, 0x2 ;  /* 0x00000002b5ba7211 */ /* 0x004fc800078a10ff */
[----:B------:R-:W-:Y:S01]  /*7ad80*/  LEA.HI.X.SX32 R187, R181, R3, 0x2, P5 ;  /* 0x00000003b5bb7211 */ /* 0x000fe200028f16ff */
        /* <DEDUP_REMOVED lines=64> */
[----:B------:R2:W-:Y:S04]  /*7b190*/  STL.64 [R1+0x4b0], R178 ;  /* 0x0004b0b201007387 */ /* 0x0005e80000100a00 */
[----:B------:R-:W-:Y:S04]  /*7b1a0*/  STL.64 [R1+0x4a8], R182 ;  /* 0x0004a8b601007387 */ /* 0x000fe80000100a00 */
[----:B------:R3:W-:Y:S01]  /*7b1b0*/  STL.64 [R1+0x4a0], R180 ;  /* 0x0004a0b401007387 */ /* 0x0007e20000100a00 */
[-C--:B--2---:R-:W-:Y:S02]  /*7b1c0*/  LEA R178, P6, R176, R2.reuse, 0x2 ;  /* 0x00000002b0b27211 */ /* 0x084fe400078c10ff */
[----:B---3--:R-:W-:-:S04]  /*7b1d0*/  LEA R180, P3, R106, R2, 0x2 ;  /* 0x000000026ab47211 */ /* 0x008fc800078610ff */
[-C--:B------:R-:W-:Y:S01]  /*7b1e0*/  LEA.HI.X.SX32 R181, R106, R3.reuse, 0x2, P3 ;  /* 0x000000036ab57211 */ /* 0x080fe200018f16ff */
[----:B-1----:R-:W-:Y:S02]  /*7b1f0*/  IMAD.IADD R106, R89, 0x1, R228 ;  /* 0x00000001596a7824 */ /* 0x002fe400078e02e4 */
[----:B------:R-:W1:Y:S01]  /*7b200*/  LDC R228, c[0x0][0x248] ;  /* 0x00009200ffe47b82 */ /* 0x000e620000000800 */
[----:B------:R-:W-:Y:S02]  /*7b210*/  LEA.HI.X.SX32 R179, R176, R3, 0x2, P6 ;  /* 0x00000003b0b37211 */ /* 0x000fe400030f16ff */
[----:B------:R-:W-:-:S03]  /*7b220*/  LEA R176, P6, R175, R2, 0x2 ;  /* 0x00000002afb07211 */ /* 0x000fc600078c10ff */
[----:B------:R2:W-:Y:S01]  /*7b230*/  STL.64 [R1+0x498], R178 ;  /* 0x000498b201007387 */ /* 0x0005e20000100a00 */
[----:B------:R-:W-:-:S03]  /*7b240*/  LEA.HI.X.SX32 R177, R175, R3, 0x2, P6 ;  /* 0x00000003afb17211 */ /* 0x000fc600030f16ff */
[----:B------:R3:W-:Y:S01]  /*7b250*/  STL.64 [R1+0x490], R180 ;  /* 0x000490b401007387 */ /* 0x0007e20000100a00 */
[----:B--2---:R-:W-:-:S04]  /*7b260*/  LEA R178, P5, R85, R2, 0x2 ;  /* 0x0000000255b27211 */ /* 0x004fc800078a10ff */
[----:B------:R-:W-:Y:S02]  /*7b270*/  LEA.HI.X.SX32 R179, R85, R3, 0x2, P5 ;  /* 0x0000000355b37211 */ /* 0x000fe400028f16ff */
[----:B---3--:R-:W-:-:S03]  /*7b280*/  LEA R180, P3, R105, R2, 0x2 ;  /* 0x0000000269b47211 */ /* 0x008fc600078610ff */
[----:B------:R-:W-:Y:S01]  /*7b290*/  STL.64 [R1+0x488], R178 ;  /* 0x000488b201007387 */ /* 0x000fe20000100a00 */
[----:B-1----:R-:W-:Y:S02]  /*7b2a0*/  IADD3 R85, R106, R228, RZ ;  /* 0x000000e46a557210 */ /* 0x002fe40007ffe0ff */
[----:B------:R-:W-:Y:S01]  /*7b2b0*/  LEA.HI.X.SX32 R181, R105, R3, 0x2, P3 ;  /* 0x0000000369b57211 */ /* 0x000fe200018f16ff */
[----:B------:R1:W-:Y:S01]  /*7b2c0*/  STL.64 [R1+0x480], R176 ;  /* 0x000480b001007387 */ /* 0x0003e20000100a00 */
[----:B------:R-:W2:Y:S01]  /*7b2d0*/  LDC R228, c[0x0][0x248] ;  /* 0x00009200ffe47b82 */ /* 0x000ea20000000800 */
[----:B------:R-:W-:Y:S02]  /*7b2e0*/  IMAD.IADD R105, R85, 0x1, R11 ;  /* 0x0000000155697824 */ /* 0x000fe400078e020b */
[----:B------:R-:W-:Y:S01]  /*7b2f0*/  STL.64 [R1+0x478], R180 ;  /* 0x000478b401007387 */ /* 0x000fe20000100a00 */
[-C--:B-1----:R-:W-:Y:S02]  /*7b300*/  LEA R176, P6, R174, R2.reuse, 0x2 ;  /* 0x00000002aeb07211 */ /* 0x082fe400078c10ff */
[----:B------:R-:W-:-:S02]  /*7b310*/  LEA R178, P5, R86, R2, 0x2 ;  /* 0x0000000256b27211 */ /* 0x000fc400078a10ff */
[-C--:B------:R-:W-:Y:S02]  /*7b320*/  LEA.HI.X.SX32 R177, R174, R3.reuse, 0x2, P6 ;  /* 0x00000003aeb17211 */ /* 0x080fe400030f16ff */
[-C--:B------:R-:W-:Y:S01]  /*7b330*/  LEA.HI.X.SX32 R179, R86, R3.reuse, 0x2, P5 ;  /* 0x0000000356b37211 */ /* 0x080fe200028f16ff */
[----:B------:R-:W-:Y:S02]  /*7b340*/  IMAD.IADD R86, R105, 0x1, R10 ;  /* 0x0000000169567824 */ /* 0x000fe400078e020a */
[----:B------:R1:W-:Y:S01]  /*7b350*/  STL.64 [R1+0x468], R176 ;  /* 0x000468b001007387 */ /* 0x0003e20000100a00 */
[CC--:B------:R-:W-:Y:S02]  /*7b360*/  LEA R10, P6, R173.reuse, R2.reuse, 0x2 ;  /* 0x00000002ad0a7211 */ /* 0x0c0fe400078c10ff */
[----:B------:R-:W-:Y:S02]  /*7b370*/  LEA R174, P5, R80, R2, 0x2 ;  /* 0x0000000250ae7211 */ /* 0x000fe400078a10ff */
[----:B------:R-:W-:-:S02]  /*7b380*/  LEA.HI.X.SX32 R11, R173, R3, 0x2, P6 ;  /* 0x00000003ad0b7211 */ /* 0x000fc400030f16ff */
[C---:B-1----:R-:W-:Y:S02]  /*7b390*/  LEA R176, P3, R87.reuse, R2, 0x2 ;  /* 0x0000000257b07211 */ /* 0x042fe400078610ff */
[-C--:B------:R-:W-:Y:S02]  /*7b3a0*/  LEA.HI.X.SX32 R175, R80, R3.reuse, 0x2, P5 ;  /* 0x0000000350af7211 */ /* 0x080fe400028f16ff */
[----:B------:R-:W-:Y:S01]  /*7b3b0*/  LEA.HI.X.SX32 R177, R87, R3, 0x2, P3 ;  /* 0x0000000357b17211 */ /* 0x000fe200018f16ff */
[----:B------:R-:W-:Y:S01]  /*7b3c0*/  STL.64 [R1+0x470], R178 ;  /* 0x000470b201007387 */ /* 0x000fe20000100a00 */
[----:B------:R-:W-:-:S03]  /*7b3d0*/  IMAD.IADD R87, R86, 0x1, R167 ;  /* 0x0000000156577824 */ /* 0x000fc600078e02a7 */
[----:B------:R-:W-:Y:S01]  /*7b3e0*/  STL.64 [R1+0x460], R176 ;  /* 0x000460b001007387 */ /* 0x000fe20000100a00 */
[----:B------:R-:W-:-:S03]  /*7b3f0*/  IMAD.IADD R80, R87, 0x1, R166 ;  /* 0x0000000157507824 */ /* 0x000fc600078e02a6 */
[----:B------:R-:W-:Y:S01]  /*7b400*/  STL.64 [R1+0x28a8], R10 ;  /* 0x0028a80a01007387 */ /* 0x000fe20000100a00 */
[----:B------:R-:W-:-:S03]  /*7b410*/  LEA R166, P5, R82, R2, 0x2 ;  /* 0x0000000252a67211 */ /* 0x000fc600078a10ff */
[----:B------:R1:W-:Y:S01]  /*7b420*/  STL.64 [R1+0x458], R174 ;  /* 0x000458ae01007387 */ /* 0x0003e20000100a00 */
[----:B------:R-:W-:Y:S02]  /*7b430*/  LEA.HI.X.SX32 R167, R82, R3, 0x2, P5 ;  /* 0x0000000352a77211 */ /* 0x000fe400028f16ff */
[----:B-1----:R-:W-:-:S04]  /*7b440*/  LEA R174, P3, R104, R2, 0x2 ;  /* 0x0000000268ae7211 */ /* 0x002fc800078610ff */
[----:B------:R-:W-:Y:S01]  /*7b450*/  LEA.HI.X.SX32 R175, R104, R3, 0x2, P3 ;  /* 0x0000000368af7211 */ /* 0x000fe200018f16ff */
[----:B------:R-:W-:Y:S01]  /*7b460*/  IMAD.IADD R104, R80, 0x1, R165 ;  /* 0x0000000150687824 */ /* 0x000fe200078e02a5 */
[----:B------:R-:W-:-:S03]  /*7b470*/  LEA R10, P6, R172, R2, 0x2 ;  /* 0x00000002ac0a7211 */ /* 0x000fc600078c10ff */
[----:B------:R-:W-:Y:S01]  /*7b480*/  STL.64 [R1+0x448], R174 ;  /* 0x000448ae01007387 */ /* 0x000fe20000100a00 */
[----:B------:R-:W-:Y:S01]  /*7b490*/  IMAD.IADD R82, R104, 0x1, R164 ;  /* 0x0000000168527824 */ /* 0x000fe200078e02a4 */
[CC--:B------:R-:W-:Y:S02]  /*7b4a0*/  LEA R164, P5, R103.reuse, R2.reuse, 0x2 ;  /* 0x0000000267a47211 */ /* 0x0c0fe400078a10ff */
[----:B------:R1:W-:Y:S01]  /*7b4b0*/  STL.64 [R1+0x440], R166 ;  /* 0x000440a601007387 */ /* 0x0003e20000100a00 */
[-C--:B------:R-:W-:Y:S02]  /*7b4c0*/  LEA.HI.X.SX32 R11, R172, R3.reuse, 0x2, P6 ;  /* 0x00000003ac0b7211 */ /* 0x080fe400030f16ff */
[----:B------:R-:W-:Y:S02]  /*7b4d0*/  LEA.HI.X.SX32 R165, R103, R3, 0x2, P5 ;  /* 0x0000000367a57211 */ /* 0x000fe400028f16ff */
[----:B-1----:R-:W-:-:S04]  /*7b4e0*/  LEA R166, P3, R84, R2, 0x2 ;  /* 0x0000000254a67211 */ /* 0x002fc800078610ff */
[----:B------:R-:W-:Y:S02]  /*7b4f0*/  LEA.HI.X.SX32 R167, R84, R3, 0x2, P3 ;  /* 0x0000000354a77211 */ /* 0x000fe400018f16ff */
[----:B------:R-:W-:Y:S01]  /*7b500*/  IADD3 R84, R82, R163, RZ ;  /* 0x000000a352547210 */ /* 0x000fe20007ffe0ff */
[----:B------:R1:W-:Y:S04]  /*7b510*/  STL.64 [R1+0x438], R10 ;  /* 0x0004380a01007387 */ /* 0x0003e80000100a00 */
[----:B------:R-:W-:Y:S01]  /*7b520*/  STL.64 [R1+0x430], R166 ;  /* 0x000430a601007387 */ /* 0x000fe20000100a00 */
[----:B------:R-:W-:Y:S01]  /*7b530*/  IMAD.IADD R103, R84, 0x1, R162 ;  /* 0x0000000154677824 */ /* 0x000fe200078e02a2 */
[-C--:B------:R-:W-:Y:S02]  /*7b540*/  LEA R162, P5, R78, R2.reuse, 0x2 ;  /* 0x000000024ea27211 */ /* 0x080fe400078a10ff */
[----:B------:R3:W-:Y:S01]  /*7b550*/  STL.64 [R1+0x428], R164 ;  /* 0x000428a401007387 */ /* 0x0007e20000100a00 */
[----:B-1----:R-:W-:-:S02]  /*7b560*/  LEA R10, P6, R171, R2, 0x2 ;  /* 0x00000002ab0a7211 */ /* 0x002fc400078c10ff */
[-C--:B------:R-:W-:Y:S02]  /*7b570*/  LEA.HI.X.SX32 R163, R78, R3.reuse, 0x2, P5 ;  /* 0x000000034ea37211 */ /* 0x080fe400028f16ff */
[----:B------:R-:W-:Y:S02]  /*7b580*/  LEA.HI.X.SX32 R11, R171, R3, 0x2, P6 ;  /* 0x00000003ab0b7211 */ /* 0x000fe400030f16ff */
[----:B---3--:R-:W-:-:S04]  /*7b590*/  LEA R164, P3, R76, R2, 0x2 ;  /* 0x000000024ca47211 */ /* 0x008fc800078610ff */
[----:B------:R-:W-:Y:S01]  /*7b5a0*/  LEA.HI.X.SX32 R165, R76, R3, 0x2, P3 ;  /* 0x000000034ca57211 */ /* 0x000fe200018f16ff */
[----:B------:R-:W-:Y:S01]  /*7b5b0*/  IMAD.IADD R76, R103, 0x1, R161 ;  /* 0x00000001674c7824 */ /* 0x000fe200078e02a1 */
[----:B------:R1:W-:Y:S04]  /*7b5c0*/  STL.64 [R1+0x420], R10 ;  /* 0x0004200a01007387 */ /* 0x0003e80000100a00 */
[----:B------:R-:W-:Y:S01]  /*7b5d0*/  STL.64 [R1+0x418], R164 ;  /* 0x000418a401007387 */ /* 0x000fe20000100a00 */
[----:B------:R-:W-:Y:S01]  /*7b5e0*/  IMAD.IADD R78, R76, 0x1, R160 ;  /* 0x000000014c4e7824 */ /* 0x000fe200078e02a0 */
[-C--:B------:R-:W-:Y:S02]  /*7b5f0*/  LEA R160, P5, R79, R2.reuse, 0x2 ;  /* 0x000000024fa07211 */ /* 0x080fe400078a10ff */
[----:B------:R3:W-:Y:S01]  /*7b600*/  STL.64 [R1+0x410], R162 ;  /* 0x000410a201007387 */ /* 0x0007e20000100a00 */
[----:B-1----:R-:W-:-:S04]  /*7b610*/  LEA R10, P6, R170, R2, 0x2 ;  /* 0x00000002aa0a7211 */ /* 0x002fc800078c10ff */
[-C--:B------:R-:W-:Y:S02]  /*7b620*/  LEA.HI.X.SX32 R11, R170, R3.reuse, 0x2, P6 ;  /* 0x00000003aa0b7211 */ /* 0x080fe400030f16ff */
[C---:B---3--:R-:W-:Y:S02]  /*7b630*/  LEA R162, P3, R102.reuse, R2, 0x2 ;  /* 0x0000000266a27211 */ /* 0x048fe400078610ff */
[-C--:B------:R-:W-:Y:S02]  /*7b640*/  LEA.HI.X.SX32 R161, R79, R3.reuse, 0x2, P5 ;  /* 0x000000034fa17211 */ /* 0x080fe400028f16ff */
[----:B------:R-:W-:Y:S01]  /*7b650*/  LEA.HI.X.SX32 R163, R102, R3, 0x2, P3 ;  /* 0x0000000366a37211 */ /* 0x000fe200018f16ff */
[----:B------:R1:W-:Y:S01]  /*7b660*/  STL.64 [R1+0x408], R10 ;  /* 0x0004080a01007387 */ /* 0x0003e20000100a00 */
[----:B------:R-:W-:-:S03]  /*7b670*/  IMAD.IADD R102, R78, 0x1, R159 ;  /* 0x000000014e667824 */ /* 0x000fc600078e029f */
[----:B------:R-:W-:Y:S01]  /*7b680*/  STL.64 [R1+0x400], R162 ;  /* 0x000400a201007387 */ /* 0x000fe20000100a00 */
[----:B------:R-:W-:Y:S01]  /*7b690*/  IMAD.IADD R79, R102, 0x1, R158 ;  /* 0x00000001664f7824 */ /* 0x000fe200078e029e */
[-C--:B------:R-:W-:Y:S02]  /*7b6a0*/  LEA R158, P5, R101, R2.reuse, 0x2 ;  /* 0x00000002659e7211 */ /* 0x080fe400078a10ff */
[----:B------:R3:W-:Y:S01]  /*7b6b0*/  STL.64 [R1+0x3f8], R160 ;  /* 0x0003f8a001007387 */ /* 0x0007e20000100a00 */
[----:B-1----:R-:W-:-:S04]  /*7b6c0*/  LEA R10, P6, R169, R2, 0x2 ;  /* 0x00000002a90a7211 */ /* 0x002fc800078c10ff */
[----:B------:R-:W-:Y:S02]  /*7b6d0*/  LEA.HI.X.SX32 R11, R169, R3, 0x2, P6 ;  /* 0x00000003a90b7211 */ /* 0x000fe400030f16ff */
[----:B---3--:R-:W-:-:S03]  /*7b6e0*/  LEA R160, P3, R70, R2, 0x2 ;  /* 0x0000000246a07211 */ /* 0x008fc600078610ff */
[----:B------:R1:W-:Y:S01]  /*7b6f0*/  STL.64 [R1+0x3f0], R10 ;  /* 0x0003f00a01007387 */ /* 0x0003e20000100a00 */
[-C--:B------:R-:W-:Y:S02]  /*7b700*/  LEA.HI.X.SX32 R159, R101, R3.reuse, 0x2, P5 ;  /* 0x00000003659f7211 */ /* 0x080fe400028f16ff */
[----:B------:R-:W-:Y:S01]  /*7b710*/  LEA.HI.X.SX32 R161, R70, R3, 0x2, P3 ;  /* 0x0000000346a17211 */ /* 0x000fe200018f16ff */
[----:B------:R-:W-:-:S04]  /*7b720*/  IMAD.IADD R70, R79, 0x1, R157 ;  /* 0x000000014f467824 */ /* 0x000fc800078e029d */
[----:B------:R-:W-:Y:S01]  /*7b730*/  STL.64 [R1+0x3e8], R160 ;  /* 0x0003e8a001007387 */ /* 0x000fe20000100a00 */
[----:B-1----:R-:W-:-:S03]  /*7b740*/  LEA R10, P6, R168, R2, 0x2 ;  /* 0x00000002a80a7211 */ /* 0x002fc600078c10ff */
[----:B------:R1:W-:Y:S01]  /*7b750*/  STL.64 [R1+0x3e0], R158 ;  /* 0x0003e09e01007387 */ /* 0x0003e20000100a00 */
[----:B------:R-:W-:Y:S02]  /*7b760*/  IADD3 R101, R70, R156, RZ ;  /* 0x0000009c46657210 */ /* 0x000fe40007ffe0ff */
[-C--:B------:R-:W-:Y:S02]  /*7b770*/  LEA.HI.X.SX32 R11, R168, R3.reuse, 0x2, P6 ;  /* 0x00000003a80b7211 */ /* 0x080fe400030f16ff */
[CC--:B------:R-:W-:Y:S02]  /*7b780*/  LEA R156, P5, R151.reuse, R2.reuse, 0x2 ;  /* 0x00000002979c7211 */ /* 0x0c0fe400078a10ff */
[C---:B-1----:R-:W-:Y:S01]  /*7b790*/  LEA R158, P3, R72.reuse, R2, 0x2 ;  /* 0x00000002489e7211 */ /* 0x042fe200078610ff */
[----:B------:R1:W-:Y:S01]  /*7b7a0*/  STL.64 [R1+0x3d8], R10 ;  /* 0x0003d80a01007387 */ /* 0x0003e20000100a00 */
[-C--:B------:R-:W-:Y:S02]  /*7b7b0*/  LEA.HI.X.SX32 R157, R151, R3.reuse, 0x2, P5 ;  /* 0x00000003979d7211 */ /* 0x080fe400028f16ff */
[----:B------:R-:W-:Y:S01]  /*7b7c0*/  LEA.HI.X.SX32 R159, R72, R3, 0x2, P3 ;  /* 0x00000003489f7211 */ /* 0x000fe200018f16ff */
[----:B------:R-:W-:-:S04]  /*7b7d0*/  IMAD.IADD R72, R101, 0x1, R153 ;  /* 0x0000000165487824 */ /* 0x000fc800078e0299 */
[----:B------:R-:W-:Y:S01]  /*7b7e0*/  STL.64 [R1+0x3d0], R158 ;  /* 0x0003d09e01007387 */ /* 0x000fe20000100a00 */
[----:B-1----:R-:W-:-:S03]  /*7b7f0*/  LEA R10, P6, R74, R2, 0x2 ;  /* 0x000000024a0a7211 */ /* 0x002fc600078c10ff */
[----:B------:R1:W-:Y:S01]  /*7b800*/  STL.64 [R1+0x3c8], R156 ;  /* 0x0003c89c01007387 */ /* 0x0003e20000100a00 */
[-C--:B------:R-:W-:Y:S01]  /*7b810*/  LEA.HI.X.SX32 R11, R74, R3.reuse, 0x2, P6 ;  /* 0x000000034a0b7211 */ /* 0x080fe200030f16ff */
[----:B------:R-:W-:Y:S01]  /*7b820*/  IMAD.IADD R74, R72, 0x1, R152 ;  /* 0x00000001484a7824 */ /* 0x000fe200078e0298 */
[-C--:B------:R-:W-:Y:S02]  /*7b830*/  LEA R152, P5, R64, R2.reuse, 0x2 ;  /* 0x0000000240987211 */ /* 0x080fe400078a10ff */
[----:B-1----:R-:W-:Y:S01]  /*7b840*/  LEA R156, P3, R100, R2, 0x2 ;  /* 0x00000002649c7211 */ /* 0x002fe200078610ff */
[----:B------:R1:W-:Y:S01]  /*7b850*/  STL.64 [R1+0x3c0], R10 ;  /* 0x0003c00a01007387 */ /* 0x0003e20000100a00 */
[-C--:B------:R-:W-:Y:S02]  /*7b860*/  LEA.HI.X.SX32 R153, R64, R3.reuse, 0x2, P5 ;  /* 0x0000000340997211 */ /* 0x080fe400028f16ff */
[----:B------:R-:W-:Y:S01]  /*7b870*/  LEA.HI.X.SX32 R157, R100, R3, 0x2, P3 ;  /* 0x00000003649d7211 */ /* 0x000fe200018f16ff */
[----:B------:R-:W-:-:S04]  /*7b880*/  IMAD.IADD R100, R74, 0x1, R155 ;  /* 0x000000014a647824 */ /* 0x000fc800078e029b */
[----:B------:R-:W-:Y:S01]  /*7b890*/  STL.64 [R1+0x3b8], R156 ;  /* 0x0003b89c01007387 */ /* 0x000fe20000100a00 */
[----:B-1----:R-:W-:-:S03]  /*7b8a0*/  LEA R10, P6, R150, R2, 0x2 ;  /* 0x00000002960a7211 */ /* 0x002fc600078c10ff */
[----:B------:R1:W-:Y:S01]  /*7b8b0*/  STL.64 [R1+0x3b0], R152 ;  /* 0x0003b09801007387 */ /* 0x0003e20000100a00 */
[-C--:B------:R-:W-:Y:S02]  /*7b8c0*/  LEA.HI.X.SX32 R11, R150, R3.reuse, 0x2, P6 ;  /* 0x00000003960b7211 */ /* 0x080fe400030f16ff */
[-C--:B------:R-:W-:Y:S01]  /*7b8d0*/  LEA R150, P5, R66, R2.reuse, 0x2 ;  /* 0x0000000242967211 */ /* 0x080fe200078a10ff */
[----:B------:R-:W-:Y:S01]  /*7b8e0*/  IMAD.IADD R64, R100, 0x1, R154 ;  /* 0x0000000164407824 */ /* 0x000fe200078e029a */
[CC--:B-1----:R-:W-:Y:S02]  /*7b8f0*/  LEA R152, P3, R99.reuse, R2.reuse, 0x2 ;  /* 0x0000000263987211 */ /* 0x0c2fe400078610ff */
[-C--:B------:R-:W-:Y:S02]  /*7b900*/  LEA.HI.X.SX32 R151, R66, R3.reuse, 0x2, P5 ;  /* 0x0000000342977211 */ /* 0x080fe400028f16ff */
[----:B------:R-:W-:Y:S01]  /*7b910*/  LEA.HI.X.SX32 R153, R99, R3, 0x2, P3 ;  /* 0x0000000363997211 */ /* 0x000fe200018f16ff */
[----:B------:R-:W-:Y:S01]  /*7b920*/  IMAD.IADD R99, R64, 0x1, R147 ;  /* 0x0000000140637824 */ /* 0x000fe200078e0293 */
[----:B------:R1:W-:Y:S04]  /*7b930*/  STL.64 [R1+0x3a8], R10 ;  /* 0x0003a80a01007387 */ /* 0x0003e80000100a00 */
[----:B------:R-:W-:Y:S01]  /*7b940*/  STL.64 [R1+0x3a0], R152 ;  /* 0x0003a09801007387 */ /* 0x000fe20000100a00 */
[----:B------:R-:W-:Y:S01]  /*7b950*/  IMAD.IADD R66, R99, 0x1, R146 ;  /* 0x0000000163427824 */ /* 0x000fe200078e0292 */
[----:B------:R-:W-:-:S02]  /*7b960*/  LEA R146, P5, R4, R2, 0x2 ;  /* 0x0000000204927211 */ /* 0x000fc400078a10ff */
[----:B------:R3:W-:Y:S01]  /*7b970*/  STL.64 [R1+0x398], R150 ;  /* 0x0003989601007387 */ /* 0x0007e20000100a00 */
[CC--:B-1----:R-:W-:Y:S02]  /*7b980*/  LEA R10, P6, R149.reuse, R2.reuse, 0x2 ;  /* 0x00000002950a7211 */ /* 0x0c2fe400078c10ff */
[-C--:B------:R-:W-:Y:S02]  /*7b990*/  LEA.HI.X.SX32 R147, R4, R3.reuse, 0x2, P5 ;  /* 0x0000000304937211 */ /* 0x080fe400028f16ff */
[----:B------:R-:W-:Y:S02]  /*7b9a0*/  LEA.HI.X.SX32 R11, R149, R3, 0x2, P6 ;  /* 0x00000003950b7211 */ /* 0x000fe400030f16ff */
[----:B---3--:R-:W-:-:S04]  /*7b9b0*/  LEA R150, P3, R68, R2, 0x2 ;  /* 0x0000000244967211 */ /* 0x008fc800078610ff */
[----:B------:R-:W-:Y:S02]  /*7b9c0*/  LEA.HI.X.SX32 R151, R68, R3, 0x2, P3 ;  /* 0x0000000344977211 */ /* 0x000fe400018f16ff */
[----:B------:R-:W-:Y:S01]  /*7b9d0*/  IADD3 R68, R66, R145, RZ ;  /* 0x0000009142447210 */ /* 0x000fe20007ffe0ff */
[----:B------:R1:W-:Y:S04]  /*7b9e0*/  STL.64 [R1+0x390], R10 ;  /* 0x0003900a01007387 */ /* 0x0003e80000100a00 */
[----:B------:R-:W-:Y:S01]  /*7b9f0*/  STL.64 [R1+0x388], R150 ;  /* 0x0003889601007387 */ /* 0x000fe20000100a00 */
[----:B------:R-:W-:Y:S01]  /*7ba00*/  IMAD.IADD R4, R68, 0x1, R144 ;  /* 0x0000000144047824 */ /* 0x000fe200078e0290 */
[-C--:B------:R-:W-:Y:S02]  /*7ba10*/  LEA R144, P5, R6, R2.reuse, 0x2 ;  /* 0x0000000206907211 */ /* 0x080fe400078a10ff */
[----:B------:R3:W-:Y:S01]  /*7ba20*/  STL.64 [R1+0x380], R146 ;  /* 0x0003809201007387 */ /* 0x0007e20000100a00 */
[----:B-1----:R-:W-:-:S04]  /*7ba30*/  LEA R10, P6, R148, R2, 0x2 ;  /* 0x00000002940a7211 */ /* 0x002fc800078c10ff */
[-C--:B------:R-:W-:Y:S02]  /*7ba40*/  LEA.HI.X.SX32 R11, R148, R3.reuse, 0x2, P6 ;  /* 0x00000003940b7211 */ /* 0x080fe400030f16ff */
[----:B---3--:R-:W-:Y:S02]  /*7ba50*/  LEA R146, P3, R98, R2, 0x2 ;  /* 0x0000000262927211 */ /* 0x008fe400078610ff */
        /* <DEDUP_REMOVED lines=21> */
[-C--:B-1----:R-:W-:Y:S01]  /*7bbb0*/  LEA R142, P3, R5, R2.reuse, 0x2 ;  /* 0x00000002058e7211 */ /* 0x082fe200078610ff */
[----:B------:R1:W-:Y:S01]  /*7bbc0*/  STL.64 [R1+0x348], R10 ;  /* 0x0003480a01007387 */ /* 0x0003e20000100a00 */
[-C--:B------:R-:W-:Y:S02]  /*7bbd0*/  LEA.HI.X.SX32 R119, R117, R3.reuse, 0x2, P5 ;  /* 0x0000000375777211 */ /* 0x080fe400028f16ff */
[----:B------:R-:W-:Y:S01]  /*7bbe0*/  LEA.HI.X.SX32 R143, R5, R3, 0x2, P3 ;  /* 0x00000003058f7211 */ /* 0x000fe200018f16ff */
[----:B------:R-:W-:Y:S01]  /*7bbf0*/  IMAD.IADD R5, R97, 0x1, R138 ;  /* 0x0000000161057824 */ /* 0x000fe200078e028a */
[----:B------:R-:W-:-:S03]  /*7bc00*/  LEA R138, P3, R96, R2, 0x2 ;  /* 0x00000002608a7211 */ /* 0x000fc600078610ff */
[----:B------:R-:W-:Y:S01]  /*7bc10*/  STL.64 [R1+0x340], R142 ;  /* 0x0003408e01007387 */ /* 0x000fe20000100a00 */
[----:B-1----:R-:W-:-:S03]  /*7bc20*/  LEA R10, P6, R7, R2, 0x2 ;  /* 0x00000002070a7211 */ /* 0x002fc600078c10ff */
[----:B------:R1:W-:Y:S01]  /*7bc30*/  STL.64 [R1+0x338], R118 ;  /* 0x0003387601007387 */ /* 0x0003e20000100a00 */
[-C--:B------:R-:W-:Y:S02]  /*7bc40*/  LEA.HI.X.SX32 R11, R7, R3.reuse, 0x2, P6 ;  /* 0x00000003070b7211 */ /* 0x080fe400030f16ff */
[----:B------:R-:W-:Y:S02]  /*7bc50*/  IADD3 R7, R5, R140, RZ ;  /* 0x0000008c05077210 */ /* 0x000fe40007ffe0ff */
[-C--:B------:R-:W-:Y:S02]  /*7bc60*/  LEA.HI.X.SX32 R139, R96, R3.reuse, 0x2, P3 ;  /* 0x00000003608b7211 */ /* 0x080fe400018f16ff */
[CC--:B-1----:R-:W-:Y:S01]  /*7bc70*/  LEA R118, P5, R16.reuse, R2.reuse, 0x2 ;  /* 0x0000000210767211 */ /* 0x0c2fe200078a10ff */
[----:B------:R1:W-:Y:S03]  /*7bc80*/  STL.64 [R1+0x330], R10 ;  /* 0x0003300a01007387 */ /* 0x0003e60000100a00 */
[----:B------:R-:W-:Y:S01]  /*7bc90*/  LEA.HI.X.SX32 R119, R16, R3, 0x2, P5 ;  /* 0x0000000310777211 */ /* 0x000fe200028f16ff */
[----:B------:R-:W-:Y:S01]  /*7bca0*/  IMAD.IADD R96, R7, 0x1, R137 ;  /* 0x0000000107607824 */ /* 0x000fe200078e0289 */
[----:B------:R-:W-:Y:S04]  /*7bcb0*/  STL.64 [R1+0x328], R138 ;  /* 0x0003288a01007387 */ /* 0x000fe80000100a00 */
[----:B------:R3:W-:Y:S01]  /*7bcc0*/  STL.64 [R1+0x320], R118 ;  /* 0x0003207601007387 */ /* 0x0007e20000100a00 */
[----:B-1----:R-:W-:Y:S01]  /*7bcd0*/  LEA R10, P6, R116, R2, 0x2 ;  /* 0x00000002740a7211 */ /* 0x002fe200078c10ff */
[----:B------:R-:W-:-:S03]  /*7bce0*/  IMAD.IADD R16, R96, 0x1, R136 ;  /* 0x0000000160107824 */ /* 0x000fc600078e0288 */
[-C--:B------:R-:W-:Y:S02]  /*7bcf0*/  LEA.HI.X.SX32 R11, R116, R3.reuse, 0x2, P6 ;  /* 0x00000003740b7211 */ /* 0x080fe400030f16ff */
[-C--:B------:R-:W-:Y:S02]  /*7bd00*/  LEA R116, P5, R17, R2.reuse, 0x2 ;  /* 0x0000000211747211 */ /* 0x080fe400078a10ff */
[----:B---3--:R-:W-:Y:S01]  /*7bd10*/  LEA R118, P3, R95, R2, 0x2 ;  /* 0x000000025f767211 */ /* 0x008fe200078610ff */
[----:B------:R1:W-:Y:S01]  /*7bd20*/  STL.64 [R1+0x318], R10 ;  /* 0x0003180a01007387 */ /* 0x0003e20000100a00 */
[-C--:B------:R-:W-:Y:S02]  /*7bd30*/  LEA.HI.X.SX32 R117, R17, R3.reuse, 0x2, P5 ;  /* 0x0000000311757211 */ /* 0x080fe400028f16ff */
[----:B------:R-:W-:Y:S01]  /*7bd40*/  LEA.HI.X.SX32 R119, R95, R3, 0x2, P3 ;  /* 0x000000035f777211 */ /* 0x000fe200018f16ff */
[----:B------:R-:W-:-:S04]  /*7bd50*/  IMAD.IADD R95, R16, 0x1, R131 ;  /* 0x00000001105f7824 */ /* 0x000fc800078e0283 */
[----:B------:R-:W-:Y:S01]  /*7bd60*/  STL.64 [R1+0x310], R118 ;  /* 0x0003107601007387 */ /* 0x000fe20000100a00 */
[----:B------:R-:W-:Y:S01]  /*7bd70*/  IMAD.IADD R17, R95, 0x1, R130 ;  /* 0x000000015f117824 */ /* 0x000fe200078e0282 */
[-C--:B-1----:R-:W-:Y:S02]  /*7bd80*/  LEA R10, P6, R115, R2.reuse, 0x2 ;  /* 0x00000002730a7211 */ /* 0x082fe400078c10ff */
[----:B------:R1:W-:Y:S01]  /*7bd90*/  STL.64 [R1+0x308], R116 ;  /* 0x0003087401007387 */ /* 0x0003e20000100a00 */
[----:B------:R-:W-:Y:S02]  /*7bda0*/  LEA R130, P5, R65, R2, 0x2 ;  /* 0x0000000241827211 */ /* 0x000fe400078a10ff */
[-C--:B------:R-:W-:Y:S02]  /*7bdb0*/  LEA.HI.X.SX32 R11, R115, R3.reuse, 0x2, P6 ;  /* 0x00000003730b7211 */ /* 0x080fe400030f16ff */
[----:B------:R-:W-:-:S03]  /*7bdc0*/  LEA.HI.X.SX32 R131, R65, R3, 0x2, P5 ;  /* 0x0000000341837211 */ /* 0x000fc600028f16ff */
[----:B------:R3:W-:Y:S01]  /*7bdd0*/  STL.64 [R1+0x300], R10 ;  /* 0x0003000a01007387 */ /* 0x0007e20000100a00 */
[----:B-1----:R-:W-:-:S04]  /*7bde0*/  LEA R116, P3, R19, R2, 0x2 ;  /* 0x0000000213747211 */ /* 0x002fc800078610ff */
[----:B------:R-:W-:Y:S01]  /*7bdf0*/  LEA.HI.X.SX32 R117, R19, R3, 0x2, P3 ;  /* 0x0000000313757211 */ /* 0x000fe200018f16ff */
[----:B------:R1:W-:Y:S01]  /*7be00*/  STL.64 [R1+0x28b0], R130 ;  /* 0x0028b08201007387 */ /* 0x0003e20000100a00 */
[----:B---3--:R-:W-:-:S03]  /*7be10*/  LEA R10, P6, R114, R2, 0x2 ;  /* 0x00000002720a7211 */ /* 0x008fc600078c10ff */
[----:B------:R3:W-:Y:S01]  /*7be20*/  STL.64 [R1+0x2f8], R116 ;  /* 0x0002f87401007387 */ /* 0x0007e20000100a00 */
[----:B------:R-:W-:Y:S02]  /*7be30*/  LEA.HI.X.SX32 R11, R114, R3, 0x2, P6 ;  /* 0x00000003720b7211 */ /* 0x000fe400030f16ff */
[----:B------:R-:W-:-:S03]  /*7be40*/  LEA R114, P5, R113, R2, 0x2 ;  /* 0x0000000271727211 */ /* 0x000fc600078a10ff */
[----:B------:R4:W-:Y:S01]  /*7be50*/  STL.64 [R1+0x2e8], R10 ;  /* 0x0002e80a01007387 */ /* 0x0009e20000100a00 */
[----:B------:R-:W-:Y:S01]  /*7be60*/  IMAD.IADD R19, R17, 0x1, R135 ;  /* 0x0000000111137824 */ /* 0x000fe200078e0287 */
[----:B-1----:R-:W1:Y:S01]  /*7be70*/  LDC R130, c[0x0][0x22c] ;  /* 0x00008b00ff827b82 */ /* 0x002e620000000800 */
[CC--:B---3--:R-:W-:Y:S02]  /*7be80*/  LEA R116, P3, R94.reuse, R2.reuse, 0x2 ;  /* 0x000000025e747211 */ /* 0x0c8fe400078610ff */
[-C--:B------:R-:W-:Y:S02]  /*7be90*/  LEA.HI.X.SX32 R115, R113, R3.reuse, 0x2, P5 ;  /* 0x0000000371737211 */ /* 0x080fe400028f16ff */
[----:B------:R-:W-:Y:S02]  /*7bea0*/  LEA.HI.X.SX32 R117, R94, R3, 0x2, P3 ;  /* 0x000000035e757211 */ /* 0x000fe400018f16ff */
[----:B----4-:R-:W-:-:S03]  /*7beb0*/  LEA R10, P6, R67, R2, 0x2 ;  /* 0x00000002430a7211 */ /* 0x010fc600078c10ff */
[----:B------:R3:W-:Y:S01]  /*7bec0*/  STL.64 [R1+0x2e0], R116 ;  /* 0x0002e07401007387 */ /* 0x0007e20000100a00 */
[----:B------:R-:W-:Y:S01]  /*7bed0*/  IMAD.IADD R65, R19, 0x1, R134 ;  /* 0x0000000113417824 */ /* 0x000fe200078e0286 */
[----:B------:R-:W-:Y:S02]  /*7bee0*/  LEA.HI.X.SX32 R11, R67, R3, 0x2, P6 ;  /* 0x00000003430b7211 */ /* 0x000fe400030f16ff */
[----:B------:R4:W-:Y:S02]  /*7bef0*/  STL.64 [R1+0x2d8], R114 ;  /* 0x0002d87201007387 */ /* 0x0009e40000100a00 */
[----:B------:R-:W-:Y:S02]  /*7bf00*/  IADD3 R94, R65, R133, RZ ;  /* 0x00000085415e7210 */ /* 0x000fe40007ffe0ff */
[----:B------:R2:W-:Y:S01]  /*7bf10*/  STL.64 [R1+0x2d0], R10 ;  /* 0x0002d00a01007387 */ /* 0x0005e20000100a00 */
[-C--:B---3--:R-:W-:Y:S02]  /*7bf20*/  LEA R116, P3, R69, R2.reuse, 0x2 ;  /* 0x0000000245747211 */ /* 0x088fe400078610ff */
[----:B----4-:R-:W-:-:S02]  /*7bf30*/  LEA R114, P5, R93, R2, 0x2 ;  /* 0x000000025d727211 */ /* 0x010fc400078a10ff */
[-C--:B------:R-:W-:Y:S02]  /*7bf40*/  LEA.HI.X.SX32 R117, R69, R3.reuse, 0x2, P3 ;  /* 0x0000000345757211 */ /* 0x080fe400018f16ff */
[CC--:B--2---:R-:W-:Y:S02]  /*7bf50*/  LEA R10, P6, R112.reuse, R2.reuse, 0x2 ;  /* 0x00000002700a7211 */ /* 0x0c4fe400078c10ff */
[-C--:B------:R-:W-:Y:S01]  /*7bf60*/  LEA.HI.X.SX32 R115, R93, R3.reuse, 0x2, P5 ;  /* 0x000000035d737211 */ /* 0x080fe200028f16ff */
[----:B------:R-:W-:Y:S01]  /*7bf70*/  STL.64 [R1+0x2c8], R116 ;  /* 0x0002c87401007387 */ /* 0x000fe20000100a00 */
[----:B------:R-:W-:Y:S01]  /*7bf80*/  LEA.HI.X.SX32 R11, R112, R3, 0x2, P6 ;  /* 0x00000003700b7211 */ /* 0x000fe200030f16ff */
[----:B------:R-:W-:Y:S02]  /*7bf90*/  IMAD.IADD R67, R94, 0x1, R132 ;  /* 0x000000015e437824 */ /* 0x000fe400078e0284 */
[----:B------:R2:W-:Y:S01]  /*7bfa0*/  STL.64 [R1+0x2c0], R114 ;  /* 0x0002c07201007387 */ /* 0x0005e20000100a00 */
[----:B------:R-:W-:Y:S01]  /*7bfb0*/  LEA R112, P5, R111, R2, 0x2 ;  /* 0x000000026f707211 */ /* 0x000fe200078a10ff */
[----:B------:R-:W-:-:S02]  /*7bfc0*/  IMAD.IADD R69, R67, 0x1, R129 ;  /* 0x0000000143457824 */ /* 0x000fc400078e0281 */
[----:B------:R3:W-:Y:S01]  /*7bfd0*/  STL.64 [R1+0x2b8], R10 ;  /* 0x0002b80a01007387 */ /* 0x0007e20000100a00 */
[-C--:B------:R-:W-:Y:S02]  /*7bfe0*/  LEA.HI.X.SX32 R113, R111, R3.reuse, 0x2, P5 ;  /* 0x000000036f717211 */ /* 0x080fe400028f16ff */
[-C--:B--2---:R-:W-:Y:S02]  /*7bff0*/  LEA R114, P3, R71, R2.reuse, 0x2 ;  /* 0x0000000247727211 */ /* 0x084fe400078610ff */
[----:B---3--:R-:W-:Y:S02]  /*7c000*/  LEA R10, P6, R73, R2, 0x2 ;  /* 0x00000002490a7211 */ /* 0x008fe400078c10ff */
[-C--:B------:R-:W-:Y:S01]  /*7c010*/  LEA.HI.X.SX32 R115, R71, R3.reuse, 0x2, P3 ;  /* 0x0000000347737211 */ /* 0x080fe200018f16ff */
[----:B------:R-:W-:Y:S01]  /*7c020*/  IMAD.IADD R93, R69, 0x1, R128 ;  /* 0x00000001455d7824 */ /* 0x000fe200078e0280 */
[----:B------:R-:W-:-:S03]  /*7c030*/  LEA.HI.X.SX32 R11, R73, R3, 0x2, P6 ;  /* 0x00000003490b7211 */ /* 0x000fc600030f16ff */
[----:B------:R2:W-:Y:S01]  /*7c040*/  STL.64 [R1+0x2b0], R114 ;  /* 0x0002b07201007387 */ /* 0x0005e20000100a00 */
[----:B------:R-:W-:-:S03]  /*7c050*/  IMAD.IADD R71, R93, 0x1, R127 ;  /* 0x000000015d477824 */ /* 0x000fc600078e027f */
[----:B------:R3:W-:Y:S01]  /*7c060*/  STL.64 [R1+0x2a8], R112 ;  /* 0x0002a87001007387 */ /* 0x0007e20000100a00 */
[----:B------:R-:W-:-:S03]  /*7c070*/  IMAD.IADD R73, R71, 0x1, R126 ;  /* 0x0000000147497824 */ /* 0x000fc600078e027e */
[----:B------:R4:W-:Y:S01]  /*7c080*/  STL.64 [R1+0x2a0], R10 ;  /* 0x0002a00a01007387 */ /* 0x0009e20000100a00 */
[CC--:B--2---:R-:W-:Y:S02]  /*7c090*/  LEA R114, P3, R92.reuse, R2.reuse, 0x2 ;  /* 0x000000025c727211 */ /* 0x0c4fe400078610ff */
[CC--:B---3--:R-:W-:Y:S02]  /*7c0a0*/  LEA R112, P5, R75.reuse, R2.reuse, 0x2 ;  /* 0x000000024b707211 */ /* 0x0c8fe400078a10ff */
[-C--:B------:R-:W-:Y:S02]  /*7c0b0*/  LEA.HI.X.SX32 R115, R92, R3.reuse, 0x2, P3 ;  /* 0x000000035c737211 */ /* 0x080fe400018f16ff */
[C---:B----4-:R-:W-:Y:S02]  /*7c0c0*/  LEA R10, P6, R110.reuse, R2, 0x2 ;  /* 0x000000026e0a7211 */ /* 0x050fe400078c10ff */
[-C--:B------:R-:W-:Y:S01]  /*7c0d0*/  LEA.HI.X.SX32 R113, R75, R3.reuse, 0x2, P5 ;  /* 0x000000034b717211 */ /* 0x080fe200028f16ff */
[----:B------:R-:W-:Y:S01]  /*7c0e0*/  STL.64 [R1+0x298], R114 ;  /* 0x0002987201007387 */ /* 0x000fe20000100a00 */
[----:B------:R-:W-:Y:S01]  /*7c0f0*/  LEA.HI.X.SX32 R11, R110, R3, 0x2, P6 ;  /* 0x000000036e0b7211 */ /* 0x000fe200030f16ff */
[----:B------:R-:W-:-:S02]  /*7c100*/  IMAD.IADD R92, R73, 0x1, R125 ;  /* 0x00000001495c7824 */ /* 0x000fc400078e027d */
[----:B------:R2:W-:Y:S01]  /*7c110*/  STL.64 [R1+0x290], R112 ;  /* 0x0002907001007387 */ /* 0x0005e20000100a00 */
[----:B------:R-:W-:-:S03]  /*7c120*/  LEA R110, P5, R91, R2, 0x2 ;  /* 0x000000025b6e7211 */ /* 0x000fc600078a10ff */
[----:B------:R3:W-:Y:S01]  /*7c130*/  STL.64 [R1+0x288], R10 ;  /* 0x0002880a01007387 */ /* 0x0007e20000100a00 */
[----:B------:R-:W-:Y:S02]  /*7c140*/  IADD3 R75, R92, R124, RZ ;  /* 0x0000007c5c4b7210 */ /* 0x000fe40007ffe0ff */
[-C--:B------:R-:W-:Y:S02]  /*7c150*/  LEA.HI.X.SX32 R111, R91, R3.reuse, 0x2, P5 ;  /* 0x000000035b6f7211 */ /* 0x080fe400028f16ff */
[-C--:B--2---:R-:W-:Y:S02]  /*7c160*/  LEA R112, P3, R77, R2.reuse, 0x2 ;  /* 0x000000024d707211 */ /* 0x084fe400078610ff */
[----:B---3--:R-:W-:Y:S02]  /*7c170*/  LEA R10, P6, R109, R2, 0x2 ;  /* 0x000000026d0a7211 */ /* 0x008fe400078c10ff */
[-C--:B------:R-:W-:Y:S02]  /*7c180*/  LEA.HI.X.SX32 R113, R77, R3.reuse, 0x2, P3 ;  /* 0x000000034d717211 */ /* 0x080fe400018f16ff */
[----:B------:R-:W-:Y:S01]  /*7c190*/  LEA.HI.X.SX32 R11, R109, R3, 0x2, P6 ;  /* 0x000000036d0b7211 */ /* 0x000fe200030f16ff */
[----:B------:R-:W-:-:S02]  /*7c1a0*/  IMAD.IADD R77, R75, 0x1, R123 ;  /* 0x000000014b4d7824 */ /* 0x000fc400078e027b */
[----:B------:R2:W-:Y:S04]  /*7c1b0*/  STL.64 [R1+0x280], R112 ;  /* 0x0002807001007387 */ /* 0x0005e80000100a00 */
        /* <DEDUP_REMOVED lines=8> */
[----:B------:R-:W-:Y:S01]  /*7c240*/  IMAD.IADD R0, R91, 0x1, R57 ;  /* 0x000000015b007824 */ /* 0x000fe200078e0239 */
[----:B------:R-:W-:Y:S01]  /*7c250*/  LEA.HI.X.SX32 R11, R108, R3, 0x2, P6 ;  /* 0x000000036c0b7211 */ /* 0x000fe200030f16ff */
[----:B------:R-:W-:Y:S02]  /*7c260*/  STL.64 [R1+0x268], R112 ;  /* 0x0002687001007387 */ /* 0x000fe40000100a00 */
[----:B------:R-:W-:-:S02]  /*7c270*/  IMAD.IADD R81, R0, 0x1, R56 ;  /* 0x0000000100517824 */ /* 0x000fc400078e0238 */
[----:B------:R2:W-:Y:S01]  /*7c280*/  STL.64 [R1+0x260], R110 ;  /* 0x0002606e01007387 */ /* 0x0005e20000100a00 */
[----:B------:R-:W-:-:S03]  /*7c290*/  LEA R56, P6, R107, R2, 0x2 ;  /* 0x000000026b387211 */ /* 0x000fc600078c10ff */
[----:B------:R3:W-:Y:S01]  /*7c2a0*/  STL.64 [R1+0x258], R10 ;  /* 0x0002580a01007387 */ /* 0x0007e20000100a00 */
[-C--:B------:R-:W-:Y:S02]  /*7c2b0*/  LEA.HI.X.SX32 R57, R107, R3.reuse, 0x2, P6 ;  /* 0x000000036b397211 */ /* 0x080fe400030f16ff */
[CC--:B--2---:R-:W-:Y:S02]  /*7c2c0*/  LEA R110, P3, R90.reuse, R2.reuse, 0x2 ;  /* 0x000000025a6e7211 */ /* 0x0c4fe400078610ff */
[-C--:B---3--:R-:W-:Y:S02]  /*7c2d0*/  LEA R10, P5, R83, R2.reuse, 0x2 ;  /* 0x00000002530a7211 */ /* 0x088fe400078a10ff */
[-C--:B------:R-:W-:Y:S01]  /*7c2e0*/  LEA.HI.X.SX32 R111, R90, R3.reuse, 0x2, P3 ;  /* 0x000000035a6f7211 */ /* 0x080fe200018f16ff */
[----:B------:R-:W-:Y:S01]  /*7c2f0*/  IMAD.IADD R90, R81, 0x1, R121 ;  /* 0x00000001515a7824 */ /* 0x000fe200078e0279 */
[----:B------:R-:W-:Y:S02]  /*7c300*/  LEA.HI.X.SX32 R11, R83, R3, 0x2, P5 ;  /* 0x00000003530b7211 */ /* 0x000fe400028f16ff */
[-C--:B------:R-:W-:Y:S01]  /*7c310*/  LEA R154, P5, R89, R2.reuse, 0x2 ;  /* 0x00000002599a7211 */ /* 0x080fe200078a10ff */
[----:B------:R-:W-:Y:S01]  /*7c320*/  STL.64 [R1+0x250], R110 ;  /* 0x0002506e01007387 */ /* 0x000fe20000100a00 */
[----:B------:R-:W-:Y:S01]  /*7c330*/  LEA R108, P3, R88, R2, 0x2 ;  /* 0x00000002586c7211 */ /* 0x000fe200078610ff */
[----:B------:R-:W-:-:S02]  /*7c340*/  IMAD.IADD R83, R90, 0x1, R63 ;  /* 0x000000015a537824 */ /* 0x000fc400078e023f */
[----:B------:R-:W-:Y:S01]  /*7c350*/  STL.64 [R1+0x2888], R56 ;  /* 0x0028883801007387 */ /* 0x000fe20000100a00 */
[----:B------:R-:W-:-:S03]  /*7c360*/  LEA.HI.X.SX32 R155, R89, R3, 0x2, P5 ;  /* 0x00000003599b7211 */ /* 0x000fc600028f16ff */
[----:B------:R2:W-:Y:S01]  /*7c370*/  STL.64 [R1+0x248], R10 ;  /* 0x0002480a01007387 */ /* 0x0005e20000100a00 */
[-C--:B------:R-:W-:Y:S02]  /*7c380*/  LEA.HI.X.SX32 R109, R88, R3.reuse, 0x2, P3 ;  /* 0x00000003586d7211 */ /* 0x080fe400018f16ff */
[----:B------:R-:W-:Y:S02]  /*7c390*/  IADD3 R88, R83, R62, RZ ;  /* 0x0000003e53587210 */ /* 0x000fe40007ffe0ff */
[-C--:B------:R-:W-:Y:S02]  /*7c3a0*/  LEA R62, P3, R85, R2.reuse, 0x2 ;  /* 0x00000002553e7211 */ /* 0x080fe400078610ff */
[CC--:B--2---:R-:W-:Y:S01]  /*7c3b0*/  LEA R10, P6, R106.reuse, R2.reuse, 0x2 ;  /* 0x000000026a0a7211 */ /* 0x0c4fe200078c10ff */
[----:B------:R-:W-:Y:S01]  /*7c3c0*/  STL.64 [R1+0x2880], R154 ;  /* 0x0028809a01007387 */ /* 0x000fe20000100a00 */
[----:B------:R-:W-:Y:S02]  /*7c3d0*/  LEA R56, P5, R105, R2, 0x2 ;  /* 0x0000000269387211 */ /* 0x000fe400078a10ff */
[-C--:B------:R-:W-:Y:S01]  /*7c3e0*/  LEA.HI.X.SX32 R11, R106, R3.reuse, 0x2, P6 ;  /* 0x000000036a0b7211 */ /* 0x080fe200030f16ff */
[----:B------:R-:W-:Y:S01]  /*7c3f0*/  STL.64 [R1+0x238], R108 ;  /* 0x0002386c01007387 */ /* 0x000fe20000100a00 */
[-C--:B------:R-:W-:Y:S01]  /*7c400*/  LEA.HI.X.SX32 R63, R85, R3.reuse, 0x2, P3 ;  /* 0x00000003553f7211 */ /* 0x080fe200018f16ff */
[----:B------:R-:W-:Y:S01]  /*7c410*/  IMAD.IADD R89, R88, 0x1, R120 ;  /* 0x0000000158597824 */ /* 0x000fe200078e0278 */
[----:B------:R-:W-:Y:S01]  /*7c420*/  LEA.HI.X.SX32 R57, R105, R3, 0x2, P5 ;  /* 0x0000000369397211 */ /* 0x000fe200028f16ff */
[----:B------:R2:W-:Y:S02]  /*7c430*/  STL.64 [R1+0x228], R10 ;  /* 0x0002280a01007387 */ /* 0x0005e40000100a00 */
[----:B------:R-:W-:-:S02]  /*7c440*/  IMAD.IADD R85, R89, 0x1, R61 ;  /* 0x0000000159557824 */ /* 0x000fc400078e023d */
[----:B------:R3:W-:Y:S01]  /*7c450*/  STL.64 [R1+0x220], R62 ;  /* 0x0002203e01007387 */ /* 0x0007e20000100a00 */
[----:B--2---:R-:W-:-:S03]  /*7c460*/  LEA R10, P6, R86, R2, 0x2 ;  /* 0x00000002560a7211 */ /* 0x004fc600078c10ff */
[----:B------:R2:W-:Y:S01]  /*7c470*/  STL.64 [R1+0x218], R56 ;  /* 0x0002183801007387 */ /* 0x0005e20000100a00 */
[-C--:B------:R-:W-:Y:S02]  /*7c480*/  LEA.HI.X.SX32 R11, R86, R3.reuse, 0x2, P6 ;  /* 0x00000003560b7211 */ /* 0x080fe400030f16ff */
[-C--:B---3--:R-:W-:Y:S01]  /*7c490*/  LEA R62, P3, R87, R2.reuse, 0x2 ;  /* 0x00000002573e7211 */ /* 0x088fe200078610ff */
[----:B------:R-:W-:Y:S02]  /*7c4a0*/  IMAD.IADD R86, R85, 0x1, R59 ;  /* 0x0000000155567824 */ /* 0x000fe400078e023b */
[----:B------:R3:W-:Y:S01]  /*7c4b0*/  STL.64 [R1+0x210], R10 ;  /* 0x0002100a01007387 */ /* 0x0007e20000100a00 */
[----:B------:R-:W-:Y:S02]  /*7c4c0*/  LEA.HI.X.SX32 R63, R87, R3, 0x2, P3 ;  /* 0x00000003573f7211 */ /* 0x000fe400018f16ff */
[----:B--2---:R-:W-:Y:S01]  /*7c4d0*/  LEA R56, P5, R80, R2, 0x2 ;  /* 0x0000000250387211 */ /* 0x004fe200078a10ff */
[----:B------:R-:W-:-:S03]  /*7c4e0*/  IMAD.IADD R87, R86, 0x1, R58 ;  /* 0x0000000156577824 */ /* 0x000fc600078e023a */
[-C--:B------:R-:W-:Y:S02]  /*7c4f0*/  LEA.HI.X.SX32 R57, R80, R3.reuse, 0x2, P5 ;  /* 0x0000000350397211 */ /* 0x080fe400028f16ff */
[-C--:B---3--:R-:W-:Y:S01]  /*7c500*/  LEA R10, P6, R104, R2.reuse, 0x2 ;  /* 0x00000002680a7211 */ /* 0x088fe200078c10ff */
[----:B------:R-:W-:Y:S01]  /*7c510*/  STL.64 [R1+0x208], R62 ;  /* 0x0002083e01007387 */ /* 0x000fe20000100a00 */
[-C--:B------:R-:W-:Y:S02]  /*7c520*/  LEA R58, P3, R82, R2.reuse, 0x2 ;  /* 0x00000002523a7211 */ /* 0x080fe400078610ff */
[-C--:B------:R-:W-:Y:S01]  /*7c530*/  LEA.HI.X.SX32 R11, R104, R3.reuse, 0x2, P6 ;  /* 0x00000003680b7211 */ /* 0x080fe200030f16ff */
[----:B------:R2:W-:Y:S01]  /*7c540*/  STL.64 [R1+0x200], R56 ;  /* 0x0002003801007387 */ /* 0x0005e20000100a00 */
[----:B------:R-:W-:Y:S01]  /*7c550*/  IMAD.IADD R80, R87, 0x1, R60 ;  /* 0x0000000157507824 */ /* 0x000fe200078e023c */
[----:B------:R-:W-:Y:S02]  /*7c560*/  LEA.HI.X.SX32 R59, R82, R3, 0x2, P3 ;  /* 0x00000003523b7211 */ /* 0x000fe400018f16ff */
[----:B------:R3:W-:Y:S01]  /*7c570*/  STL.64 [R1+0x1f8], R10 ;  /* 0x0001f80a01007387 */ /* 0x0007e20000100a00 */
[----:B------:R-:W-:Y:S01]  /*7c580*/  IMAD.IADD R82, R80, 0x1, R55 ;  /* 0x0000000150527824 */ /* 0x000fe200078e0237 */
[----:B--2---:R-:W-:-:S02]  /*7c590*/  LEA R56, P5, R84, R2, 0x2 ;  /* 0x0000000254387211 */ /* 0x004fc400078a10ff */
[C---:B---3--:R-:W-:Y:S02]  /*7c5a0*/  LEA R10, P6, R103.reuse, R2, 0x2 ;  /* 0x00000002670a7211 */ /* 0x048fe400078c10ff */
[-C--:B------:R-:W-:Y:S01]  /*7c5b0*/  LEA.HI.X.SX32 R57, R84, R3.reuse, 0x2, P5 ;  /* 0x0000000354397211 */ /* 0x080fe200028f16ff */
[----:B------:R-:W-:Y:S01]  /*7c5c0*/  STL.64 [R1+0x1f0], R58 ;  /* 0x0001f03a01007387 */ /* 0x000fe20000100a00 */
[----:B------:R-:W-:Y:S02]  /*7c5d0*/  LEA.HI.X.SX32 R11, R103, R3, 0x2, P6 ;  /* 0x00000003670b7211 */ /* 0x000fe400030f16ff */
[----:B------:R-:W-:Y:S01]  /*7c5e0*/  IADD3 R84, R82, R54, RZ ;  /* 0x0000003652547210 */ /* 0x000fe20007ffe0ff */
[----:B------:R2:W-:Y:S01]  /*7c5f0*/  STL.64 [R1+0x1e8], R56 ;  /* 0x0001e83801007387 */ /* 0x0005e20000100a00 */
[----:B------:R-:W-:-:S03]  /*7c600*/  LEA R54, P5, R78, R2, 0x2 ;  /* 0x000000024e367211 */ /* 0x000fc600078a10ff */
[----:B------:R3:W-:Y:S01]  /*7c610*/  STL.64 [R1+0x1e0], R10 ;  /* 0x0001e00a01007387 */ /* 0x0007e20000100a00 */
[-C--:B------:R-:W-:Y:S02]  /*7c620*/  LEA.HI.X.SX32 R55, R78, R3.reuse, 0x2, P5 ;  /* 0x000000034e377211 */ /* 0x080fe400028f16ff */
[-C--:B--2---:R-:W-:Y:S02]  /*7c630*/  LEA R56, P3, R76, R2.reuse, 0x2 ;  /* 0x000000024c387211 */ /* 0x084fe400078610ff */
[----:B---3--:R-:W-:Y:S02]  /*7c640*/  LEA R10, P6, R102, R2, 0x2 ;  /* 0x00000002660a7211 */ /* 0x008fe400078c10ff */
[-C--:B------:R-:W-:Y:S01]  /*7c650*/  LEA.HI.X.SX32 R57, R76, R3.reuse, 0x2, P3 ;  /* 0x000000034c397211 */ /* 0x080fe200018f16ff */
[----:B------:R-:W-:Y:S01]  /*7c660*/  IMAD.IADD R76, R84, 0x1, R53 ;  /* 0x00000001544c7824 */ /* 0x000fe200078e0235 */
[----:B------:R-:W-:-:S03]  /*7c670*/  LEA.HI.X.SX32 R11, R102, R3, 0x2, P6 ;  /* 0x00000003660b7211 */ /* 0x000fc600030f16ff */
[----:B------:R-:W-:Y:S01]  /*7c680*/  STL.64 [R1+0x1d8], R56 ;  /* 0x0001d83801007387 */ /* 0x000fe20000100a00 */
[----:B------:R-:W-:Y:S01]  /*7c690*/  IMAD.IADD R78, R76, 0x1, R52 ;  /* 0x000000014c4e7824 */ /* 0x000fe200078e0234 */
[CC--:B------:R-:W-:Y:S02]  /*7c6a0*/  LEA R52, P5, R70.reuse, R2.reuse, 0x2 ;  /* 0x0000000246347211 */ /* 0x0c0fe400078a10ff */
[----:B------:R2:W-:Y:S04]  /*7c6b0*/  STL.64 [R1+0x1d0], R54 ;  /* 0x0001d03601007387 */ /* 0x0005e80000100a00 */
[----:B------:R3:W-:Y:S01]  /*7c6c0*/  STL.64 [R1+0x1c8], R10 ;  /* 0x0001c80a01007387 */ /* 0x0007e20000100a00 */
[----:B------:R-:W-:Y:S02]  /*7c6d0*/  LEA.HI.X.SX32 R53, R70, R3, 0x2, P5 ;  /* 0x0000000346357211 */ /* 0x000fe400028f16ff */
[----:B--2---:R-:W-:-:S02]  /*7c6e0*/  LEA R54, P3, R79, R2, 0x2 ;  /* 0x000000024f367211 */ /* 0x004fc400078610ff */
        /* <DEDUP_REMOVED lines=11> */
[-C--:B---3--:R-:W-:Y:S02]  /*7c7a0*/  LEA R10, P6, R100, R2.reuse, 0x2 ;  /* 0x00000002640a7211 */ /* 0x088fe400078c10ff */
[-C--:B------:R-:W-:Y:S01]  /*7c7b0*/  LEA.HI.X.SX32 R53, R72, R3.reuse, 0x2, P3 ;  /* 0x0000000348357211 */ /* 0x080fe200018f16ff */
[----:B------:R-:W-:Y:S01]  /*7c7c0*/  IMAD.IADD R72, R70, 0x1, R49 ;  /* 0x0000000146487824 */ /* 0x000fe200078e0231 */
[-C--:B------:R-:W-:Y:S02]  /*7c7d0*/  LEA.HI.X.SX32 R11, R100, R3.reuse, 0x2, P6 ;  /* 0x00000003640b7211 */ /* 0x080fe400030f16ff */
[-C--:B------:R-:W-:Y:S01]  /*7c7e0*/  LEA R122, P3, R64, R2.reuse, 0x2 ;  /* 0x00000002407a7211 */ /* 0x080fe200078610ff */
[----:B------:R-:W-:Y:S01]  /*7c7f0*/  STL.64 [R1+0x1a8], R52 ;  /* 0x0001a83401007387 */ /* 0x000fe20000100a00 */
[----:B------:R-:W-:Y:S01]  /*7c800*/  IMAD.IADD R74, R72, 0x1, R48 ;  /* 0x00000001484a7824 */ /* 0x000fe200078e0230 */
[----:B------:R-:W-:Y:S02]  /*7c810*/  LEA R124, P5, R99, R2, 0x2 ;  /* 0x00000002637c7211 */ /* 0x000fe400078a10ff */
[----:B------:R-:W-:Y:S01]  /*7c820*/  STL.64 [R1+0x1a0], R50 ;  /* 0x0001a03201007387 */ /* 0x000fe20000100a00 */
[----:B------:R-:W-:-:S03]  /*7c830*/  LEA.HI.X.SX32 R123, R64, R3, 0x2, P3 ;  /* 0x00000003407b7211 */ /* 0x000fc600018f16ff */
[----:B------:R2:W-:Y:S01]  /*7c840*/  STL.64 [R1+0x198], R10 ;  /* 0x0001980a01007387 */ /* 0x0005e20000100a00 */
[----:B------:R-:W-:Y:S02]  /*7c850*/  IADD3 R64, R74, R47, RZ ;  /* 0x0000002f4a407210 */ /* 0x000fe40007ffe0ff */
[----:B------:R-:W-:Y:S01]  /*7c860*/  LEA.HI.X.SX32 R125, R99, R3, 0x2, P5 ;  /* 0x00000003637d7211 */ /* 0x000fe200028f16ff */
[----:B------:R3:W-:Y:S01]  /*7c870*/  STL.64 [R1+0x2860], R122 ;  /* 0x0028607a01007387 */ /* 0x0007e20000100a00 */
[----:B--2---:R-:W-:-:S04]  /*7c880*/  LEA R10, P6, R66, R2, 0x2 ;  /* 0x00000002420a7211 */ /* 0x004fc800078c10ff */
[-C--:B------:R-:W-:Y:S01]  /*7c890*/  LEA.HI.X.SX32 R11, R66, R3.reuse, 0x2, P6 ;  /* 0x00000003420b7211 */ /* 0x080fe200030f16ff */
[----:B------:R-:W-:Y:S01]  /*7c8a0*/  STL.64 [R1+0x2868], R124 ;  /* 0x0028687c01007387 */ /* 0x000fe20000100a00 */
[-C--:B------:R-:W-:Y:S01]  /*7c8b0*/  LEA R48, P3, R68, R2.reuse, 0x2 ;  /* 0x0000000244307211 */ /* 0x080fe200078610ff */
[----:B------:R-:W-:Y:S01]  /*7c8c0*/  IMAD.IADD R66, R64, 0x1, R46 ;  /* 0x0000000140427824 */ /* 0x000fe200078e022e */
[-C--:B------:R-:W-:Y:S01]  /*7c8d0*/  LEA R46, P5, R4, R2.reuse, 0x2 ;  /* 0x00000002042e7211 */ /* 0x080fe200078a10ff */
[----:B------:R2:W-:Y:S01]  /*7c8e0*/  STL.64 [R1+0x180], R10 ;  /* 0x0001800a01007387 */ /* 0x0005e20000100a00 */
[-C--:B------:R-:W-:Y:S01]  /*7c8f0*/  LEA.HI.X.SX32 R49, R68, R3.reuse, 0x2, P3 ;  /* 0x0000000344317211 */ /* 0x080fe200018f16ff */
[----:B---3--:R-:W3:Y:S01]  /*7c900*/  LDC R123, c[0x0][0x22c] ;  /* 0x00008b00ff7b7b82 */ /* 0x008ee20000000800 */
[-C--:B------:R-:W-:Y:S02]  /*7c910*/  LEA.HI.X.SX32 R47, R4, R3.reuse, 0x2, P5 ;  /* 0x00000003042f7211 */ /* 0x080fe400028f16ff */
[C---:B--2---:R-:W-:Y:S01]  /*7c920*/  LEA R10, P6, R98.reuse, R2, 0x2 ;  /* 0x00000002620a7211 */ /* 0x044fe200078c10ff */
[----:B------:R-:W-:Y:S03]  /*7c930*/  STL.64 [R1+0x178], R48 ;  /* 0x0001783001007387 */ /* 0x000fe60000100a00 */
[----:B------:R-:W-:Y:S01]  /*7c940*/  LEA.HI.X.SX32 R11, R98, R3, 0x2, P6 ;  /* 0x00000003620b7211 */ /* 0x000fe200030f16ff */
[----:B------:R2:W-:Y:S01]  /*7c950*/  STL.64 [R1+0x170], R46 ;  /* 0x0001702e01007387 */ /* 0x0005e20000100a00 */
[----:B------:R-:W-:-:S03]  /*7c960*/  IMAD.IADD R68, R66, 0x1, R45 ;  /* 0x0000000142447824 */ /* 0x000fc600078e022d */
[----:B------:R4:W-:Y:S01]  /*7c970*/  STL.64 [R1+0x168], R10 ;  /* 0x0001680a01007387 */ /* 0x0009e20000100a00 */
[----:B------:R-:W-:Y:S01]  /*7c980*/  IMAD.IADD R4, R68, 0x1, R44 ;  /* 0x0000000144047824 */ /* 0x000fe200078e022c */
[CC--:B--2---:R-:W-:Y:S02]  /*7c990*/  LEA R46, P3, R6.reuse, R2.reuse, 0x2 ;  /* 0x00000002062e7211 */ /* 0x0c4fe400078610ff */
[CC--:B----4-:R-:W-:Y:S02]  /*7c9a0*/  LEA R10, P6, R97.reuse, R2.reuse, 0x2 ;  /* 0x00000002610a7211 */ /* 0x0d0fe400078c10ff */
[-C--:B------:R-:W-:Y:S02]  /*7c9b0*/  LEA.HI.X.SX32 R47, R6, R3.reuse, 0x2, P3 ;  /* 0x00000003062f7211 */ /* 0x080fe400018f16ff */
[-C--:B------:R-:W-:Y:S01]  /*7c9c0*/  LEA.HI.X.SX32 R11, R97, R3.reuse, 0x2, P6 ;  /* 0x00000003610b7211 */ /* 0x080fe200030f16ff */
[----:B------:R-:W-:Y:S01]  /*7c9d0*/  IMAD.IADD R6, R4, 0x1, R43 ;  /* 0x0000000104067824 */ /* 0x000fe200078e022b */
[CC--:B------:R-:W-:Y:S01]  /*7c9e0*/  LEA R44, P5, R18.reuse, R2.reuse, 0x2 ;  /* 0x00000002122c7211 */ /* 0x0c0fe200078a10ff */
[----:B------:R-:W-:Y:S03]  /*7c9f0*/  STL.64 [R1+0x160], R46 ;  /* 0x0001602e01007387 */ /* 0x000fe60000100a00 */
[----:B------:R-:W-:Y:S01]  /*7ca00*/  LEA.HI.X.SX32 R45, R18, R3, 0x2, P5 ;  /* 0x00000003122d7211 */ /* 0x000fe200028f16ff */
[----:B------:R2:W-:Y:S01]  /*7ca10*/  STL.64 [R1+0x150], R10 ;  /* 0x0001500a01007387 */ /* 0x0005e20000100a00 */
[----:B------:R-:W-:Y:S01]  /*7ca20*/  IMAD.IADD R18, R6, 0x1, R42 ;  /* 0x0000000106127824 */ /* 0x000fe200078e022a */
[----:B------:R-:W-:-:S02]  /*7ca30*/  LEA R162, P5, R7, R2, 0x2 ;  /* 0x0000000207a27211 */ /* 0x000fc400078a10ff */
[----:B--2---:R-:W-:-:S04]  /*7ca40*/  LEA R10, P3, R5, R2, 0x2 ;  /* 0x00000002050a7211 */ /* 0x004fc800078610ff */
[-C--:B------:R-:W-:Y:S01]  /*7ca50*/  LEA.HI.X.SX32 R11, R5, R3.reuse, 0x2, P3 ;  /* 0x00000003050b7211 */ /* 0x080fe200018f16ff */
[----:B------:R-:W-:Y:S01]  /*7ca60*/  IMAD.IADD R5, R18, 0x1, R41 ;  /* 0x0000000112057824 */ /* 0x000fe200078e0229 */
[-C--:B------:R-:W-:Y:S02]  /*7ca70*/  LEA R164, P6, R96, R2.reuse, 0x2 ;  /* 0x0000000260a47211 */ /* 0x080fe400078c10ff */
[-C--:B------:R-:W-:Y:S02]  /*7ca80*/  LEA.HI.X.SX32 R163, R7, R3.reuse, 0x2, P5 ;  /* 0x0000000307a37211 */ /* 0x080fe400028f16ff */
[----:B------:R-:W-:Y:S02]  /*7ca90*/  LEA R166, P3, R16, R2, 0x2 ;  /* 0x0000000210a67211 */ /* 0x000fe400078610ff */
[----:B------:R-:W-:Y:S02]  /*7caa0*/  IADD3 R7, R5, R40, RZ ;  /* 0x0000002805077210 */ /* 0x000fe40007ffe0ff */
[----:B------:R-:W-:-:S02]  /*7cab0*/  LEA.HI.X.SX32 R165, R96, R3, 0x2, P6 ;  /* 0x0000000360a57211 */ /* 0x000fc400030f16ff */
[-C--:B------:R-:W-:Y:S02]  /*7cac0*/  LEA R146, P6, R17, R2.reuse, 0x2 ;  /* 0x0000000211927211 */ /* 0x080fe400078c10ff */
[-C--:B------:R-:W-:Y:S01]  /*7cad0*/  LEA.HI.X.SX32 R167, R16, R3.reuse, 0x2, P3 ;  /* 0x0000000310a77211 */ /* 0x080fe200018f16ff */
[----:B------:R-:W-:Y:S01]  /*7cae0*/  IMAD.IADD R16, R7, 0x1, R39 ;  /* 0x0000000107107824 */ /* 0x000fe200078e0227 */
[-C--:B------:R-:W-:Y:S02]  /*7caf0*/  LEA R144, P5, R95, R2.reuse, 0x2 ;  /* 0x000000025f907211 */ /* 0x080fe400078a10ff */
[-C--:B------:R-:W-:Y:S01]  /*7cb00*/  LEA.HI.X.SX32 R147, R17, R3.reuse, 0x2, P6 ;  /* 0x0000000311937211 */ /* 0x080fe200030f16ff */
[----:B------:R-:W-:Y:S01]  /*7cb10*/  IMAD.IADD R17, R16, 0x1, R38 ;  /* 0x0000000110117824 */ /* 0x000fe200078e0226 */
[----:B------:R-:W-:Y:S02]  /*7cb20*/  LEA R156, P3, R19, R2, 0x2 ;  /* 0x00000002139c7211 */ /* 0x000fe400078610ff */
[----:B------:R-:W-:-:S02]  /*7cb30*/  LEA.HI.X.SX32 R145, R95, R3, 0x2, P5 ;  /* 0x000000035f917211 */ /* 0x000fc400028f16ff */
[-C--:B------:R-:W-:Y:S02]  /*7cb40*/  LEA R158, P5, R65, R2.reuse, 0x2 ;  /* 0x00000002419e7211 */ /* 0x080fe400078a10ff */
[-C--:B------:R-:W-:Y:S01]  /*7cb50*/  LEA.HI.X.SX32 R157, R19, R3.reuse, 0x2, P3 ;  /* 0x00000003139d7211 */ /* 0x080fe200018f16ff */
[----:B------:R-:W-:Y:S01]  /*7cb60*/  IMAD.IADD R19, R17, 0x1, R37 ;  /* 0x0000000111137824 */ /* 0x000fe200078e0225 */
[-C--:B------:R-:W-:Y:S02]  /*7cb70*/  LEA.HI.X.SX32 R159, R65, R3.reuse, 0x2, P5 ;  /* 0x00000003419f7211 */ /* 0x080fe400028f16ff */
[-C--:B------:R-:W-:Y:S01]  /*7cb80*/  LEA R140, P3, R67, R2.reuse, 0x2 ;  /* 0x00000002438c7211 */ /* 0x080fe200078610ff */
[----:B------:R-:W-:Y:S01]  /*7cb90*/  IMAD.IADD R65, R19, 0x1, R31 ;  /* 0x0000000113417824 */ /* 0x000fe200078e021f */
[----:B------:R-:W-:Y:S02]  /*7cba0*/  LEA R142, P5, R69, R2, 0x2 ;  /* 0x00000002458e7211 */ /* 0x000fe400078a10ff */
[-C--:B------:R-:W-:Y:S01]  /*7cbb0*/  LEA.HI.X.SX32 R141, R67, R3.reuse, 0x2, P3 ;  /* 0x00000003438d7211 */ /* 0x080fe200018f16ff */
[----:B------:R-:W-:Y:S01]  /*7cbc0*/  IMAD.IADD R67, R65, 0x1, R29 ;  /* 0x0000000141437824 */ /* 0x000fe200078e021d */
[----:B------:R-:W-:-:S02]  /*7cbd0*/  LEA.HI.X.SX32 R143, R69, R3, 0x2, P5 ;  /* 0x00000003458f7211 */ /* 0x000fc400028f16ff */
[-C--:B------:R-:W-:Y:S01]  /*7cbe0*/  LEA R138, P3, R71, R2.reuse, 0x2 ;  /* 0x00000002478a7211 */ /* 0x080fe200078610ff */
[----:B------:R-:W-:Y:S01]  /*7cbf0*/  IMAD.IADD R69, R67, 0x1, R28 ;  /* 0x0000000143457824 */ /* 0x000fe200078e021c */
[-C--:B------:R-:W-:Y:S02]  /*7cc00*/  LEA R152, P5, R73, R2.reuse, 0x2 ;  /* 0x0000000249987211 */ /* 0x080fe400078a10ff */
[----:B------:R-:W-:Y:S02]  /*7cc10*/  LEA.HI.X.SX32 R139, R71, R3, 0x2, P3 ;  /* 0x00000003478b7211 */ /* 0x000fe400018f16ff */
[----:B------:R-:W-:Y:S02]  /*7cc20*/  IADD3 R71, R69, R25, RZ ;  /* 0x0000001945477210 */ /* 0x000fe40007ffe0ff */
[----:B------:R-:W-:Y:S02]  /*7cc30*/  LEA.HI.X.SX32 R153, R73, R3, 0x2, P5 ;  /* 0x0000000349997211 */ /* 0x000fe400028f16ff */
[-C--:B------:R-:W-:Y:S01]  /*7cc40*/  LEA R132, P3, R75, R2.reuse, 0x2 ;  /* 0x000000024b847211 */ /* 0x080fe200078610ff */
[----:B------:R-:W-:Y:S01]  /*7cc50*/  IMAD.IADD R73, R71, 0x1, R23 ;  /* 0x0000000147497824 */ /* 0x000fe200078e0217 */
[----:B------:R-:W-:-:S02]  /*7cc60*/  LEA R134, P5, R77, R2, 0x2 ;  /* 0x000000024d867211 */ /* 0x000fc400078a10ff */
[-C--:B------:R-:W-:Y:S01]  /*7cc70*/  LEA.HI.X.SX32 R133, R75, R3.reuse, 0x2, P3 ;  /* 0x000000034b857211 */ /* 0x080fe200018f16ff */
[----:B------:R-:W-:Y:S01]  /*7cc80*/  IMAD.IADD R75, R73, 0x1, R21 ;  /* 0x00000001494b7824 */ /* 0x000fe200078e0215 */
[-C--:B------:R-:W-:Y:S02]  /*7cc90*/  LEA R160, P6, R94, R2.reuse, 0x2 ;  /* 0x000000025ea07211 */ /* 0x080fe400078c10ff */
[-C--:B------:R-:W-:Y:S01]  /*7cca0*/  LEA.HI.X.SX32 R135, R77, R3.reuse, 0x2, P5 ;  /* 0x000000034d877211 */ /* 0x080fe200028f16ff */
[----:B------:R-:W-:Y:S01]  /*7ccb0*/  IMAD.IADD R77, R75, 0x1, R20 ;  /* 0x000000014b4d7824 */ /* 0x000fe200078e0214 */
[-C--:B------:R-:W-:Y:S02]  /*7ccc0*/  LEA R126, P3, R0, R2.reuse, 0x2 ;  /* 0x00000002007e7211 */ /* 0x080fe400078610ff */
[----:B------:R-:W-:Y:S02]  /*7ccd0*/  LEA.HI.X.SX32 R161, R94, R3, 0x2, P6 ;  /* 0x000000035ea17211 */ /* 0x000fe400030f16ff */
[----:B------:R-:W-:-:S02]  /*7cce0*/  LEA R136, P6, R93, R2, 0x2 ;  /* 0x000000025d887211 */ /* 0x000fc400078c10ff */
[-C--:B------:R-:W-:Y:S02]  /*7ccf0*/  LEA R58, P5, R81, R2.reuse, 0x2 ;  /* 0x00000002513a7211 */ /* 0x080fe400078a10ff */
[-C--:B------:R-:W-:Y:S01]  /*7cd00*/  LEA.HI.X.SX32 R127, R0, R3.reuse, 0x2, P3 ;  /* 0x00000003007f7211 */ /* 0x080fe200018f16ff */
[----:B------:R-:W-:Y:S01]  /*7cd10*/  IMAD.IADD R0, R77, 0x1, R13 ;  /* 0x000000014d007824 */ /* 0x000fe200078e020d */
[-C--:B------:R-:W-:Y:S02]  /*7cd20*/  LEA.HI.X.SX32 R137, R93, R3.reuse, 0x2, P6 ;  /* 0x000000035d897211 */ /* 0x080fe400030f16ff */
[-C--:B------:R-:W-:Y:S02]  /*7cd30*/  LEA R128, P6, R92, R2.reuse, 0x2 ;  /* 0x000000025c807211 */ /* 0x080fe400078c10ff */
[----:B------:R-:W-:Y:S01]  /*7cd40*/  LEA.HI.X.SX32 R59, R81, R3, 0x2, P5 ;  /* 0x00000003513b7211 */ /* 0x000fe200028f16ff */
[----:B------:R-:W-:Y:S01]  /*7cd50*/  IMAD.IADD R81, R0, 0x1, R12 ;  /* 0x0000000100517824 */ /* 0x000fe200078e020c */
[----:B------:R-:W-:-:S02]  /*7cd60*/  LEA R62, P3, R83, R2, 0x2 ;  /* 0x00000002533e7211 */ /* 0x000fc400078610ff */
[-C--:B------:R-:W-:Y:S02]  /*7cd70*/  LEA.HI.X.SX32 R129, R92, R3.reuse, 0x2, P6 ;  /* 0x000000035c817211 */ /* 0x080fe400030f16ff */
[-C--:B------:R-:W-:Y:S02]  /*7cd80*/  LEA R120, P6, R91, R2.reuse, 0x2 ;  /* 0x000000025b787211 */ /* 0x080fe400078c10ff */
[-C--:B------:R-:W-:Y:S01]  /*7cd90*/  LEA.HI.X.SX32 R63, R83, R3.reuse, 0x2, P3 ;  /* 0x00000003533f7211 */ /* 0x080fe200018f16ff */
[----:B------:R-:W-:Y:S01]  /*7cda0*/  IMAD.IADD R83, R81, 0x1, R22 ;  /* 0x0000000151537824 */ /* 0x000fe200078e0216 */
[----:B------:R-:W-:Y:S02]  /*7cdb0*/  LEA.HI.X.SX32 R121, R91, R3, 0x2, P6 ;  /* 0x000000035b797211 */ /* 0x000fe400030f16ff */
[----:B------:R-:W-:Y:S02]  /*7cdc0*/  LEA R60, P6, R90, R2, 0x2 ;  /* 0x000000025a3c7211 */ /* 0x000fe400078c10ff */
[----:B------:R-:W-:-:S02]  /*7cdd0*/  IADD3 R91, R83, R15, RZ ;  /* 0x0000000f535b7210 */ /* 0x000fc40007ffe0ff */
[----:B------:R-:W-:Y:S02]  /*7cde0*/  LEA.HI.X.SX32 R61, R90, R3, 0x2, P6 ;  /* 0x000000035a3d7211 */ /* 0x000fe400030f16ff */
[----:B------:R-:W-:Y:S01]  /*7cdf0*/  LEA R12, P6, R89, R2, 0x2 ;  /* 0x00000002590c7211 */ /* 0x000fe200078c10ff */
[----:B------:R-:W-:-:S03]  /*7ce00*/  IMAD.IADD R90, R91, 0x1, R14 ;  /* 0x000000015b5a7824 */ /* 0x000fc600078e020e */
[----:B------:R-:W-:Y:S01]  /*7ce10*/  LEA.HI.X.SX32 R13, R89, R3, 0x2, P6 ;  /* 0x00000003590d7211 */ /* 0x000fe200030f16ff */
        /* <DEDUP_REMOVED lines=9> */
[----:B------:R-:W-:Y:S02]  /*7ceb0*/  IMAD.IADD R107, R105, 0x1, R228 ;  /* 0x00000001696b7824 */ /* 0x000fe400078e02e4 */
[----:B------:R-:W2:Y:S02]  /*7cec0*/  LDC R228, c[0x0][0x248] ;  /* 0x00009200ffe47b82 */ /* 0x000ea40000000800 */
[----:B--2---:R-:W-:-:S06]  /*7ced0*/  IMAD.IADD R109, R107, 0x1, R228 ;  /* 0x000000016b6d7824 */ /* 0x004fcc00078e02e4 */
[----:B------:R-:W2:Y:S02]  /*7cee0*/  LDC R228, c[0x0][0x248] ;  /* 0x00009200ffe47b82 */ /* 0x000ea40000000800 */
[----:B--2---:R-:W-:-:S06]  /*7cef0*/  IMAD.IADD R111, R109, 0x1, R228 ;  /* 0x000000016d6f7824 */ /* 0x004fcc00078e02e4 */
[----:B------:R-:W2:Y:S02]  /*7cf00*/  LDC R228, c[0x0][0x248] ;  /* 0x00009200ffe47b82 */ /* 0x000ea40000000800 */
[----:B--2---:R-:W-:-:S06]  /*7cf10*/  IADD3 R113, R111, R228, RZ ;  /* 0x000000e46f717210 */ /* 0x004fcc0007ffe0ff */
[----:B------:R-:W2:Y:S02]  /*7cf20*/  LDC R228, c[0x0][0x248] ;  /* 0x00009200ffe47b82 */ /* 0x000ea40000000800 */
[----:B--2---:R-:W-:-:S06]  /*7cf30*/  IMAD.IADD R115, R113, 0x1, R228 ;  /* 0x0000000171737824 */ /* 0x004fcc00078e02e4 */
        /* <DEDUP_REMOVED lines=8> */
[----:B------:R-:W2:Y:S01]  /*7cfc0*/  LDC R228, c[0x0][0x248] ;  /* 0x00009200ffe47b82 */ /* 0x000ea20000000800 */
[CC--:B------:R-:W-:Y:S02]  /*7cfd0*/  LEA R20, P5, R88.reuse, R2.reuse, 0x2 ;  /* 0x0000000258147211 */ /* 0x0c0fe400078a10ff */
[-C--:B------:R-:W-:Y:S02]  /*7cfe0*/  LEA R48, P3, R85, R2.reuse, 0x2 ;  /* 0x0000000255307211 */ /* 0x080fe400078610ff */
[----:B------:R-:W-:Y:S01]  /*7cff0*/  LEA.HI.X.SX32 R21, R88, R3, 0x2, P5 ;  /* 0x0000000358157211 */ /* 0x000fe200028f16ff */
[----:B--2---:R-:W-:Y:S02]  /*7d000*/  IMAD.IADD R169, R151, 0x1, R228 ;  /* 0x0000000197a97824 */ /* 0x004fe400078e02e4 */
[----:B------:R-:W2:Y:S01]  /*7d010*/  LDC R228, c[0x0][0x248] ;  /* 0x00009200ffe47b82 */ /* 0x000ea20000000800 */
[-C--:B------:R-:W-:Y:S02]  /*7d020*/  LEA R50, P5, R86, R2.reuse, 0x2 ;  /* 0x0000000256327211 */ /* 0x080fe400078a10ff */
[----:B------:R-:W-:-:S02]  /*7d030*/  LEA R22, P6, R87, R2, 0x2 ;  /* 0x0000000257167211 */ /* 0x000fc400078c10ff */
[-C--:B------:R-:W-:Y:S02]  /*7d040*/  LEA.HI.X.SX32 R49, R85, R3.reuse, 0x2, P3 ;  /* 0x0000000355317211 */ /* 0x080fe400018f16ff */
[-C--:B------:R-:W-:Y:S02]  /*7d050*/  LEA.HI.X.SX32 R51, R86, R3.reuse, 0x2, P5 ;  /* 0x0000000356337211 */ /* 0x080fe400028f16ff */
[-C--:B------:R-:W-:Y:S02]  /*7d060*/  LEA R14, P3, R80, R2.reuse, 0x2 ;  /* 0x00000002500e7211 */ /* 0x080fe400078610ff */
[----:B------:R-:W-:Y:S02]  /*7d070*/  LEA.HI.X.SX32 R23, R87, R3, 0x2, P6 ;  /* 0x0000000357177211 */ /* 0x000fe400030f16ff */
[-C--:B------:R-:W-:Y:S02]  /*7d080*/  LEA R52, P5, R82, R2.reuse, 0x2 ;  /* 0x0000000252347211 */ /* 0x080fe400078a10ff */
[----:B------:R-:W-:-:S02]  /*7d090*/  LEA R24, P6, R84, R2, 0x2 ;  /* 0x0000000254187211 */ /* 0x000fc400078c10ff */
[-C--:B------:R-:W-:Y:S02]  /*7d0a0*/  LEA.HI.X.SX32 R15, R80, R3.reuse, 0x2, P3 ;  /* 0x00000003500f7211 */ /* 0x080fe400018f16ff */
[-C--:B------:R-:W-:Y:S02]  /*7d0b0*/  LEA.HI.X.SX32 R53, R82, R3.reuse, 0x2, P5 ;  /* 0x0000000352357211 */ /* 0x080fe400028f16ff */
[----:B------:R-:W-:Y:S02]  /*7d0c0*/  LEA R28, P3, R76, R2, 0x2 ;  /* 0x000000024c1c7211 */ /* 0x000fe400078610ff */
[----:B--2---:R-:W-:Y:S02]  /*7d0d0*/  IADD3 R171, R169, R228, RZ ;  /* 0x000000e4a9ab7210 */ /* 0x004fe40007ffe0ff */
[----:B------:R-:W2:Y:S01]  /*7d0e0*/  LDC R228, c[0x0][0x248] ;  /* 0x00009200ffe47b82 */ /* 0x000ea20000000800 */
[----:B------:R-:W-:Y:S02]  /*7d0f0*/  LEA.HI.X.SX32 R25, R84, R3, 0x2, P6 ;  /* 0x0000000354197211 */ /* 0x000fe400030f16ff */
[----:B------:R-:W-:-:S02]  /*7d100*/  LEA R54, P5, R78, R2, 0x2 ;  /* 0x000000024e367211 */ /* 0x000fc400078a10ff */
[CC--:B------:R-:W-:Y:S02]  /*7d110*/  LEA R26, P6, R79.reuse, R2.reuse, 0x2 ;  /* 0x000000024f1a7211 */ /* 0x0c0fe400078c10ff */
[-C--:B------:R-:W-:Y:S02]  /*7d120*/  LEA.HI.X.SX32 R29, R76, R3.reuse, 0x2, P3 ;  /* 0x000000034c1d7211 */ /* 0x080fe400018f16ff */
[-C--:B------:R-:W-:Y:S02]  /*7d130*/  LEA.HI.X.SX32 R55, R78, R3.reuse, 0x2, P5 ;  /* 0x000000034e377211 */ /* 0x080fe400028f16ff */
[-C--:B------:R-:W-:Y:S02]  /*7d140*/  LEA R30, P3, R70, R2.reuse, 0x2 ;  /* 0x00000002461e7211 */ /* 0x080fe400078610ff */
[----:B------:R-:W-:Y:S02]  /*7d150*/  LEA.HI.X.SX32 R27, R79, R3, 0x2, P6 ;  /* 0x000000034f1b7211 */ /* 0x000fe400030f16ff */
[----:B------:R-:W-:-:S02]  /*7d160*/  LEA R40, P5, R72, R2, 0x2 ;  /* 0x0000000248287211 */ /* 0x000fc400078a10ff */
[-C--:B------:R-:W-:Y:S01]  /*7d170*/  LEA R42, P6, R74, R2.reuse, 0x2 ;  /* 0x000000024a2a7211 */ /* 0x080fe200078c10ff */
[----:B------:R4:W-:Y:S01]  /*7d180*/  STL.64 [R1+0x158], R44 ;  /* 0x0001582c01007387 */ /* 0x0009e20000100a00 */
[-C--:B------:R-:W-:Y:S02]  /*7d190*/  LEA.HI.X.SX32 R31, R70, R3.reuse, 0x2, P3 ;  /* 0x00000003461f7211 */ /* 0x080fe400018f16ff */
[-C--:B------:R-:W-:Y:S02]  /*7d1a0*/  LEA.HI.X.SX32 R41, R72, R3.reuse, 0x2, P5 ;  /* 0x0000000348297211 */ /* 0x080fe400028f16ff */
[----:B------:R-:W-:Y:S02]  /*7d1b0*/  LEA.HI.X.SX32 R43, R74, R3, 0x2, P6 ;  /* 0x000000034a2b7211 */ /* 0x000fe400030f16ff */
[-C--:B------:R-:W-:Y:S02]  /*7d1c0*/  LEA R36, P5, R66, R2.reuse, 0x2 ;  /* 0x0000000242247211 */ /* 0x080fe400078a10ff */
[----:B------:R-:W-:-:S02]  /*7d1d0*/  LEA R32, P6, R68, R2, 0x2 ;  /* 0x0000000244207211 */ /* 0x000fc400078c10ff */
[-C--:B----4-:R-:W-:Y:S02]  /*7d1e0*/  LEA R44, P3, R64, R2.reuse, 0x2 ;  /* 0x00000002402c7211 */ /* 0x090fe400078610ff */
[-C--:B------:R-:W-:Y:S02]  /*7d1f0*/  LEA.HI.X.SX32 R37, R66, R3.reuse, 0x2, P5 ;  /* 0x0000000342257211 */ /* 0x080fe400028f16ff */
[-C--:B------:R-:W-:Y:S02]  /*7d200*/  LEA.HI.X.SX32 R45, R64, R3.reuse, 0x2, P3 ;  /* 0x00000003402d7211 */ /* 0x080fe400018f16ff */
[-C--:B------:R-:W-:Y:S02]  /*7d210*/  LEA R46, P3, R4, R2.reuse, 0x2 ;  /* 0x00000002042e7211 */ /* 0x080fe400078610ff */
[----:B------:R-:W-:Y:S02]  /*7d220*/  LEA.HI.X.SX32 R33, R68, R3, 0x2, P6 ;  /* 0x0000000344217211 */ /* 0x000fe400030f16ff */
[----:B------:R-:W-:-:S02]  /*7d230*/  LEA R38, P5, R6, R2, 0x2 ;  /* 0x0000000206267211 */ /* 0x000fc400078a10ff */
[-C--:B------:R-:W-:Y:S02]  /*7d240*/  LEA R34, P6, R18, R2.reuse, 0x2 ;  /* 0x0000000212227211 */ /* 0x080fe400078c10ff */
[-C--:B------:R-:W-:Y:S02]  /*7d250*/  LEA.HI.X.SX32 R47, R4, R3.reuse, 0x2, P3 ;  /* 0x00000003042f7211 */ /* 0x080fe400018f16ff */
[-C--:B------:R-:W-:Y:S02]  /*7d260*/  LEA.HI.X.SX32 R39, R6, R3.reuse, 0x2, P5 ;  /* 0x0000000306277211 */ /* 0x080fe400028f16ff */
[-C--:B------:R-:W-:Y:S01]  /*7d270*/  LEA R250, P3, R5, R2.reuse, 0x2 ;  /* 0x0000000205fa7211 */ /* 0x080fe200078610ff */
[----:B--2---:R-:W-:Y:S01]  /*7d280*/  IMAD.IADD R173, R171, 0x1, R228 ;  /* 0x00000001abad7824 */ /* 0x004fe200078e02e4 */
[----:B------:R-:W-:Y:S01]  /*7d290*/  LEA.HI.X.SX32 R35, R18, R3, 0x2, P6 ;  /* 0x0000000312237211 */ /* 0x000fe200030f16ff */
[----:B------:R-:W2:Y:S01]  /*7d2a0*/  LDC R228, c[0x0][0x248] ;  /* 0x00009200ffe47b82 */ /* 0x000ea20000000800 */
[----:B------:R-:W-:-:S02]  /*7d2b0*/  LEA R4, P5, R7, R2, 0x2 ;  /* 0x0000000207047211 */ /* 0x000fc400078a10ff */
[CC--:B------:R-:W-:Y:S02]  /*7d2c0*/  LEA R6, P6, R16.reuse, R2.reuse, 0x2 ;  /* 0x0000000210067211 */ /* 0x0c0fe400078c10ff */
[-C--:B------:R-:W-:Y:S02]  /*7d2d0*/  LEA.HI.X.SX32 R251, R5, R3.reuse, 0x2, P3 ;  /* 0x0000000305fb7211 */ /* 0x080fe400018f16ff */
[-C--:B------:R-:W-:Y:S02]  /*7d2e0*/  LEA.HI.X.SX32 R5, R7, R3.reuse, 0x2, P5 ;  /* 0x0000000307057211 */ /* 0x080fe400028f16ff */
[----:B------:R-:W-:Y:S02]  /*7d2f0*/  LEA.HI.X.SX32 R7, R16, R3, 0x2, P6 ;  /* 0x0000000310077211 */ /* 0x000fe400030f16ff */
[----:B------:R-:W-:-:S04]  /*7d300*/  LEA R16, P3, R17, R2, 0x2 ;  /* 0x0000000211107211 */ /* 0x000fc800078610ff */
[----:B------:R-:W-:Y:S02]  /*7d310*/  LEA.HI.X.SX32 R17, R17, R3, 0x2, P3 ;  /* 0x0000000311117211 */ /* 0x000fe400018f16ff */
[----:B------:R-:W-:-:S04]  /*7d320*/  LEA R66, P3, R67, R2, 0x2 ;  /* 0x0000000243427211 */ /* 0x000fc800078610ff */
[----:B------:R-:W-:Y:S02]  /*7d330*/  LEA.HI.X.SX32 R67, R67, R3, 0x2, P3 ;  /* 0x0000000343437211 */ /* 0x000fe400018f16ff */
[----:B------:R-:W-:-:S04]  /*7d340*/  LEA R72, P3, R73, R2, 0x2 ;  /* 0x0000000249487211 */ /* 0x000fc800078610ff */
[----:B------:R-:W-:Y:S02]  /*7d350*/  LEA.HI.X.SX32 R73, R73, R3, 0x2, P3 ;  /* 0x0000000349497211 */ /* 0x000fe400018f16ff */
[----:B------:R-:W-:-:S04]  /*7d360*/  LEA R78, P3, R0, R2, 0x2 ;  /* 0x00000002004e7211 */ /* 0x000fc800078610ff */
[----:B------:R-:W-:Y:S01]  /*7d370*/  LEA.HI.X.SX32 R79, R0, R3, 0x2, P3 ;  /* 0x00000003004f7211 */ /* 0x000fe200018f16ff */
[----:B--2---:R-:W-:Y:S02]  /*7d380*/  IMAD.IADD R0, R173, 0x1, R228 ;  /* 0x00000001ad007824 */ /* 0x004fe400078e02e4 */
        /* <DEDUP_REMOVED lines=23> */
[----:B------:R-:W-:-:S04]  /*7d500*/  LEA R64, P6, R65, R2, 0x2 ;  /* 0x0000000241407211 */ /* 0x000fc800078c10ff */
[----:B------:R-:W-:Y:S02]  /*7d510*/  LEA.HI.X.SX32 R65, R65, R3, 0x2, P6 ;  /* 0x0000000341417211 */ /* 0x000fe400030f16ff */
[----:B--2---:R-:W-:Y:S02]  /*7d520*/  IADD3 R199, R197, R228, RZ ;  /* 0x000000e4c5c77210 */ /* 0x004fe40007ffe0ff */
[----:B------:R-:W2:Y:S01]  /*7d530*/  LDC R228, c[0x0][0x248] ;  /* 0x00009200ffe47b82 */ /* 0x000ea20000000800 */
[----:B------:R-:W-:-:S04]  /*7d540*/  LEA R70, P6, R71, R2, 0x2 ;  /* 0x0000000247467211 */ /* 0x000fc800078c10ff */
[----:B------:R-:W-:Y:S02]  /*7d550*/  LEA.HI.X.SX32 R71, R71, R3, 0x2, P6 ;  /* 0x0000000347477211 */ /* 0x000fe400030f16ff */
[----:B------:R-:W-:-:S04]  /*7d560*/  LEA R76, P6, R77, R2, 0x2 ;  /* 0x000000024d4c7211 */ /* 0x000fc800078c10ff */
[-C--:B------:R-:W-:Y:S02]  /*7d570*/  LEA.HI.X.SX32 R77, R77, R3.reuse, 0x2, P6 ;  /* 0x000000034d4d7211 */ /* 0x080fe400030f16ff */
[-C--:B------:R-:W-:Y:S01]  /*7d580*/  LEA R82, P6, R83, R2.reuse, 0x2 ;  /* 0x0000000253527211 */ /* 0x080fe200078c10ff */
[----:B--2---:R-:W-:Y:S02]  /*7d590*/  IMAD.IADD R201, R199, 0x1, R228 ;  /* 0x00000001c7c97824 */ /* 0x004fe400078e02e4 */
[----:B------:R-:W2:Y:S01]  /*7d5a0*/  LDC R228, c[0x0][0x248] ;  /* 0x00009200ffe47b82 */ /* 0x000ea20000000800 */
[----:B------:R-:W-:Y:S02]  /*7d5b0*/  LEA.HI.X.SX32 R83, R83, R3, 0x2, P6 ;  /* 0x0000000353537211 */ /* 0x000fe400030f16ff */
[----:B------:R-:W-:-:S04]  /*7d5c0*/  LEA R88, P6, R89, R2, 0x2 ;  /* 0x0000000259587211 */ /* 0x000fc800078c10ff */
[----:B------:R-:W-:Y:S02]  /*7d5d0*/  LEA.HI.X.SX32 R89, R89, R3, 0x2, P6 ;  /* 0x0000000359597211 */ /* 0x000fe400030f16ff */
        /* <DEDUP_REMOVED lines=40> */
[----:B------:R-:W-:-:S04]  /*7d860*/  LEA R186, P6, R187, R2, 0x2 ;  /* 0x00000002bbba7211 */ /* 0x000fc800078c10ff */
[-C--:B------:R-:W-:Y:S02]  /*7d870*/  LEA.HI.X.SX32 R187, R187, R3.reuse, 0x2, P6 ;  /* 0x00000003bbbb7211 */ /* 0x080fe400030f16ff */
[----:B------:R-:W-:Y:S02]  /*7d880*/  LEA R192, P6, R193, R2, 0x2 ;  /* 0x00000002c1c07211 */ /* 0x000fe400078c10ff */
[----:B--2---:R-:W-:Y:S02]  /*7d890*/  IADD3 R227, R225, R228, RZ ;  /* 0x000000e4e1e37210 */ /* 0x004fe40007ffe0ff */
[----:B------:R-:W2:Y:S01]  /*7d8a0*/  LDC R228, c[0x0][0x248] ;  /* 0x00009200ffe47b82 */ /* 0x000ea20000000800 */
        /* <DEDUP_REMOVED lines=10> */
[----:B------:R-:W2:Y:S01]  /*7d950*/  LDC R228, c[0x0][0x248] ;  /* 0x00009200ffe47b82 */ /* 0x000ea20000000800 */
[----:B------:R-:W-:-:S04]  /*7d960*/  LEA R210, P6, R211, R2, 0x2 ;  /* 0x00000002d3d27211 */ /* 0x000fc800078c10ff */
[----:B------:R-:W-:Y:S01]  /*7d970*/  LEA.HI.X.SX32 R211, R211, R3, 0x2, P6 ;  /* 0x00000003d3d37211 */ /* 0x000fe200030f16ff */
[----:B--2---:R-:W-:Y:S02]  /*7d980*/  IMAD.IADD R235, R233, 0x1, R228 ;  /* 0x00000001e9eb7824 */ /* 0x004fe400078e02e4 */
[----:B------:R-:W2:Y:S01]  /*7d990*/  LDC R228, c[0x0][0x248] ;  /* 0x00009200ffe47b82 */ /* 0x000ea20000000800 */
[----:B------:R-:W-:-:S04]  /*7d9a0*/  LEA R216, P6, R217, R2, 0x2 ;  /* 0x00000002d9d87211 */ /* 0x000fc800078c10ff */
[-C--:B------:R-:W-:Y:S02]  /*7d9b0*/  LEA.HI.X.SX32 R217, R217, R3.reuse, 0x2, P6 ;  /* 0x00000003d9d97211 */ /* 0x080fe400030f16ff */
[CC--:B------:R-:W-:Y:S01]  /*7d9c0*/  LEA R222, P6, R223.reuse, R2.reuse, 0x2 ;  /* 0x00000002dfde7211 */ /* 0x0c0fe200078c10ff */
[----:B------:R-:W-:Y:S03]  /*7d9d0*/  STL.64 [R1+0x2820], R162 ;  /* 0x002820a201007387 */ /* 0x000fe60000100a00 */
[-C--:B------:R-:W-:Y:S01]  /*7d9e0*/  LEA.HI.X.SX32 R223, R223, R3.reuse, 0x2, P6 ;  /* 0x00000003dfdf7211 */ /* 0x080fe200030f16ff */
[----:B------:R4:W-:Y:S04]  /*7d9f0*/  STL.64 [R1+0x148], R10 ;  /* 0x0001480a01007387 */ /* 0x0009e80000100a00 */
[----:B------:R1:W-:Y:S01]  /*7da00*/  STL.64 [R1+0x2828], R164 ;  /* 0x002828a401007387 */ /* 0x0003e20000100a00 */
[----:B--2---:R-:W-:Y:S01]  /*7da10*/  IMAD.IADD R237, R235, 0x1, R228 ;  /* 0x00000001ebed7824 */ /* 0x004fe200078e02e4 */
[C---:B------:R-:W-:Y:S01]  /*7da20*/  LEA R228, P6, R0.reuse, R2, 0x2 ;  /* 0x0000000200e47211 */ /* 0x040fe200078c10ff */
[----:B----4-:R-:W2:Y:S02]  /*7da30*/  LDC R11, c[0x0][0x22c] ;  /* 0x00008b00ff0b7b82 */ /* 0x010ea40000000800 */
[----:B------:R-:W-:Y:S01]  /*7da40*/  IMAD.IADD R239, R237, 0x1, R230 ;  /* 0x00000001edef7824 */ /* 0x000fe200078e02e6 */
[----:B------:R-:W-:Y:S01]  /*7da50*/  STL.64 [R1+0x2830], R166 ;  /* 0x002830a601007387 */ /* 0x000fe20000100a00 */
[----:B------:R-:W-:-:S03]  /*7da60*/  LEA.HI.X.SX32 R229, R0, R3, 0x2, P6 ;  /* 0x0000000300e57211 */ /* 0x000fc600030f16ff */
[----:B------:R-:W-:Y:S01]  /*7da70*/  STL.64 [R1+0x2838], R144 ;  /* 0x0028389001007387 */ /* 0x000fe20000100a00 */
[----:B------:R-:W-:Y:S01]  /*7da80*/  IADD3 R0, R239, R232, RZ ;  /* 0x000000e8ef007210 */ /* 0x000fe20007ffe0ff */
[----:B-1----:R-:W1:Y:S02]  /*7da90*/  LDC R164, c[0x0][0x22c] ;  /* 0x00008b00ffa47b82 */ /* 0x002e640000000800 */
[----:B------:R-:W-:Y:S04]  /*7daa0*/  STL.64 [R1+0x2840], R146 ;  /* 0x0028409201007387 */ /* 0x000fe80000100a00 */
[----:B------:R-:W-:Y:S01]  /*7dab0*/  STL.64 [R1+0x2848], R156 ;  /* 0x0028489c01007387 */ /* 0x000fe20000100a00 */
[----:B------:R-:W-:-:S03]  /*7dac0*/  IMAD.IADD R243, R0, 0x1, R236 ;  /* 0x0000000100f37824 */ /* 0x000fc600078e02ec */
[----:B------:R-:W-:Y:S04]  /*7dad0*/  STL.64 [R1+0x2850], R158 ;  /* 0x0028509e01007387 */ /* 0x000fe80000100a00 */
[----:B------:R-:W-:Y:S04]  /*7dae0*/  STL.64 [R1+0x2858], R160 ;  /* 0x002858a001007387 */ /* 0x000fe80000100a00 */
[----:B------:R4:W-:Y:S01]  /*7daf0*/  STL.64 [R1+0x2870], R140 ;  /* 0x0028708c01007387 */ /* 0x0009e20000100a00 */
[----:B------:R-:W-:-:S03]  /*7db00*/  IMAD.IADD R245, R243, 0x1, R8 ;  /* 0x00000001f3f57824 */ /* 0x000fc600078e0208 */
[----:B------:R-:W-:Y:S04]  /*7db10*/  STL.64 [R1+0x2878], R142 ;  /* 0x0028788e01007387 */ /* 0x000fe80000100a00 */
[----:B------:R-:W-:Y:S04]  /*7db20*/  STL.64 [R1+0x2890], R136 ;  /* 0x0028908801007387 */ /* 0x000fe80000100a00 */
[----:B------:R3:W-:Y:S01]  /*7db30*/  STL.64 [R1+0x2898], R138 ;  /* 0x0028988a01007387 */ /* 0x0007e20000100a00 */
[-C--:B------:R-:W-:Y:S01]  /*7db40*/  LEA R18, P5, R19, R2.reuse, 0x2 ;  /* 0x0000000213127211 */ /* 0x080fe200078a10ff */
[----:B----4-:R-:W4:Y:S02]  /*7db50*/  LDC R140, c[0x0][0x22c] ;  /* 0x00008b00ff8c7b82 */ /* 0x010f240000000800 */
[----:B------:R-:W-:Y:S04]  /*7db60*/  STL.64 [R1+0x28a0], R152 ;  /* 0x0028a09801007387 */ /* 0x000fe80000100a00 */
[----:B------:R-:W2:Y:S01]  /*7db70*/  LDL.LU R8, [R1+0x267c] ;  /* 0x00267c0001087983 */ /* 0x000ea20000300800 */
[-C--:B------:R-:W-:Y:S01]  /*7db80*/  LEA R84, P3, R91, R2.reuse, 0x2 ;  /* 0x000000025b547211 */ /* 0x080fe200078610ff */
[----:B------:R-:W4:Y:S02]  /*7db90*/  LDC R141, c[0x0][0x22c] ;  /* 0x00008b00ff8d7b82 */ /* 0x000f240000000800 */
[----:B------:R-:W4:Y:S04]  /*7dba0*/  LDL.LU.64 R158, [R1+0xae8] ;  /* 0x000ae800019e7983 */ /* 0x000f280000300a00 */
[----:B------:R-:W4:Y:S01]  /*7dbb0*/  LDL.LU R163, [R1+0xe1c] ;  /* 0x000e1c0001a37983 */ /* 0x000f220000300800 */
[----:B------:R-:W-:Y:S01]  /*7dbc0*/  LEA R234, P6, R235, R2, 0x2 ;  /* 0x00000002ebea7211 */ /* 0x000fe200078c10ff */
[----:B------:R-:W-:Y:S01]  /*7dbd0*/  IMAD.IADD R247, R245, 0x1, R242 ;  /* 0x00000001f5f77824 */ /* 0x000fe200078e02f2 */
[----:B---3--:R-:W3:Y:S01]  /*7dbe0*/  LDC R138, c[0x0][0x22c] ;  /* 0x00008b00ff8a7b82 */ /* 0x008ee20000000800 */
[----:B------:R-:W3:Y:S01]  /*7dbf0*/  LDL.LU R122, [R1+0x2678] ;  /* 0x00267800017a7983 */ /* 0x000ee20000300800 */
[----:B------:R-:W-:-:S02]  /*7dc00*/  LEA.HI.X.SX32 R19, R19, R3, 0x2, P5 ;  /* 0x0000000313137211 */ /* 0x000fc400028f16ff */
[CC--:B------:R-:W-:Y:S01]  /*7dc10*/  LEA R68, P5, R69.reuse, R2.reuse, 0x2 ;  /* 0x0000000245447211 */ /* 0x0c0fe200078a10ff */
[----:B------:R-:W3:Y:S03]  /*7dc20*/  LDL.LU.64 R156, [R1+0xae0] ;  /* 0x000ae000019c7983 */ /* 0x000ee60000300a00 */
[-C--:B------:R-:W-:Y:S01]  /*7dc30*/  LEA.HI.X.SX32 R69, R69, R3.reuse, 0x2, P5 ;  /* 0x0000000345457211 */ /* 0x080fe200028f16ff */
[----:B------:R-:W3:Y:S01]  /*7dc40*/  LDL.LU R166, [R1+0xe00] ;  /* 0x000e000001a67983 */ /* 0x000ee20000300800 */
[----:B------:R-:W-:Y:S01]  /*7dc50*/  LEA R74, P5, R75, R2, 0x2 ;  /* 0x000000024b4a7211 */ /* 0x000fe200078a10ff */
[----:B------:R-:W1:Y:S01]  /*7dc60*/  LDC R139, c[0x0][0x22c] ;  /* 0x00008b00ff8b7b82 */ /* 0x000e620000000800 */
[-C--:B------:R-:W-:Y:S01]  /*7dc70*/  LEA.HI.X.SX32 R85, R91, R3.reuse, 0x2, P3 ;  /* 0x000000035b557211 */ /* 0x080fe200018f16ff */
[----:B------:R-:W1:Y:S01]  /*7dc80*/  LDL.LU R125, [R1+0x2674] ;  /* 0x00267400017d7983 */ /* 0x000e620000300800 */
[----:B------:R-:W-:-:S02]  /*7dc90*/  LEA.HI.X.SX32 R75, R75, R3, 0x2, P5 ;  /* 0x000000034b4b7211 */ /* 0x000fc400028f16ff */
[CC--:B------:R-:W-:Y:S01]  /*7dca0*/  LEA R80, P5, R81.reuse, R2.reuse, 0x2 ;  /* 0x0000000251507211 */ /* 0x0c0fe200078a10ff */
[----:B------:R-:W3:Y:S03]  /*7dcb0*/  LDL.LU.64 R146, [R1+0xad8] ;  /* 0x000ad80001927983 */ /* 0x000ee60000300a00 */
[-C--:B------:R-:W-:Y:S01]  /*7dcc0*/  LEA.HI.X.SX32 R81, R81, R3.reuse, 0x2, P5 ;  /* 0x0000000351517211 */ /* 0x080fe200028f16ff */
[----:B------:R-:W3:Y:S01]  /*7dcd0*/  LDL.LU R165, [R1+0xdf0] ;  /* 0x000df00001a57983 */ /* 0x000ee20000300800 */
[C---:B------:R-:W-:Y:S02]  /*7dce0*/  LEA R86, P5, R90.reuse, R2, 0x2 ;  /* 0x000000025a567211 */ /* 0x040fe400078a10ff */
[-C--:B------:R-:W-:Y:S01]  /*7dcf0*/  LEA.HI.X.SX32 R235, R235, R3.reuse, 0x2, P6 ;  /* 0x00000003ebeb7211 */ /* 0x080fe200030f16ff */
[----:B------:R-:W3:Y:S01]  /*7dd00*/  LDL.LU.64 R144, [R1+0xad0] ;  /* 0x000ad00001907983 */ /* 0x000ee20000300a00 */
[----:B------:R-:W-:-:S02]  /*7dd10*/  LEA.HI.X.SX32 R87, R90, R3, 0x2, P5 ;  /* 0x000000035a577211 */ /* 0x000fc400028f16ff */
[CC--:B------:R-:W-:Y:S01]  /*7dd20*/  LEA R92, P5, R93.reuse, R2.reuse, 0x2 ;  /* 0x000000025d5c7211 */ /* 0x0c0fe200078a10ff */
[----:B------:R-:W3:Y:S01]  /*7dd30*/  LDL.LU R167, [R1+0xe04] ;  /* 0x000e040001a77983 */ /* 0x000ee20000300800 */
[CC--:B------:R-:W-:Y:S02]  /*7dd40*/  LEA R90, P3, R96.reuse, R2.reuse, 0x2 ;  /* 0x00000002605a7211 */ /* 0x0c0fe400078610ff */
[-C--:B------:R-:W-:Y:S01]  /*7dd50*/  LEA.HI.X.SX32 R93, R93, R3.reuse, 0x2, P5 ;  /* 0x000000035d5d7211 */ /* 0x080fe200028f16ff */
[----:B------:R-:W3:Y:S01]  /*7dd60*/  LDL.LU.64 R154, [R1+0xab8] ;  /* 0x000ab800019a7983 */ /* 0x000ee20000300a00 */
[-C--:B------:R-:W-:Y:S02]  /*7dd70*/  LEA R98, P5, R99, R2.reuse, 0x2 ;  /* 0x0000000263627211 */ /* 0x080fe400078a10ff */
[----:B------:R-:W-:Y:S01]  /*7dd80*/  LEA.HI.X.SX32 R91, R96, R3, 0x2, P3 ;  /* 0x00000003605b7211 */ /* 0x000fe200018f16ff */
[----:B------:R-:W3:Y:S01]  /*7dd90*/  LDL.LU R131, [R1+0xdf4] ;  /* 0x000df40001837983 */ /* 0x000ee20000300800 */
[----:B------:R-:W-:-:S02]  /*7dda0*/  LEA R96, P3, R97, R2, 0x2 ;  /* 0x0000000261607211 */ /* 0x000fc400078610ff */
[-C--:B------:R-:W-:Y:S01]  /*7ddb0*/  LEA.HI.X.SX32 R99, R99, R3.reuse, 0x2, P5 ;  /* 0x0000000363637211 */ /* 0x080fe200028f16ff */
[----:B------:R-:W3:Y:S01]  /*7ddc0*/  LDL.LU.64 R56, [R1+0xab0] ;  /* 0x000ab00001387983 */ /* 0x000ee20000300a00 */
[-C--:B------:R-:W-:Y:S02]  /*7ddd0*/  LEA R104, P5, R105, R2.reuse, 0x2 ;  /* 0x0000000269687211 */ /* 0x080fe400078a10ff */
[-C--:B------:R-:W-:Y:S02]  /*7dde0*/  LEA.HI.X.SX32 R97, R97, R3.reuse, 0x2, P3 ;  /* 0x0000000361617211 */ /* 0x080fe400018f16ff */
[-C--:B------:R-:W-:Y:S02]  /*7ddf0*/  LEA R102, P3, R103, R2.reuse, 0x2 ;  /* 0x0000000267667211 */ /* 0x080fe400078610ff */
[----:B------:R-:W-:Y:S02]  /*7de00*/  LEA.HI.X.SX32 R105, R105, R3, 0x2, P5 ;  /* 0x0000000369697211 */ /* 0x000fe400028f16ff */
[----:B------:R-:W-:-:S02]  /*7de10*/  LEA R110, P5, R111, R2, 0x2 ;  /* 0x000000026f6e7211 */ /* 0x000fc400078a10ff */
[-C--:B------:R-:W-:Y:S02]  /*7de20*/  LEA.HI.X.SX32 R103, R103, R3.reuse, 0x2, P3 ;  /* 0x0000000367677211 */ /* 0x080fe400018f16ff */
        /* <DEDUP_REMOVED lines=54> */
[CC--:B------:R-:W-:Y:S02]  /*7e190*/  LEA R240, P6, R0.reuse, R2.reuse, 0x2 ;  /* 0x0000000200f07211 */ /* 0x0c0fe400078c10ff */
[-C--:B------:R-:W-:Y:S02]  /*7e1a0*/  LEA R238, P5, R239, R2.reuse, 0x2 ;  /* 0x00000002efee7211 */ /* 0x080fe400078a10ff */
[-C--:B------:R-:W-:Y:S02]  /*7e1b0*/  LEA.HI.X.SX32 R231, R231, R3.reuse, 0x2, P3 ;  /* 0x00000003e7e77211 */ /* 0x080fe400018f16ff */
[----:B------:R-:W-:Y:S02]  /*7e1c0*/  LEA R236, P3, R237, R2, 0x2 ;  /* 0x00000002edec7211 */ /* 0x000fe400078610ff */
[-C--:B------:R-:W-:Y:S01]  /*7e1d0*/  LEA.HI.X.SX32 R241, R0, R3.reuse, 0x2, P6 ;  /* 0x0000000300f17211 */ /* 0x080fe200030f16ff */
[----:B------:R-:W-:Y:S01]  /*7e1e0*/  IMAD.IADD R0, R247, 0x1, R244 ;  /* 0x00000001f7007824 */ /* 0x000fe200078e02f4 */
[----:B------:R-:W-:-:S02]  /*7e1f0*/  LEA.HI.X.SX32 R239, R239, R3, 0x2, P5 ;  /* 0x00000003efef7211 */ /* 0x000fc400028f16ff */
[-C--:B------:R-:W-:Y:S02]  /*7e200*/  LEA R244, P5, R245, R2.reuse, 0x2 ;  /* 0x00000002f5f47211 */ /* 0x080fe400078a10ff */
[-C--:B------:R-:W-:Y:S02]  /*7e210*/  LEA.HI.X.SX32 R237, R237, R3.reuse, 0x2, P3 ;  /* 0x00000003eded7211 */ /* 0x080fe400018f16ff */
[-C--:B------:R-:W-:Y:S01]  /*7e220*/  LEA R242, P3, R243, R2.reuse, 0x2 ;  /* 0x00000002f3f27211 */ /* 0x080fe200078610ff */
[C---:B------:R-:W-:Y:S01]  /*7e230*/  IMAD.IADD R252, R0.reuse, 0x1, R9 ;  /* 0x0000000100fc7824 */ /* 0x040fe200078e0209 */
[-C--:B------:R-:W-:Y:S01]  /*7e240*/  LEA.HI.X.SX32 R245, R245, R3.reuse, 0x2, P5 ;  /* 0x00000003f5f57211 */ /* 0x080fe200028f16ff */
[----:B------:R-:W3:Y:S01]  /*7e250*/  LDL.LU R9, [R1+0xe08] ;  /* 0x000e080001097983 */ /* 0x000ee20000300800 */
[C---:B------:R-:W-:Y:S02]  /*7e260*/  LEA R248, P5, R0.reuse, R2, 0x2 ;  /* 0x0000000200f87211 */ /* 0x040fe400078a10ff */
[-C--:B------:R-:W-:Y:S01]  /*7e270*/  LEA.HI.X.SX32 R243, R243, R3.reuse, 0x2, P3 ;  /* 0x00000003f3f37211 */ /* 0x080fe200018f16ff */
[----:B------:R-:W3:Y:S01]  /*7e280*/  LDL.LU R136, [R1+0x2670] ;  /* 0x0026700001887983 */ /* 0x000ee20000300800 */
[----:B------:R-:W-:-:S03]  /*7e290*/  LEA.HI.X.SX32 R249, R0, R3, 0x2, P5 ;  /* 0x0000000300f97211 */ /* 0x000fc600028f16ff */
[----:B------:R-:W3:Y:S01]  /*7e2a0*/  LDL.LU R124, [R1+0x266c] ;  /* 0x00266c00017c7983 */ /* 0x000ee20000300800 */
[----:B--2---:R-:W-:-:S03]  /*7e2b0*/  ISETP.LT.AND P3, PT, R8, R11, !P0 ;  /* 0x0000000b0800720c */ /* 0x004fc60004761270 */
[----:B------:R-:W2:Y:S04]  /*7e2c0*/  LDL.LU.64 R10, [R1+0xaa8] ;  /* 0x000aa800010a7983 */ /* 0x000ea80000300a00 */
[----:B------:R-:W2:Y:S04]  /*7e2d0*/  LDL.LU R8, [R1+0xdf8] ;  /* 0x000df80001087983 */ /* 0x000ea80000300800 */
[----:B----4-:R4:W-:Y:S01]  /*7e2e0*/  @P2 STG.E desc[UR60][R158.64], R163 ;  /* 0x000000a39e002986 */ /* 0x0109e2000c10193c */
[----:B---3--:R-:W-:-:S03]  /*7e2f0*/  ISETP.LT.AND P2, PT, R122, R130, !P0 ;  /* 0x000000827a00720c */ /* 0x008fc60004741270 */
[----:B------:R-:W3:Y:S04]  /*7e300*/  LDL.LU R0, [R1+0x2668] ;  /* 0x0026680001007983 */ /* 0x000ee80000300800 */
[----:B------:R-:W2:Y:S01]  /*7e310*/  LDL.LU R122, [R1+0x2664] ;  /* 0x00266400017a7983 */ /* 0x000ea20000300800 */
[----:B------:R-:W-:-:S03]  /*7e320*/  LEA R246, P6, R247, R2, 0x2 ;  /* 0x00000002f7f67211 */ /* 0x000fc600078c10ff */
[----:B----4-:R-:W4:Y:S01]  /*7e330*/  LDL.LU.64 R162, [R1+0xaa0] ;  /* 0x000aa00001a27983 */ /* 0x010f220000300a00 */
[-C--:B------:R-:W-:Y:S02]  /*7e340*/  LEA.HI.X.SX32 R247, R247, R3.reuse, 0x2, P6 ;  /* 0x00000003f7f77211 */ /* 0x080fe400030f16ff */
[C---:B------:R-:W-:Y:S01]  /*7e350*/  LEA R2, P6, R252.reuse, R2, 0x2 ;  /* 0x00000002fc027211 */ /* 0x040fe200078c10ff */
[----:B------:R-:W4:Y:S03]  /*7e360*/  LDL.LU R130, [R1+0xe0c] ;  /* 0x000e0c0001827983 */ /* 0x000f260000300800 */
[----:B------:R-:W-:Y:S02]  /*7e370*/  LEA.HI.X.SX32 R3, R252, R3, 0x2, P6 ;  /* 0x00000003fc037211 */ /* 0x000fe400030f16ff */
[----:B-1----:R-:W-:Y:S01]  /*7e380*/  ISETP.LT.AND P6, PT, R125, R164, !P0 ;  /* 0x000000a47d00720c */ /* 0x002fe200047c1270 */
[----:B------:R1:W-:Y:S01]  /*7e390*/  @P4 STG.E desc[UR60][R156.64], R166 ;  /* 0x000000a69c004986 */ /* 0x0003e2000c10193c */
[----:B------:R-:W1:Y:S08]  /*7e3a0*/  LDC R164, c[0x0][0x22c] ;  /* 0x00008b00ffa47b82 */ /* 0x000e700000000800 */
[----:B------:R-:W1:Y:S01]  /*7e3b0*/  LDC R125, c[0x0][0x22c] ;  /* 0x00008b00ff7d7b82 */ /* 0x000e620000000800 */
[----:B------:R1:W-:Y:S04]  /*7e3c0*/  @P3 STG.E desc[UR60][R146.64], R165 ;  /* 0x000000a592003986 */ /* 0x0003e8000c10193c */
[----:B------:R-:W-:Y:S03]  /*7e3d0*/  @P2 STG.E desc[UR60][R144.64], R167 ;  /* 0x000000a790002986 */ /* 0x000fe6000c10193c */
[----:B-1----:R-:W3:Y:S08]  /*7e3e0*/  LDC R166, c[0x0][0x22c] ;  /* 0x00008b00ffa67b82 */ /* 0x002ef00000000800 */
[----:B------:R-:W1:Y:S01]  /*7e3f0*/  LDC R252, c[0x0][0x22c] ;  /* 0x00008b00fffc7b82 */ /* 0x000e620000000800 */
[----:B------:R-:W-:-:S02]  /*7e400*/  ISETP.LT.AND P4, PT, R136, R164, !P0 ;  /* 0x000000a48800720c */ /* 0x000fc40004781270 */
[----:B------:R-:W4:Y:S01]  /*7e410*/  LDL.LU.64 R164, [R1+0xa98] ;  /* 0x000a980001a47983 */ /* 0x000f220000300a00 */
[----:B------:R-:W-:-:S03]  /*7e420*/  ISETP.LT.AND P5, PT, R124, R125, !P0 ;  /* 0x0000007d7c00720c */ /* 0x000fc600047a1270 */
[----:B------:R-:W4:Y:S01]  /*7e430*/  LDL.LU R125, [R1+0xdfc] ;  /* 0x000dfc00017d7983 */ /* 0x000f220000300800 */
[----:B------:R-:W1:Y:S03]  /*7e440*/  LDC R124, c[0x0][0x22c] ;  /* 0x00008b00ff7c7b82 */ /* 0x000e660000000800 */
[----:B------:R-:W4:Y:S01]  /*7e450*/  LDL.LU R137, [R1+0x2660] ;  /* 0x0026600001897983 */ /* 0x000f220000300800 */
[----:B--2---:R-:W-:-:S03]  /*7e460*/  ISETP.LT.AND P2, PT, R122, R123, !P0 ;  /* 0x0000007b7a00720c */ /* 0x004fc60004741270 */
[----:B------:R-:W2:Y:S04]  /*7e470*/  LDL.LU R123, [R1+0x265c] ;  /* 0x00265c00017b7983 */ /* 0x000ea80000300800 */
[----:B------:R-:W1:Y:S01]  /*7e480*/  LDL.LU R122, [R1+0x2654] ;  /* 0x00265400017a7983 */ /* 0x000e620000300800 */
[----:B---3--:R-:W-:Y:S02]  /*7e490*/  ISETP.LT.AND P3, PT, R0, R166, !P0 ;  /* 0x000000a60000720c */ /* 0x008fe40004761270 */
[----:B------:R-:W3:Y:S01]  /*7e4a0*/  LDC R0, c[0x0][0x22c] ;  /* 0x00008b00ff007b82 */ /* 0x000ee20000000800 */
[----:B------:R4:W-:Y:S04]  /*7e4b0*/  @P6 STG.E desc[UR60][R154.64], R131 ;  /* 0x000000839a006986 */ /* 0x0009e8000c10193c */
[----:B------:R4:W-:Y:S04]  /*7e4c0*/  @P4 STG.E desc[UR60][R56.64], R9 ;  /* 0x0000000938004986 */ /* 0x0009e8000c10193c */
[----:B----4-:R-:W4:Y:S04]  /*7e4d0*/  LDL.LU.64 R154, [R1+0xa90] ;  /* 0x000a9000019a7983 */ /* 0x010f280000300a00 */
[----:B------:R-:W4:Y:S04]  /*7e4e0*/  LDL.LU R131, [R1+0xde0] ;  /* 0x000de00001837983 */ /* 0x000f280000300800 */
[----:B------:R-:W3:Y:S04]  /*7e4f0*/  LDL.LU R136, [R1+0x2658] ;  /* 0x0026580001887983 */ /* 0x000ee80000300800 */
[----:B------:R-:W4:Y:S04]  /*7e500*/  LDL.LU.64 R56, [R1+0xa88] ;  /* 0x000a880001387983 */ /* 0x000f280000300a00 */
[----:B------:R2:W-:Y:S04]  /*7e510*/  @P5 STG.E desc[UR60][R10.64], R8 ;  /* 0x000000080a005986 */ /* 0x0005e8000c10193c */
[----:B------:R-:W4:Y:S04]  /*7e520*/  LDL.LU R9, [R1+0xdd0] ;  /* 0x000dd00001097983 */ /* 0x000f280000300800 */
[----:B------:R2:W-:Y:S04]  /*7e530*/  @P3 STG.E desc[UR60][R162.64], R130 ;  /* 0x00000082a2003986 */ /* 0x0005e8000c10193c */
[----:B--2---:R-:W2:Y:S04]  /*7e540*/  LDL.LU.64 R10, [R1+0xa80] ;  /* 0x000a8000010a7983 */ /* 0x004ea80000300a00 */
[----:B------:R-:W2:Y:S04]  /*7e550*/  LDL.LU R8, [R1+0xde4] ;  /* 0x000de40001087983 */ /* 0x000ea80000300800 */
[----:B------:R-:W2:Y:S04]  /*7e560*/  LDL.LU R130, [R1+0x2650] ;  /* 0x0026500001827983 */ /* 0x000ea80000300800 */
[----:B------:R-:W2:Y:S04]  /*7e570*/  LDL.LU.64 R156, [R1+0xa78] ;  /* 0x000a7800019c7983 */ /* 0x000ea80000300a00 */
[----:B------:R-:W2:Y:S04]  /*7e580*/  LDL.LU R144, [R1+0xdd4] ;  /* 0x000dd40001907983 */ /* 0x000ea80000300800 */
[----:B------:R-:W2:Y:S04]  /*7e590*/  LDL.LU.64 R146, [R1+0xa70] ;  /* 0x000a700001927983 */ /* 0x000ea80000300a00 */
[----:B------:R-:W2:Y:S04]  /*7e5a0*/  LDL.LU R145, [R1+0xde8] ;  /* 0x000de80001917983 */ /* 0x000ea80000300800 */
[----:B------:R1:W-:Y:S01]  /*7e5b0*/  @P2 STG.E desc[UR60][R164.64], R125 ;  /* 0x0000007da4002986 */ /* 0x0003e2000c10193c */
[----:B------:R-:W-:-:S03]  /*7e5c0*/  ISETP.LT.AND P3, PT, R123, R140, !P0 ;  /* 0x0000008c7b00720c */ /* 0x000fc60004761270 */
[----:B------:R-:W2:Y:S01]  /*7e5d0*/  LDL.LU R123, [R1+0x264c] ;  /* 0x00264c00017b7983 */ /* 0x000ea20000300800 */
[----:B-1----:R-:W-:-:S03]  /*7e5e0*/  ISETP.LT.AND P2, PT, R122, R124, !P0 ;  /* 0x0000007c7a00720c */ /* 0x002fc60004741270 */
[----:B------:R-:W2:Y:S04]  /*7e5f0*/  LDL.LU.64 R166, [R1+0xa68] ;  /* 0x000a680001a67983 */ /* 0x000ea80000300a00 */
[----:B------:R-:W2:Y:S04]  /*7e600*/  LDL.LU R162, [R1+0xdd8] ;  /* 0x000dd80001a27983 */ /* 0x000ea80000300800 */
[----:B------:R-:W2:Y:S04]  /*7e610*/  LDL.LU R125, [R1+0x2648] ;  /* 0x00264800017d7983 */ /* 0x000ea80000300800 */
[----:B------:R-:W2:Y:S01]  /*7e620*/  LDL.LU R124, [R1+0x2644] ;  /* 0x00264400017c7983 */ /* 0x000ea20000300800 */
[----:B------:R-:W-:-:S02]  /*7e630*/  ISETP.LT.AND P4, PT, R137, R141, !P0 ;  /* 0x0000008d8900720c */ /* 0x000fc40004781270 */
[----:B------:R-:W1:Y:S01]  /*7e640*/  LDC R137, c[0x0][0x22c] ;  /* 0x00008b00ff897b82 */ /* 0x000e620000000800 */
[----:B------:R-:W2:Y:S01]  /*7e650*/  LDL.LU R122, [R1+0x2640] ;  /* 0x00264000017a7983 */ /* 0x000ea20000300800 */
[----:B---3--:R-:W-:-:S06]  /*7e660*/  ISETP.LT.AND P6, PT, R136, R138, !P0 ;  /* 0x0000008a8800720c */ /* 0x008fcc00047c1270 */
[----:B------:R-:W3:Y:S03]  /*7e670*/  LDC R136, c[0x0][0x22c] ;  /* 0x00008b00ff887b82 */ /* 0x000ee60000000800 */
[----:B----4-:R4:W-:Y:S05]  /*7e680*/  @P4 STG.E desc[UR60][R154.64], R131 ;  /* 0x000000839a004986 */ /* 0x0109ea000c10193c */
[----:B------:R-:W3:Y:S01]  /*7e690*/  LDC R138, c[0x0][0x22c] ;  /* 0x00008b00ff8a7b82 */ /* 0x000ee20000000800 */
[----:B------:R-:W-:Y:S01]  /*7e6a0*/  @P3 STG.E desc[UR60][R56.64], R9 ;  /* 0x0000000938003986 */ /* 0x000fe2000c10193c */
[----:B--2---:R-:W-:-:S03]  /*7e6b0*/  ISETP.LT.AND P5, PT, R130, R252, !P0 ;  /* 0x000000fc8200720c */ /* 0x004fc600047a1270 */
[----:B------:R-:W2:Y:S03]  /*7e6c0*/  LDL.LU R130, [R1+0x263c] ;  /* 0x00263c0001827983 */ /* 0x000ea60000300800 */
[----:B------:R-:W2:Y:S01]  /*7e6d0*/  LDC R252, c[0x0][0x22c] ;  /* 0x00008b00fffc7b82 */ /* 0x000ea20000000800 */
[----:B------:R-:W2:Y:S04]  /*7e6e0*/  LDL.LU.64 R164, [R1+0xa60] ;  /* 0x000a600001a47983 */ /* 0x000ea80000300a00 */
[----:B------:R-:W2:Y:S04]  /*7e6f0*/  LDL.LU R163, [R1+0xdec] ;  /* 0x000dec0001a37983 */ /* 0x000ea80000300800 */
[----:B----4-:R-:W4:Y:S04]  /*7e700*/  LDL.LU.64 R154, [R1+0xa58] ;  /* 0x000a5800019a7983 */ /* 0x010f280000300a00 */
[----:B------:R-:W4:Y:S04]  /*7e710*/  LDL.LU R131, [R1+0xddc] ;  /* 0x000ddc0001837983 */ /* 0x000f280000300800 */
[----:B------:R1:W-:Y:S04]  /*7e720*/  @P6 STG.E desc[UR60][R10.64], R8 ;  /* 0x000000080a006986 */ /* 0x0003e8000c10193c */
[----:B------:R-:W-:Y:S04]  /*7e730*/  @P2 STG.E desc[UR60][R156.64], R144 ;  /* 0x000000909c002986 */ /* 0x000fe8000c10193c */
[----:B-1----:R-:W4:Y:S04]  /*7e740*/  LDL.LU.64 R10, [R1+0xa50] ;  /* 0x000a5000010a7983 */ /* 0x002f280000300a00 */
[----:B------:R-:W4:Y:S04]  /*7e750*/  LDL.LU R9, [R1+0xdc0] ;  /* 0x000dc00001097983 */ /* 0x000f280000300800 */
[----:B------:R-:W4:Y:S04]  /*7e760*/  LDL.LU.64 R56, [R1+0xa38] ;  /* 0x000a380001387983 */ /* 0x000f280000300a00 */
[----:B------:R-:W4:Y:S01]  /*7e770*/  LDL.LU R8, [R1+0xdb0] ;  /* 0x000db00001087983 */ /* 0x000f220000300800 */
[----:B------:R-:W-:-:S03]  /*7e780*/  ISETP.LT.AND P3, PT, R125, R139, !P0 ;  /* 0x0000008b7d00720c */ /* 0x000fc60004761270 */
[----:B------:R-:W4:Y:S01]  /*7e790*/  LDL.LU R125, [R1+0x2638] ;  /* 0x00263800017d7983 */ /* 0x000f220000300800 */
[----:B------:R-:W-:Y:S01]  /*7e7a0*/  ISETP.LT.AND P4, PT, R123, R0, !P0 ;  /* 0x000000007b00720c */ /* 0x000fe20004781270 */
[----:B------:R-:W1:Y:S01]  /*7e7b0*/  LDC R139, c[0x0][0x22c] ;  /* 0x00008b00ff8b7b82 */ /* 0x000e620000000800 */
[----:B------:R-:W-:Y:S02]  /*7e7c0*/  ISETP.LT.AND P2, PT, R124, R137, !P0 ;  /* 0x000000897c00720c */ /* 0x000fe40004741270 */
[----:B------:R-:W4:Y:S05]  /*7e7d0*/  LDL.LU R124, [R1+0x2634] ;  /* 0x00263400017c7983 */ /* 0x000f2a0000300800 */
[----:B------:R-:W4:Y:S01]  /*7e7e0*/  LDC R0, c[0x0][0x22c] ;  /* 0x00008b00ff007b82 */ /* 0x000f220000000800 */
[----:B------:R-:W-:Y:S04]  /*7e7f0*/  @P5 STG.E desc[UR60][R146.64], R145 ;  /* 0x0000009192005986 */ /* 0x000fe8000c10193c */
[----:B------:R3:W-:Y:S02]  /*7e800*/  @P4 STG.E desc[UR60][R166.64], R162 ;  /* 0x000000a2a6004986 */ /* 0x0007e4000c10193c */
[----:B---3--:R-:W-:Y:S01]  /*7e810*/  ISETP.LT.AND P4, PT, R122, R136, !P0 ;  /* 0x000000887a00720c */ /* 0x008fe20004781270 */
[----:B------:R-:W3:Y:S01]  /*7e820*/  LDC R123, c[0x0][0x22c] ;  /* 0x00008b00ff7b7b82 */ /* 0x000ee20000000800 */
[----:B------:R-:W3:Y:S04]  /*7e830*/  LDL.LU R122, [R1+0x2630] ;  /* 0x00263000017a7983 */ /* 0x000ee80000300800 */
[----:B------:R-:W3:Y:S03]  /*7e840*/  LDL.LU.64 R160, [R1+0xa30] ;  /* 0x000a300001a07983 */ /* 0x000ee60000300a00 */
[----:B------:R-:W1:Y:S01]  /*7e850*/  LDC R137, c[0x0][0x22c] ;  /* 0x00008b00ff897b82 */ /* 0x000e620000000800 */
[----:B------:R-:W3:Y:S04]  /*7e860*/  LDL.LU R166, [R1+0xdc4] ;  /* 0x000dc40001a67983 */ /* 0x000ee80000300800 */
[----:B------:R-:W3:Y:S03]  /*7e870*/  LDL.LU.64 R158, [R1+0xa28] ;  /* 0x000a2800019e7983 */ /* 0x000ee60000300a00 */
[----:B------:R-:W1:Y:S01]  /*7e880*/  LDC R136, c[0x0][0x22c] ;  /* 0x00008b00ff887b82 */ /* 0x000e620000000800 */
[----:B------:R-:W3:Y:S04]  /*7e890*/  LDL.LU R167, [R1+0xdb4] ;  /* 0x000db40001a77983 */ /* 0x000ee80000300800 */
[----:B------:R-:W3:Y:S04]  /*7e8a0*/  LDL.LU.64 R144, [R1+0xa20] ;  /* 0x000a200001907983 */ /* 0x000ee80000300a00 */
[----:B--2---:R2:W-:Y:S04]  /*7e8b0*/  @P3 STG.E desc[UR60][R164.64], R163 ;  /* 0x000000a3a4003986 */ /* 0x0045e8000c10193c */
[----:B--2---:R-:W2:Y:S01]  /*7e8c0*/  LDL.LU R165, [R1+0xdc8] ;  /* 0x000dc80001a57983 */ /* 0x004ea20000300800 */
[----:B----4-:R-:W-:-:S03]  /*7e8d0*/  ISETP.LT.AND P3, PT, R124, R0, !P0 ;  /* 0x000000007c00720c */ /* 0x010fc60004761270 */
[----:B------:R-:W1:Y:S01]  /*7e8e0*/  LDL.LU R124, [R1+0x262c] ;  /* 0x00262c00017c7983 */ /* 0x000e620000300800 */
[----:B------:R-:W-:Y:S01]  /*7e8f0*/  ISETP.LT.AND P5, PT, R130, R138, !P0 ;  /* 0x0000008a8200720c */ /* 0x000fe200047a1270 */
[----:B------:R-:W4:Y:S02]  /*7e900*/  LDC R0, c[0x0][0x22c] ;  /* 0x00008b00ff007b82 */ /* 0x000f240000000800 */
[----:B------:R3:W-:Y:S01]  /*7e910*/  @P2 STG.E desc[UR60][R154.64], R131 ;  /* 0x000000839a002986 */ /* 0x0007e2000c10193c */
[----:B------:R-:W-:-:S03]  /*7e920*/  ISETP.LT.AND P6, PT, R125, R252, !P0 ;  /* 0x000000fc7d00720c */ /* 0x000fc600047c1270 */
[----:B------:R3:W-:Y:S02]  /*7e930*/  @P4 STG.E desc[UR60][R10.64], R9 ;  /* 0x000000090a004986 */ /* 0x0007e4000c10193c */
[----:B------:R-:W4:Y:S01]  /*7e940*/  LDC R130, c[0x0][0x22c] ;  /* 0x00008b00ff827b82 */ /* 0x000f220000000800 */
[----:B---3--:R-:W-:Y:S02]  /*7e950*/  ISETP.LT.AND P2, PT, R122, R123, !P0 ;  /* 0x0000007b7a00720c */ /* 0x008fe40004741270 */
[----:B------:R-:W3:Y:S04]  /*7e960*/  LDL.LU R122, [R1+0x2628] ;  /* 0x00262800017a7983 */ /* 0x000ee80000300800 */
[----:B------:R-:W4:Y:S01]  /*7e970*/  LDL.LU.64 R154, [R1+0xa18] ;  /* 0x000a1800019a7983 */ /* 0x000f220000300a00 */
[----:B------:R-:W4:Y:S03]  /*7e980*/  LDC R252, c[0x0][0x22c] ;  /* 0x00008b00fffc7b82 */ /* 0x000f260000000800 */
[----:B------:R-:W4:Y:S04]  /*7e990*/  LDL.LU R131, [R1+0xdb8] ;  /* 0x000db80001837983 */ /* 0x000f280000300800 */
[----:B------:R-:W4:Y:S01]  /*7e9a0*/  LDL.LU R11, [R1+0x2624] ;  /* 0x00262400010b7983 */ /* 0x000f220000300800 */
[----:B------:R-:W4:Y:S03]  /*7e9b0*/  LDC R138, c[0x0][0x22c] ;  /* 0x00008b00ff8a7b82 */ /* 0x000f260000000800 */
[----:B------:R-:W4:Y:S04]  /*7e9c0*/  LDL.LU R123, [R1+0x2620] ;  /* 0x00262000017b7983 */ /* 0x000f280000300800 */
[----:B------:R-:W4:Y:S04]  /*7e9d0*/  LDL.LU R125, [R1+0x261c] ;  /* 0x00261c00017d7983 */ /* 0x000f280000300800 */
[----:B------:R2:W-:Y:S04]  /*7e9e0*/  @P5 STG.E desc[UR60][R56.64], R8 ;  /* 0x0000000838005986 */ /* 0x0005e8000c10193c */
[----:B------:R-:W4:Y:S04]  /*7e9f0*/  LDL.LU.64 R156, [R1+0xa10] ;  /* 0x000a1000019c7983 */ /* 0x000f280000300a00 */
[----:B--2---:R-:W2:Y:S04]  /*7ea00*/  LDL.LU R8, [R1+0xdcc] ;  /* 0x000dcc0001087983 */ /* 0x004ea80000300800 */
[----:B------:R-:W2:Y:S04]  /*7ea10*/  LDL.LU.64 R146, [R1+0xa08] ;  /* 0x000a080001927983 */ /* 0x000ea80000300a00 */
[----:B------:R-:W2:Y:S04]  /*7ea20*/  LDL.LU R164, [R1+0xdbc] ;  /* 0x000dbc0001a47983 */ /* 0x000ea80000300800 */
[----:B------:R-:W2:Y:S04]  /*7ea30*/  LDL.LU.64 R162, [R1+0xa00] ;  /* 0x000a000001a27983 */ /* 0x000ea80000300a00 */
[----:B------:R-:W2:Y:S04]  /*7ea40*/  LDL.LU R10, [R1+0xda0] ;  /* 0x000da000010a7983 */ /* 0x000ea80000300800 */
[----:B------:R-:W2:Y:S04]  /*7ea50*/  LDL.LU.64 R56, [R1+0x9f8] ;  /* 0x0009f80001387983 */ /* 0x000ea80000300a00 */
[----:B------:R-:W2:Y:S01]  /*7ea60*/  LDL.LU R9, [R1+0xd90] ;  /* 0x000d900001097983 */ /* 0x000ea20000300800 */
[----:B-1----:R-:W-:-:S03]  /*7ea70*/  ISETP.LT.AND P4, PT, R124, R137, !P0 ;  /* 0x000000897c00720c */ /* 0x002fc60004781270 */
[----:B------:R-:W2:Y:S01]  /*7ea80*/  LDL.LU R124, [R1+0x2618] ;  /* 0x00261800017c7983 */ /* 0x000ea20000300800 */
[----:B------:R-:W1:Y:S03]  /*7ea90*/  LDC R137, c[0x0][0x22c] ;  /* 0x00008b00ff897b82 */ /* 0x000e660000000800 */
[----:B------:R-:W-:Y:S04]  /*7eaa0*/  @P6 STG.E desc[UR60][R160.64], R166 ;  /* 0x000000a6a0006986 */ /* 0x000fe8000c10193c */
[----:B------:R4:W-:Y:S01]  /*7eab0*/  @P3 STG.E desc[UR60][R158.64], R167 ;  /* 0x000000a79e003986 */ /* 0x0009e2000c10193c */
[----:B---3--:R-:W-:-:S03]  /*7eac0*/  ISETP.LT.AND P3, PT, R122, R136, !P0 ;  /* 0x000000887a00720c */ /* 0x008fc60004761270 */
[----:B------:R3:W-:Y:S01]  /*7ead0*/  @P2 STG.E desc[UR60][R144.64], R165 ;  /* 0x000000a590002986 */ /* 0x0007e2000c10193c */
[----:B------:R-:W1:Y:S03]  /*7eae0*/  LDC R136, c[0x0][0x22c] ;  /* 0x00008b00ff887b82 */ /* 0x000e660000000800 */
[----:B----4-:R-:W4:Y:S04]  /*7eaf0*/  LDL.LU.64 R166, [R1+0x9f0] ;  /* 0x0009f00001a67983 */ /* 0x010f280000300a00 */
[----:B------:R-:W4:Y:S01]  /*7eb00*/  LDL.LU R122, [R1+0xda4] ;  /* 0x000da400017a7983 */ /* 0x000f220000300800 */
[----:B------:R-:W-:Y:S02]  /*7eb10*/  ISETP.LT.AND P6, PT, R11, R130, !P0 ;  /* 0x000000820b00720c */ /* 0x000fe400047c1270 */
[----:B------:R-:W4:Y:S01]  /*7eb20*/  LDC R11, c[0x0][0x22c] ;  /* 0x00008b00ff0b7b82 */ /* 0x000f220000000800 */
[----:B------:R-:W4:Y:S01]  /*7eb30*/  LDL.LU R130, [R1+0x2614] ;  /* 0x0026140001827983 */ /* 0x000f220000300800 */
[----:B------:R-:W-:-:S03]  /*7eb40*/  ISETP.LT.AND P2, PT, R123, R139, !P0 ;  /* 0x0000008b7b00720c */ /* 0x000fc60004741270 */
[----:B------:R-:W1:Y:S01]  /*7eb50*/  LDL.LU R123, [R1+0x2610] ;  /* 0x00261000017b7983 */ /* 0x000e620000300800 */
[----:B------:R-:W-:Y:S02]  /*7eb60*/  ISETP.LT.AND P5, PT, R125, R252, !P0 ;  /* 0x000000fc7d00720c */ /* 0x000fe400047a1270 */
[----:B------:R-:W1:Y:S01]  /*7eb70*/  LDC R125, c[0x0][0x22c] ;  /* 0x00008b00ff7d7b82 */ /* 0x000e620000000800 */
[----:B---3--:R-:W3:Y:S04]  /*7eb80*/  LDL.LU.64 R144, [R1+0x9d8] ;  /* 0x0009d80001907983 */ /* 0x008ee80000300a00 */
[----:B------:R-:W3:Y:S03]  /*7eb90*/  LDL.LU R165, [R1+0xd94] ;  /* 0x000d940001a57983 */ /* 0x000ee60000300800 */
[----:B------:R-:W3:Y:S01]  /*7eba0*/  LDC R252, c[0x0][0x22c] ;  /* 0x00008b00fffc7b82 */ /* 0x000ee20000000800 */
[----:B------:R2:W-:Y:S04]  /*7ebb0*/  @P4 STG.E desc[UR60][R154.64], R131 ;  /* 0x000000839a004986 */ /* 0x0005e8000c10193c */
[----:B--2---:R2:W-:Y:S03]  /*7ebc0*/  @P3 STG.E desc[UR60][R156.64], R8 ;  /* 0x000000089c003986 */ /* 0x0045e6000c10193c */
[----:B------:R-:W3:Y:S01]  /*7ebd0*/  LDC R139, c[0x0][0x22c] ;  /* 0x00008b00ff8b7b82 */ /* 0x000ee20000000800 */
[----:B------:R-:W3:Y:S04]  /*7ebe0*/  LDL.LU.64 R154, [R1+0x9d0] ;  /* 0x0009d000019a7983 */ /* 0x000ee80000300a00 */
[----:B------:R-:W3:Y:S01]  /*7ebf0*/  LDL.LU R131, [R1+0xda8] ;  /* 0x000da80001837983 */ /* 0x000ee20000300800 */
[----:B------:R-:W-:-:S03]  /*7ec00*/  ISETP.LT.AND P4, PT, R124, R0, !P0 ;  /* 0x000000007c00720c */ /* 0x000fc60004781270 */
[----:B------:R-:W3:Y:S01]  /*7ec10*/  LDL.LU R124, [R1+0x260c] ;  /* 0x00260c00017c7983 */ /* 0x000ee20000300800 */
[----:B------:R-:W3:Y:S03]  /*7ec20*/  LDC R0, c[0x0][0x22c] ;  /* 0x00008b00ff007b82 */ /* 0x000ee60000000800 */
[----:B--2---:R-:W2:Y:S04]  /*7ec30*/  LDL.LU R8, [R1+0x2608] ;  /* 0x0026080001087983 */ /* 0x004ea80000300800 */
[----:B------:R-:W-:Y:S04]  /*7ec40*/  @P6 STG.E desc[UR60][R146.64], R164 ;  /* 0x000000a492006986 */ /* 0x000fe8000c10193c */
[----:B------:R1:W-:Y:S04]  /*7ec50*/  @P2 STG.E desc[UR60][R162.64], R10 ;  /* 0x0000000aa2002986 */ /* 0x0003e8000c10193c */
[----:B------:R1:W-:Y:S01]  /*7ec60*/  @P5 STG.E desc[UR60][R56.64], R9 ;  /* 0x0000000938005986 */ /* 0x0003e2000c10193c */
[----:B----4-:R-:W-:-:S03]  /*7ec70*/  ISETP.LT.AND P3, PT, R130, R138, !P0 ;  /* 0x0000008a8200720c */ /* 0x010fc60004761270 */
[----:B------:R-:W4:Y:S01]  /*7ec80*/  LDL.LU R130, [R1+0x2604] ;  /* 0x0026040001827983 */ /* 0x000f220000300800 */
[----:B------:R-:W4:Y:S03]  /*7ec90*/  LDC R138, c[0x0][0x22c] ;  /* 0x00008b00ff8a7b82 */ /* 0x000f260000000800 */
[----:B-1----:R-:W4:Y:S01]  /*7eca0*/  LDL.LU.64 R162, [R1+0x9c8] ;  /* 0x0009c80001a27983 */ /* 0x002f220000300a00 */
[----:B------:R-:W-:-:S03]  /*7ecb0*/  ISETP.LT.AND P2, PT, R123, R137, !P0 ;  /* 0x000000897b00720c */ /* 0x000fc60004741270 */
[----:B------:R-:W4:Y:S01]  /*7ecc0*/  LDL.LU R10, [R1+0xd98] ;  /* 0x000d9800010a7983 */ /* 0x000f220000300800 */
[----:B------:R-:W1:Y:S03]  /*7ecd0*/  LDC R137, c[0x0][0x22c] ;  /* 0x00008b00ff897b82 */ /* 0x000e660000000800 */
[----:B------:R-:W4:Y:S04]  /*7ece0*/  LDL.LU.64 R56, [R1+0x9c0] ;  /* 0x0009c00001387983 */ /* 0x000f280000300a00 */
[----:B------:R-:W4:Y:S04]  /*7ecf0*/  LDL.LU R9, [R1+0xdac] ;  /* 0x000dac0001097983 */ /* 0x000f280000300800 */
[----:B------:R-:W4:Y:S01]  /*7ed00*/  LDL.LU R123, [R1+0x2600] ;  /* 0x00260000017b7983 */ /* 0x000f220000300800 */
[----:B--2---:R-:W-:-:S03]  /*7ed10*/  ISETP.LT.AND P5, PT, R8, R11, !P0 ;  /* 0x0000000b0800720c */ /* 0x004fc600047a1270 */
[----:B------:R-:W2:Y:S04]  /*7ed20*/  LDL.LU R11, [R1+0x25fc] ;  /* 0x0025fc00010b7983 */ /* 0x000ea80000300800 */
[----:B------:R1:W-:Y:S01]  /*7ed30*/  @P4 STG.E desc[UR60][R166.64], R122 ;  /* 0x0000007aa6004986 */ /* 0x0003e2000c10193c */
[----:B---3--:R-:W-:Y:S02]  /*7ed40*/  ISETP.LT.AND P4, PT, R124, R136, !P0 ;  /* 0x000000887c00720c */ /* 0x008fe40004781270 */
[----:B------:R-:W3:Y:S01]  /*7ed50*/  LDC R124, c[0x0][0x22c] ;  /* 0x00008b00ff7c7b82 */ /* 0x000ee20000000800 */
[----:B------:R-:W3:Y:S04]  /*7ed60*/  LDL.LU.64 R140, [R1+0x9b8] ;  /* 0x0009b800018c7983 */ /* 0x000ee80000300a00 */
[----:B------:R-:W3:Y:S04]  /*7ed70*/  LDL.LU R161, [R1+0xd9c] ;  /* 0x000d9c0001a17983 */ /* 0x000ee80000300800 */
[----:B-1----:R-:W3:Y:S01]  /*7ed80*/  LDL.LU.64 R166, [R1+0x9b0] ;  /* 0x0009b00001a67983 */ /* 0x002ee20000300a00 */
[----:B------:R-:W1:Y:S03]  /*7ed90*/  LDC R122, c[0x0][0x22c] ;  /* 0x00008b00ff7a7b82 */ /* 0x000e660000000800 */
[----:B------:R-:W3:Y:S04]  /*7eda0*/  LDL.LU R8, [R1+0xd80] ;  /* 0x000d800001087983 */ /* 0x000ee80000300800 */
[----:B------:R-:W3:Y:S04]  /*7edb0*/  LDL.LU.64 R158, [R1+0x9a8] ;  /* 0x0009a800019e7983 */ /* 0x000ee80000300a00 */
[----:B------:R-:W3:Y:S04]  /*7edc0*/  LDL.LU R146, [R1+0xd70] ;  /* 0x000d700001927983 */ /* 0x000ee80000300800 */
[----:B------:R-:W3:Y:S04]  /*7edd0*/  LDL.LU R136, [R1+0x25f8] ;  /* 0x0025f80001887983 */ /* 0x000ee80000300800 */
[----:B------:R-:W3:Y:S04]  /*7ede0*/  LDL.LU.64 R156, [R1+0x9a0] ;  /* 0x0009a000019c7983 */ /* 0x000ee80000300a00 */
[----:B------:R4:W-:Y:S02]  /*7edf0*/  @P3 STG.E desc[UR60][R144.64], R165 ;  /* 0x000000a590003986 */ /* 0x0009e4000c10193c */
[----:B----4-:R-:W-:-:S02]  /*7ee00*/  ISETP.LT.AND P3, PT, R123, R125, !P0 ;  /* 0x0000007d7b00720c */ /* 0x010fc40004761270 */
[----:B------:R-:W4:Y:S01]  /*7ee10*/  LDL.LU R147, [R1+0xd84] ;  /* 0x000d840001937983 */ /* 0x000f220000300800 */
[----:B------:R-:W-:Y:S01]  /*7ee20*/  ISETP.LT.AND P6, PT, R130, R252, !P0 ;  /* 0x000000fc8200720c */ /* 0x000fe200047c1270 */
[----:B------:R-:W4:Y:S02]  /*7ee30*/  LDC R123, c[0x0][0x22c] ;  /* 0x00008b00ff7b7b82 */ /* 0x000f240000000800 */
[----:B------:R1:W-:Y:S04]  /*7ee40*/  @P2 STG.E desc[UR60][R154.64], R131 ;  /* 0x000000839a002986 */ /* 0x0003e8000c10193c */
[----:B------:R-:W4:Y:S02]  /*7ee50*/  LDL.LU.64 R164, [R1+0x998] ;  /* 0x0009980001a47983 */ /* 0x000f240000300a00 */
[----:B------:R-:W4:Y:S02]  /*7ee60*/  LDC R252, c[0x0][0x22c] ;  /* 0x00008b00fffc7b82 */ /* 0x000f240000000800 */
[----:B------:R-:W4:Y:S04]  /*7ee70*/  LDL.LU R125, [R1+0xd74] ;  /* 0x000d7400017d7983 */ /* 0x000f280000300800 */
[----:B------:R-:W-:Y:S04]  /*7ee80*/  @P4 STG.E desc[UR60][R162.64], R10 ;  /* 0x0000000aa2004986 */ /* 0x000fe8000c10193c */
[----:B------:R1:W-:Y:S01]  /*7ee90*/  @P5 STG.E desc[UR60][R56.64], R9 ;  /* 0x0000000938005986 */ /* 0x0003e2000c10193c */
[----:B--2---:R-:W-:-:S03]  /*7eea0*/  ISETP.LT.AND P2, PT, R11, R0, !P0 ;  /* 0x000000000b00720c */ /* 0x004fc60004741270 */
[----:B------:R-:W2:Y:S01]  /*7eeb0*/  LDL.LU R11, [R1+0x25f4] ;  /* 0x0025f400010b7983 */ /* 0x000ea20000300800 */
[----:B------:R-:W4:Y:S03]  /*7eec0*/  LDC R0, c[0x0][0x22c] ;  /* 0x00008b00ff007b82 */ /* 0x000f260000000800 */
[----:B-1----:R-:W4:Y:S04]  /*7eed0*/  LDL.LU.64 R154, [R1+0x990] ;  /* 0x00099000019a7983 */ /* 0x002f280000300a00 */
[----:B------:R-:W4:Y:S04]  /*7eee0*/  LDL.LU R131, [R1+0xd88] ;  /* 0x000d880001837983 */ /* 0x000f280000300800 */
[----:B------:R-:W4:Y:S04]  /*7eef0*/  LDL.LU R57, [R1+0x25f0] ;  /* 0x0025f00001397983 */ /* 0x000f280000300800 */
[----:B------:R-:W4:Y:S04]  /*7ef00*/  LDL.LU R9, [R1+0x25ec] ;  /* 0x0025ec0001097983 */ /* 0x000f280000300800 */
[----:B------:R-:W4:Y:S04]  /*7ef10*/  LDL.LU R56, [R1+0x25e8] ;  /* 0x0025e80001387983 */ /* 0x000f280000300800 */
[----:B------:R-:W4:Y:S04]  /*7ef20*/  LDL.LU.64 R144, [R1+0x978] ;  /* 0x0009780001907983 */ /* 0x000f280000300a00 */
[----:B------:R-:W4:Y:S01]  /*7ef30*/  LDL.LU R10, [R1+0xd78] ;  /* 0x000d7800010a7983 */ /* 0x000f220000300800 */
[----:B---3--:R-:W-:-:S03]  /*7ef40*/  ISETP.LT.AND P4, PT, R136, R138, !P0 ;  /* 0x0000008a8800720c */ /* 0x008fc60004781270 */
[----:B------:R-:W3:Y:S04]  /*7ef50*/  LDL.LU.64 R162, [R1+0x970] ;  /* 0x0009700001a27983 */ /* 0x000ee80000300a00 */
[----:B------:R-:W3:Y:S04]  /*7ef60*/  LDL.LU R130, [R1+0xd8c] ;  /* 0x000d8c0001827983 */ /* 0x000ee80000300800 */
[----:B------:R-:W-:Y:S04]  /*7ef70*/  @P6 STG.E desc[UR60][R140.64], R161 ;  /* 0x000000a18c006986 */ /* 0x000fe8000c10193c */
[----:B------:R-:W3:Y:S04]  /*7ef80*/  LDL.LU R136, [R1+0x25e4] ;  /* 0x0025e40001887983 */ /* 0x000ee80000300800 */
[----:B------:R1:W-:Y:S04]  /*7ef90*/  @P3 STG.E desc[UR60][R166.64], R8 ;  /* 0x00000008a6003986 */ /* 0x0003e8000c10193c */
[----:B------:R-:W-:Y:S04]  /*7efa0*/  @P2 STG.E desc[UR60][R158.64], R146 ;  /* 0x000000929e002986 */ /* 0x000fe8000c10193c */
[----:B-1----:R-:W3:Y:S04]  /*7efb0*/  LDL.LU.64 R166, [R1+0x968] ;  /* 0x0009680001a67983 */ /* 0x002ee80000300a00 */
[----:B------:R-:W3:Y:S01]  /*7efc0*/  LDL.LU R8, [R1+0xd7c] ;  /* 0x000d7c0001087983 */ /* 0x000ee20000300800 */
[----:B--2---:R-:W-:-:S03]  /*7efd0*/  ISETP.LT.AND P3, PT, R11, R122, !P0 ;  /* 0x0000007a0b00720c */ /* 0x004fc60004761270 */
[----:B------:R-:W2:Y:S01]  /*7efe0*/  LDL.LU R122, [R1+0x25e0] ;  /* 0x0025e000017a7983 */ /* 0x000ea20000300800 */
[----:B------:R-:W1:Y:S01]  /*7eff0*/  LDC R11, c[0x0][0x22c] ;  /* 0x00008b00ff0b7b82 */ /* 0x000e620000000800 */
[----:B----4-:R-:W-:Y:S02]  /*7f000*/  ISETP.LT.AND P2, PT, R9, R137, !P0 ;  /* 0x000000890900720c */ /* 0x010fe40004741270 */
[----:B------:R-:W1:Y:S01]  /*7f010*/  LDL.LU R9, [R1+0x25dc] ;  /* 0x0025dc0001097983 */ /* 0x000e620000300800 */
[----:B------:R-:W-:-:S04]  /*7f020*/  ISETP.LT.AND P6, PT, R57, R124, !P0 ;  /* 0x0000007c3900720c */ /* 0x000fc800047c1270 */
[----:B------:R-:W4:Y:S01]  /*7f030*/  LDC R137, c[0x0][0x22c] ;  /* 0x00008b00ff897b82 */ /* 0x000f220000000800 */
[----:B------:R-:W-:Y:S01]  /*7f040*/  ISETP.LT.AND P5, PT, R56, R252, !P0 ;  /* 0x000000fc3800720c */ /* 0x000fe200047a1270 */
[----:B------:R-:W-:Y:S04]  /*7f050*/  @P4 STG.E desc[UR60][R156.64], R147 ;  /* 0x000000939c004986 */ /* 0x000fe8000c10193c */
[----:B------:R3:W-:Y:S02]  /*7f060*/  @P3 STG.E desc[UR60][R164.64], R125 ;  /* 0x0000007da4003986 */ /* 0x0007e4000c10193c */
[----:B------:R-:W4:Y:S02]  /*7f070*/  LDC R57, c[0x0][0x22c] ;  /* 0x00008b00ff397b82 */ /* 0x000f240000000800 */
[----:B------:R-:W4:Y:S04]  /*7f080*/  LDL.LU.64 R140, [R1+0x960] ;  /* 0x00096000018c7983 */ /* 0x000f280000300a00 */
[----:B------:R-:W-:Y:S02]  /*7f090*/  @P6 STG.E desc[UR60][R154.64], R131 ;  /* 0x000000839a006986 */ /* 0x000fe4000c10193c */
[----:B------:R-:W4:Y:S02]  /*7f0a0*/  LDC R124, c[0x0][0x22c] ;  /* 0x00008b00ff7c7b82 */ /* 0x000f240000000800 */
[----:B---3--:R-:W4:Y:S01]  /*7f0b0*/  LDL.LU R165, [R1+0xd60] ;  /* 0x000d600001a57983 */ /* 0x008f220000300800 */
[----:B------:R-:W-:-:S03]  /*7f0c0*/  ISETP.LT.AND P4, PT, R136, R0, !P0 ;  /* 0x000000008800720c */ /* 0x000fc60004781270 */
[----:B------:R3:W-:Y:S02]  /*7f0d0*/  @P2 STG.E desc[UR60][R144.64], R10 ;  /* 0x0000000a90002986 */ /* 0x0007e4000c10193c */
[----:B------:R-:W4:Y:S02]  /*7f0e0*/  LDC R56, c[0x0][0x22c] ;  /* 0x00008b00ff387b82 */ /* 0x000f240000000800 */
[----:B------:R1:W-:Y:S06]  /*7f0f0*/  @P5 STG.E desc[UR60][R162.64], R130 ;  /* 0x00000082a2005986 */ /* 0x0003ec000c10193c */
[----:B------:R-:W4:Y:S08]  /*7f100*/  LDC R252, c[0x0][0x22c] ;  /* 0x00008b00fffc7b82 */ /* 0x000f300000000800 */
[----:B------:R-:W4:Y:S01]  /*7f110*/  LDC R0, c[0x0][0x22c] ;  /* 0x00008b00ff007b82 */ /* 0x000f220000000800 */
[----:B------:R1:W-:Y:S07]  /*7f120*/  @P4 STG.E desc[UR60][R166.64], R8 ;  /* 0x00000008a6004986 */ /* 0x0003ee000c10193c */
[----:B---3--:R-:W3:Y:S08]  /*7f130*/  LDC R10, c[0x0][0x22c] ;  /* 0x00008b00ff0a7b82 */ /* 0x008ef00000000800 */
[----:B------:R-:W3:Y:S01]  /*7f140*/  LDC R136, c[0x0][0x22c] ;  /* 0x00008b00ff887b82 */ /* 0x000ee20000000800 */
[----:B--2---:R-:W-:-:S02]  /*7f150*/  ISETP.LT.AND P3, PT, R122, R123, !P0 ;  /* 0x0000007b7a00720c */ /* 0x004fc40004761270 */
[----:B------:R-:W2:Y:S04]  /*7f160*/  LDL.LU R123, [R1+0x25d8] ;  /* 0x0025d800017b7983 */ /* 0x000ea80000300800 */
[----:B------:R-:W3:Y:S04]  /*7f170*/  LDL.LU.64 R154, [R1+0x958] ;  /* 0x00095800019a7983 */ /* 0x000ee80000300a00 */
[----:B------:R-:W3:Y:S01]  /*7f180*/  LDL.LU R131, [R1+0xd50] ;  /* 0x000d500001837983 */ /* 0x000ee20000300800 */
[----:B-1----:R-:W-:-:S03]  /*7f190*/  ISETP.LT.AND P2, PT, R9, R11, !P0 ;  /* 0x0000000b0900720c */ /* 0x002fc60004741270 */
[----:B------:R-:W3:Y:S04]  /*7f1a0*/  LDL.LU R9, [R1+0x25d4] ;  /* 0x0025d40001097983 */ /* 0x000ee80000300800 */
[----:B------:R-:W3:Y:S04]  /*7f1b0*/  LDL.LU.64 R160, [R1+0x950] ;  /* 0x0009500001a07983 */ /* 0x000ee80000300a00 */
[----:B------:R-:W3:Y:S04]  /*7f1c0*/  LDL.LU R156, [R1+0xd64] ;  /* 0x000d6400019c7983 */ /* 0x000ee80000300800 */
[----:B------:R-:W3:Y:S04]  /*7f1d0*/  LDL.LU.64 R162, [R1+0x948] ;  /* 0x0009480001a27983 */ /* 0x000ee80000300a00 */
[----:B------:R-:W3:Y:S04]  /*7f1e0*/  LDL.LU R11, [R1+0xd54] ;  /* 0x000d5400010b7983 */ /* 0x000ee80000300800 */
[----:B------:R-:W3:Y:S04]  /*7f1f0*/  LDL.LU R8, [R1+0x25d0] ;  /* 0x0025d00001087983 */ /* 0x000ee80000300800 */
[----:B------:R-:W3:Y:S04]  /*7f200*/  LDL.LU R122, [R1+0x25cc] ;  /* 0x0025cc00017a7983 */ /* 0x000ee80000300800 */
[----:B------:R-:W3:Y:S04]  /*7f210*/  LDL.LU.64 R158, [R1+0x940] ;  /* 0x00094000019e7983 */ /* 0x000ee80000300a00 */
[----:B------:R-:W3:Y:S04]  /*7f220*/  LDL.LU R157, [R1+0xd68] ;  /* 0x000d6800019d7983 */ /* 0x000ee80000300800 */
[----:B------:R-:W3:Y:S04]  /*7f230*/  LDL.LU.64 R146, [R1+0x938] ;  /* 0x0009380001927983 */ /* 0x000ee80000300a00 */
[----:B------:R-:W3:Y:S04]  /*7f240*/  LDL.LU R166, [R1+0xd58] ;  /* 0x000d580001a67983 */ /* 0x000ee80000300800 */
[----:B------:R-:W3:Y:S04]  /*7f250*/  LDL.LU R130, [R1+0x25c8] ;  /* 0x0025c80001827983 */ /* 0x000ee80000300800 */
[----:B------:R-:W3:Y:S04]  /*7f260*/  LDL.LU.64 R144, [R1+0x930] ;  /* 0x0009300001907983 */ /* 0x000ee80000300a00 */
[----:B------:R-:W3:Y:S04]  /*7f270*/  LDL.LU R167, [R1+0xd6c] ;  /* 0x000d6c0001a77983 */ /* 0x000ee80000300800 */
[----:B----4-:R1:W-:Y:S02]  /*7f280*/  @P3 STG.E desc[UR60][R140.64], R165 ;  /* 0x000000a58c003986 */ /* 0x0103e4000c10193c */
[----:B-1----:R-:W1:Y:S08]  /*7f290*/  LDC R140, c[0x0][0x22c] ;  /* 0x00008b00ff8c7b82 */ /* 0x002e700000000800 */
[----:B------:R-:W4:Y:S01]  /*7f2a0*/  LDC R141, c[0x0][0x22c] ;  /* 0x00008b00ff8d7b82 */ /* 0x000f220000000800 */
[----:B--2---:R-:W-:-:S07]  /*7f2b0*/  ISETP.LT.AND P4, PT, R123, R124, !P0 ;  /* 0x0000007c7b00720c */ /* 0x004fce0004781270 */
[----:B------:R-:W2:Y:S01]  /*7f2c0*/  LDC R123, c[0x0][0x22c] ;  /* 0x00008b00ff7b7b82 */ /* 0x000ea20000000800 */
[----:B---3--:R-:W-:Y:S02]  /*7f2d0*/  ISETP.LT.AND P6, PT, R9, R57, !P0 ;  /* 0x000000390900720c */ /* 0x008fe400047c1270 */
[----:B------:R-:W3:Y:S04]  /*7f2e0*/  LDL.LU R9, [R1+0x25c4] ;  /* 0x0025c40001097983 */ /* 0x000ee80000300800 */
[----:B------:R-:W4:Y:S04]  /*7f2f0*/  LDL.LU.64 R124, [R1+0x928] ;  /* 0x00092800017c7983 */ /* 0x000f280000300a00 */
[----:B------:R-:W4:Y:S01]  /*7f300*/  LDL.LU R57, [R1+0xd5c] ;  /* 0x000d5c0001397983 */ /* 0x000f220000300800 */
[----:B------:R-:W-:-:S03]  /*7f310*/  ISETP.LT.AND P3, PT, R8, R56, !P0 ;  /* 0x000000380800720c */ /* 0x000fc60004761270 */
[----:B------:R-:W2:Y:S04]  /*7f320*/  LDL.LU R56, [R1+0x25c0] ;  /* 0x0025c00001387983 */ /* 0x000ea80000300800 */
[----:B------:R-:W4:Y:S01]  /*7f330*/  LDL.LU R8, [R1+0x25bc] ;  /* 0x0025bc0001087983 */ /* 0x000f220000300800 */
[----:B------:R-:W-:Y:S02]  /*7f340*/  ISETP.LT.AND P5, PT, R122, R252, !P0 ;  /* 0x000000fc7a00720c */ /* 0x000fe400047a1270 */
[----:B------:R-:W1:Y:S01]  /*7f350*/  LDC R252, c[0x0][0x22c] ;  /* 0x00008b00fffc7b82 */ /* 0x000e620000000800 */
[----:B------:R1:W-:Y:S04]  /*7f360*/  @P2 STG.E desc[UR60][R154.64], R131 ;  /* 0x000000839a002986 */ /* 0x0003e8000c10193c */
[----:B------:R-:W4:Y:S04]  /*7f370*/  LDL.LU R122, [R1+0x25b8] ;  /* 0x0025b800017a7983 */ /* 0x000f280000300800 */
[----:B------:R-:W4:Y:S04]  /*7f380*/  LDL.LU.64 R164, [R1+0x920] ;  /* 0x0009200001a47983 */ /* 0x000f280000300a00 */
[----:B------:R-:W-:Y:S01]  /*7f390*/  @P4 STG.E desc[UR60][R160.64], R156 ;  /* 0x0000009ca0004986 */ /* 0x000fe2000c10193c */
[----:B------:R-:W-:-:S03]  /*7f3a0*/  ISETP.LT.AND P2, PT, R130, R0, !P0 ;  /* 0x000000008200720c */ /* 0x000fc60004741270 */
[----:B------:R-:W4:Y:S01]  /*7f3b0*/  LDL.LU R130, [R1+0xd40] ;  /* 0x000d400001827983 */ /* 0x000f220000300800 */
[----:B------:R-:W4:Y:S03]  /*7f3c0*/  LDC R0, c[0x0][0x22c] ;  /* 0x00008b00ff007b82 */ /* 0x000f260000000800 */
[----:B-1----:R-:W4:Y:S04]  /*7f3d0*/  LDL.LU.64 R154, [R1+0x918] ;  /* 0x00091800019a7983 */ /* 0x002f280000300a00 */
[----:B------:R-:W4:Y:S04]  /*7f3e0*/  LDL.LU R131, [R1+0xd30] ;  /* 0x000d300001837983 */ /* 0x000f280000300800 */
[----:B------:R1:W-:Y:S04]  /*7f3f0*/  @P6 STG.E desc[UR60][R162.64], R11 ;  /* 0x0000000ba2006986 */ /* 0x0003e8000c10193c */
[----:B------:R-:W-:Y:S01]  /*7f400*/  @P3 STG.E desc[UR60][R158.64], R157 ;  /* 0x0000009d9e003986 */ /* 0x000fe2000c10193c */
[----:B---3--:R-:W-:-:S03]  /*7f410*/  ISETP.LT.AND P4, PT, R9, R10, !P0 ;  /* 0x0000000a0900720c */ /* 0x008fc60004781270 */
[----:B------:R-:W3:Y:S01]  /*7f420*/  LDL.LU R9, [R1+0x25b4] ;  /* 0x0025b40001097983 */ /* 0x000ee20000300800 */
[----:B------:R-:W3:Y:S03]  /*7f430*/  LDC R10, c[0x0][0x22c] ;  /* 0x00008b00ff0a7b82 */ /* 0x000ee60000000800 */
[----:B-1----:R-:W3:Y:S04]  /*7f440*/  LDL.LU.64 R162, [R1+0x910] ;  /* 0x0009100001a27983 */ /* 0x002ee80000300a00 */
[----:B------:R-:W3:Y:S01]  /*7f450*/  LDL.LU R11, [R1+0xd44] ;  /* 0x000d4400010b7983 */ /* 0x000ee20000300800 */
[----:B--2---:R-:W-:-:S03]  /*7f460*/  ISETP.LT.AND P3, PT, R56, R137, !P0 ;  /* 0x000000893800720c */ /* 0x004fc60004761270 */
[----:B------:R-:W2:Y:S01]  /*7f470*/  LDL.LU R56, [R1+0x25b0] ;  /* 0x0025b00001387983 */ /* 0x000ea20000300800 */
[----:B------:R-:W1:Y:S01]  /*7f480*/  LDC R137, c[0x0][0x22c] ;  /* 0x00008b00ff897b82 */ /* 0x000e620000000800 */
[----:B----4-:R-:W-:Y:S02]  /*7f490*/  ISETP.LT.AND P6, PT, R8, R123, !P0 ;  /* 0x0000007b0800720c */ /* 0x010fe400047c1270 */
[----:B------:R-:W4:Y:S04]  /*7f4a0*/  LDL.LU R8, [R1+0x25ac] ;  /* 0x0025ac0001087983 */ /* 0x000f280000300800 */
[----:B------:R1:W-:Y:S01]  /*7f4b0*/  @P5 STG.E desc[UR60][R146.64], R166 ;  /* 0x000000a692005986 */ /* 0x0003e2000c10193c */
[----:B------:R-:W4:Y:S03]  /*7f4c0*/  LDC R123, c[0x0][0x22c] ;  /* 0x00008b00ff7b7b82 */ /* 0x000f260000000800 */
[----:B------:R-:W4:Y:S04]  /*7f4d0*/  LDL.LU.64 R142, [R1+0x8f8] ;  /* 0x0008f800018e7983 */ /* 0x000f280000300a00 */
[----:B------:R-:W-:Y:S04]  /*7f4e0*/  @P2 STG.E desc[UR60][R144.64], R167 ;  /* 0x000000a790002986 */ /* 0x000fe8000c10193c */
[----:B-1----:R-:W4:Y:S01]  /*7f4f0*/  LDL.LU R146, [R1+0xd34] ;  /* 0x000d340001927983 */ /* 0x002f220000300800 */
[----:B------:R-:W-:-:S02]  /*7f500*/  ISETP.LT.AND P2, PT, R122, R136, !P0 ;  /* 0x000000887a00720c */ /* 0x000fc40004741270 */
[----:B------:R-:W1:Y:S01]  /*7f510*/  LDC R122, c[0x0][0x22c] ;  /* 0x00008b00ff7a7b82 */ /* 0x000e620000000800 */
[----:B------:R1:W-:Y:S04]  /*7f520*/  @P4 STG.E desc[UR60][R124.64], R57 ;  /* 0x000000397c004986 */ /* 0x0003e8000c10193c */
[----:B------:R-:W4:Y:S04]  /*7f530*/  LDL.LU.64 R160, [R1+0x8f0] ;  /* 0x0008f00001a07983 */ /* 0x000f280000300a00 */
[----:B-1----:R-:W4:Y:S04]  /*7f540*/  LDL.LU R57, [R1+0xd48] ;  /* 0x000d480001397983 */ /* 0x002f280000300800 */
[----:B------:R-:W4:Y:S04]  /*7f550*/  LDL.LU.64 R124, [R1+0x8e8] ;  /* 0x0008e800017c7983 */ /* 0x000f280000300a00 */
[----:B------:R1:W-:Y:S04]  /*7f560*/  @P3 STG.E desc[UR60][R164.64], R130 ;  /* 0x00000082a4003986 */ /* 0x0003e8000c10193c */
[----:B------:R4:W-:Y:S01]  /*7f570*/  @P6 STG.E desc[UR60][R154.64], R131 ;  /* 0x000000839a006986 */ /* 0x0009e2000c10193c */
[----:B---3--:R-:W-:-:S03]  /*7f580*/  ISETP.LT.AND P5, PT, R9, R252, !P0 ;  /* 0x000000fc0900720c */ /* 0x008fc600047a1270 */
[----:B------:R-:W3:Y:S01]  /*7f590*/  LDL.LU R9, [R1+0xd38] ;  /* 0x000d380001097983 */ /* 0x000ee20000300800 */
[----:B------:R-:W3:Y:S03]  /*7f5a0*/  LDC R252, c[0x0][0x22c] ;  /* 0x00008b00fffc7b82 */ /* 0x000ee60000000800 */
[----:B------:R-:W3:Y:S04]  /*7f5b0*/  LDL.LU R136, [R1+0x25a8] ;  /* 0x0025a80001887983 */ /* 0x000ee80000300800 */
[----:B-1----:R-:W3:Y:S01]  /*7f5c0*/  LDL.LU R130, [R1+0x25a4] ;  /* 0x0025a40001827983 */ /* 0x002ee20000300800 */
[----:B--2---:R-:W-:Y:S02]  /*7f5d0*/  ISETP.LT.AND P4, PT, R56, R0, !P0 ;  /* 0x000000003800720c */ /* 0x004fe40004781270 */
[----:B----4-:R-:W-:Y:S01]  /*7f5e0*/  ISETP.LT.AND P3, PT, R8, R10, !P0 ;  /* 0x0000000a0800720c */ /* 0x010fe20004761270 */
[----:B------:R1:W-:Y:S01]  /*7f5f0*/  @P2 STG.E desc[UR60][R162.64], R11 ;  /* 0x0000000ba2002986 */ /* 0x0003e2000c10193c */
[----:B------:R-:W2:Y:S03]  /*7f600*/  LDC R0, c[0x0][0x22c] ;  /* 0x00008b00ff007b82 */ /* 0x000ea60000000800 */
[----:B------:R-:W4:Y:S04]  /*7f610*/  LDL.LU R10, [R1+0x25a0] ;  /* 0x0025a000010a7983 */ /* 0x000f280000300800 */
[----:B------:R-:W2:Y:S04]  /*7f620*/  LDL.LU.64 R154, [R1+0x8e0] ;  /* 0x0008e000019a7983 */ /* 0x000ea80000300a00 */
[----:B------:R-:W2:Y:S04]  /*7f630*/  LDL.LU R8, [R1+0xd4c] ;  /* 0x000d4c0001087983 */ /* 0x000ea80000300800 */
[----:B------:R-:W2:Y:S04]  /*7f640*/  LDL.LU R56, [R1+0x259c] ;  /* 0x00259c0001387983 */ /* 0x000ea80000300800 */
[----:B------:R-:W2:Y:S04]  /*7f650*/  LDL.LU R138, [R1+0x2598] ;  /* 0x00259800018a7983 */ /* 0x000ea80000300800 */
[----:B------:R-:W2:Y:S04]  /*7f660*/  LDL.LU.64 R158, [R1+0x8d8] ;  /* 0x0008d800019e7983 */ /* 0x000ea80000300a00 */
[----:B-1----:R-:W2:Y:S04]  /*7f670*/  LDL.LU R11, [R1+0xd3c] ;  /* 0x000d3c00010b7983 */ /* 0x002ea80000300800 */
[----:B------:R-:W2:Y:S04]  /*7f680*/  LDL.LU.64 R156, [R1+0x8d0] ;  /* 0x0008d000019c7983 */ /* 0x000ea80000300a00 */
[----:B------:R-:W2:Y:S04]  /*7f690*/  LDL.LU R147, [R1+0xd20] ;  /* 0x000d200001937983 */ /* 0x000ea80000300800 */
[----:B------:R-:W2:Y:S04]  /*7f6a0*/  LDL.LU.64 R144, [R1+0x8b8] ;  /* 0x0008b80001907983 */ /* 0x000ea80000300a00 */
[----:B------:R-:W2:Y:S04]  /*7f6b0*/  LDL.LU R164, [R1+0xd10] ;  /* 0x000d100001a47983 */ /* 0x000ea80000300800 */
[----:B------:R-:W2:Y:S04]  /*7f6c0*/  LDL.LU.64 R166, [R1+0x8b0] ;  /* 0x0008b00001a67983 */ /* 0x000ea80000300a00 */
[----:B------:R-:W2:Y:S04]  /*7f6d0*/  LDL.LU R165, [R1+0xd24] ;  /* 0x000d240001a57983 */ /* 0x000ea80000300800 */
[----:B------:R-:W2:Y:S04]  /*7f6e0*/  LDL.LU.64 R162, [R1+0x8a8] ;  /* 0x0008a80001a27983 */ /* 0x000ea80000300a00 */
[----:B------:R1:W-:Y:S04]  /*7f6f0*/  @P5 STG.E desc[UR60][R142.64], R146 ;  /* 0x000000928e005986 */ /* 0x0003e8000c10193c */
[----:B------:R-:W2:Y:S04]  /*7f700*/  LDL.LU R131, [R1+0xd14] ;  /* 0x000d140001837983 */ /* 0x000ea80000300800 */
[----:B------:R1:W-:Y:S02]  /*7f710*/  @P4 STG.E desc[UR60][R160.64], R57 ;  /* 0x00000039a0004986 */ /* 0x0003e4000c10193c */
[----:B-1----:R-:W1:Y:S02]  /*7f720*/  LDC R142, c[0x0][0x22c] ;  /* 0x00008b00ff8e7b82 */ /* 0x002e640000000800 */
[----:B------:R-:W2:Y:S01]  /*7f730*/  LDL.LU R57, [R1+0x2594] ;  /* 0x0025940001397983 */ /* 0x000ea20000300800 */
[----:B---3--:R-:W-:-:S03]  /*7f740*/  ISETP.LT.AND P2, PT, R136, R140, !P0 ;  /* 0x0000008c8800720c */ /* 0x008fc60004741270 */
[----:B------:R3:W-:Y:S02]  /*7f750*/  @P3 STG.E desc[UR60][R124.64], R9 ;  /* 0x000000097c003986 */ /* 0x0007e4000c10193c */
[----:B------:R-:W1:Y:S01]  /*7f760*/  LDC R136, c[0x0][0x22c] ;  /* 0x00008b00ff887b82 */ /* 0x000e620000000800 */
[----:B----4-:R-:W-:-:S07]  /*7f770*/  ISETP.LT.AND P6, PT, R10, R123, !P0 ;  /* 0x0000007b0a00720c */ /* 0x010fce00047c1270 */
[----:B---3--:R-:W3:Y:S01]  /*7f780*/  LDC R9, c[0x0][0x22c] ;  /* 0x00008b00ff097b82 */ /* 0x008ee20000000800 */
[----:B------:R-:W4:Y:S04]  /*7f790*/  LDL.LU R10, [R1+0x2590] ;  /* 0x00259000010a7983 */ /* 0x000f280000300800 */
[----:B------:R-:W3:Y:S04]  /*7f7a0*/  LDL.LU.64 R124, [R1+0x8a0] ;  /* 0x0008a000017c7983 */ /* 0x000ee80000300a00 */
[----:B------:R-:W3:Y:S01]  /*7f7b0*/  LDL.LU R123, [R1+0xd28] ;  /* 0x000d2800017b7983 */ /* 0x000ee20000300800 */
[----:B--2---:R-:W-:-:S03]  /*7f7c0*/  ISETP.LT.AND P3, PT, R56, R122, !P0 ;  /* 0x0000007a3800720c */ /* 0x004fc60004761270 */
[----:B------:R-:W1:Y:S04]  /*7f7d0*/  LDL.LU R56, [R1+0x258c] ;  /* 0x00258c0001387983 */ /* 0x000e680000300800 */
[----:B------:R-:W2:Y:S04]  /*7f7e0*/  LDL.LU R122, [R1+0x2588] ;  /* 0x00258800017a7983 */ /* 0x000ea80000300800 */
[----:B------:R4:W-:Y:S04]  /*7f7f0*/  @P2 STG.E desc[UR60][R154.64], R8 ;  /* 0x000000089a002986 */ /* 0x0009e8000c10193c */
[----:B----4-:R-:W3:Y:S01]  /*7f800*/  LDL.LU R8, [R1+0x2584] ;  /* 0x0025840001087983 */ /* 0x010ee20000300800 */
[----:B------:R-:W-:-:S02]  /*7f810*/  ISETP.LT.AND P4, PT, R130, R139, !P0 ;  /* 0x0000008b8200720c */ /* 0x000fc40004781270 */
[----:B------:R-:W2:Y:S01]  /*7f820*/  LDC R130, c[0x0][0x22c] ;  /* 0x00008b00ff827b82 */ /* 0x000ea20000000800 */
[----:B------:R-:W-:Y:S01]  /*7f830*/  ISETP.LT.AND P5, PT, R138, R252, !P0 ;  /* 0x000000fc8a00720c */ /* 0x000fe200047a1270 */
[----:B------:R-:W4:Y:S06]  /*7f840*/  LDL.LU.64 R154, [R1+0x898] ;  /* 0x00089800019a7983 */ /* 0x000f2c0000300a00 */
[----:B------:R-:W4:Y:S03]  /*7f850*/  LDC R252, c[0x0][0x22c] ;  /* 0x00008b00fffc7b82 */ /* 0x000f260000000800 */
[----:B------:R1:W-:Y:S04]  /*7f860*/  @P4 STG.E desc[UR60][R158.64], R11 ;  /* 0x0000000b9e004986 */ /* 0x0003e8000c10193c */
[----:B------:R-:W-:Y:S01]  /*7f870*/  @P6 STG.E desc[UR60][R156.64], R147 ;  /* 0x000000939c006986 */ /* 0x000fe2000c10193c */
[----:B------:R-:W4:Y:S03]  /*7f880*/  LDC R138, c[0x0][0x22c] ;  /* 0x00008b00ff8a7b82 */ /* 0x000f260000000800 */
[----:B------:R-:W-:Y:S04]  /*7f890*/  @P3 STG.E desc[UR60][R144.64], R164 ;  /* 0x000000a490003986 */ /* 0x000fe8000c10193c */
[----:B------:R-:W-:Y:S01]  /*7f8a0*/  @P5 STG.E desc[UR60][R166.64], R165 ;  /* 0x000000a5a6005986 */ /* 0x000fe2000c10193c */
[----:B-1----:R-:W1:Y:S01]  /*7f8b0*/  LDC R11, c[0x0][0x22c] ;  /* 0x00008b00ff0b7b82 */ /* 0x002e620000000800 */
[----:B------:R-:W-:-:S02]  /*7f8c0*/  ISETP.LT.AND P2, PT, R57, R0, !P0 ;  /* 0x000000003900720c */ /* 0x000fc40004741270 */
[----:B------:R-:W4:Y:S05]  /*7f8d0*/  LDL.LU R57, [R1+0xd18] ;  /* 0x000d180001397983 */ /* 0x000f2a0000300800 */
[----:B------:R-:W1:Y:S06]  /*7f8e0*/  LDC R0, c[0x0][0x22c] ;  /* 0x00008b00ff007b82 */ /* 0x000e6c0000000800 */
[----:B------:R3:W-:Y:S01]  /*7f8f0*/  @P2 STG.E desc[UR60][R162.64], R131 ;  /* 0x00000083a2002986 */ /* 0x0007e2000c10193c */
[----:B------:R-:W-:-:S03]  /*7f900*/  ISETP.LT.AND P4, PT, R10, R137, !P0 ;  /* 0x000000890a00720c */ /* 0x000fc60004781270 */
[----:B------:R-:W4:Y:S01]  /*7f910*/  LDL.LU R10, [R1+0x2580] ;  /* 0x00258000010a7983 */ /* 0x000f220000300800 */
[----:B------:R-:W1:Y:S01]  /*7f920*/  LDC R137, c[0x0][0x22c] ;  /* 0x00008b00ff897b82 */ /* 0x000e620000000800 */
[----:B--2---:R-:W-:Y:S02]  /*7f930*/  ISETP.LT.AND P2, PT, R122, R130, !P0 ;  /* 0x000000827a00720c */ /* 0x004fe40004741270 */
[----:B------:R-:W2:Y:S01]  /*7f940*/  LDL.LU R122, [R1+0x257c] ;  /* 0x00257c00017a7983 */ /* 0x000ea20000300800 */
[----:B---3--:R-:W-:-:S03]  /*7f950*/  ISETP.LT.AND P5, PT, R8, R9, !P0 ;  /* 0x000000090800720c */ /* 0x008fc600047a1270 */
[----:B------:R-:W1:Y:S01]  /*7f960*/  LDL.LU R9, [R1+0x2578] ;  /* 0x0025780001097983 */ /* 0x000e620000300800 */
[----:B------:R-:W-:Y:S02]  /*7f970*/  ISETP.LT.AND P3, PT, R56, R136, !P0 ;  /* 0x000000883800720c */ /* 0x000fe40004761270 */
[----:B------:R-:W3:Y:S01]  /*7f980*/  LDC R56, c[0x0][0x22c] ;  /* 0x00008b00ff387b82 */ /* 0x000ee20000000800 */
[----:B------:R-:W3:Y:S04]  /*7f990*/  LDL.LU.64 R130, [R1+0x890] ;  /* 0x0008900001827983 */ /* 0x000ee80000300a00 */
[----:B------:R-:W3:Y:S04]  /*7f9a0*/  LDL.LU R8, [R1+0xd2c] ;  /* 0x000d2c0001087983 */ /* 0x000ee80000300800 */
[----:B------:R-:W3:Y:S04]  /*7f9b0*/  LDL.LU.64 R152, [R1+0x888] ;  /* 0x0008880001987983 */ /* 0x000ee80000300a00 */
[----:B------:R-:W3:Y:S04]  /*7f9c0*/  LDL.LU R162, [R1+0xd1c] ;  /* 0x000d1c0001a27983 */ /* 0x000ee80000300800 */
[----:B------:R-:W3:Y:S04]  /*7f9d0*/  LDL.LU.64 R160, [R1+0x880] ;  /* 0x0008800001a07983 */ /* 0x000ee80000300a00 */
[----:B------:R-:W3:Y:S04]  /*7f9e0*/  LDL.LU R163, [R1+0xd00] ;  /* 0x000d000001a37983 */ /* 0x000ee80000300800 */
[----:B------:R-:W3:Y:S04]  /*7f9f0*/  LDL.LU.64 R158, [R1+0x868] ;  /* 0x00086800019e7983 */ /* 0x000ee80000300a00 */
[----:B------:R-:W-:Y:S04]  /*7fa00*/  @P4 STG.E desc[UR60][R124.64], R123 ;  /* 0x0000007b7c004986 */ /* 0x000fe8000c10193c */
[----:B----4-:R4:W-:Y:S01]  /*7fa10*/  @P3 STG.E desc[UR60][R154.64], R57 ;  /* 0x000000399a003986 */ /* 0x0109e2000c10193c */
[----:B------:R-:W-:-:S03]  /*7fa20*/  ISETP.LT.AND P6, PT, R10, R252, !P0 ;  /* 0x000000fc0a00720c */ /* 0x000fc600047c1270 */
[----:B------:R-:W3:Y:S01]  /*7fa30*/  LDL.LU R10, [R1+0xcf0] ;  /* 0x000cf000010a7983 */ /* 0x000ee20000300800 */
[----:B------:R-:W3:Y:S03]  /*7fa40*/  LDC R252, c[0x0][0x22c] ;  /* 0x00008b00fffc7b82 */ /* 0x000ee60000000800 */
[----:B------:R-:W3:Y:S04]  /*7fa50*/  LDL.LU.64 R156, [R1+0x860] ;  /* 0x00086000019c7983 */ /* 0x000ee80000300a00 */
[----:B------:R-:W3:Y:S04]  /*7fa60*/  LDL.LU R144, [R1+0xd04] ;  /* 0x000d040001907983 */ /* 0x000ee80000300800 */
[----:B------:R-:W3:Y:S04]  /*7fa70*/  LDL.LU.64 R166, [R1+0x858] ;  /* 0x0008580001a67983 */ /* 0x000ee80000300a00 */
[----:B----4-:R-:W4:Y:S01]  /*7fa80*/  LDL.LU R154, [R1+0xcf4] ;  /* 0x000cf400019a7983 */ /* 0x010f220000300800 */
[----:B-1----:R-:W-:-:S03]  /*7fa90*/  ISETP.LT.AND P3, PT, R9, R11, !P0 ;  /* 0x0000000b0900720c */ /* 0x002fc60004761270 */
[----:B------:R-:W4:Y:S04]  /*7faa0*/  LDL.LU R9, [R1+0x2574] ;  /* 0x0025740001097983 */ /* 0x000f280000300800 */
[----:B------:R-:W4:Y:S04]  /*7fab0*/  LDL.LU R139, [R1+0x2570] ;  /* 0x00257000018b7983 */ /* 0x000f280000300800 */
[----:B------:R-:W4:Y:S04]  /*7fac0*/  LDL.LU R136, [R1+0x256c] ;  /* 0x00256c0001887983 */ /* 0x000f280000300800 */
[----:B------:R-:W4:Y:S04]  /*7fad0*/  LDL.LU.64 R124, [R1+0x850] ;  /* 0x00085000017c7983 */ /* 0x000f280000300a00 */
[----:B------:R-:W4:Y:S01]  /*7fae0*/  LDL.LU R11, [R1+0xd08] ;  /* 0x000d0800010b7983 */ /* 0x000f220000300800 */
[----:B--2---:R-:W-:-:S02]  /*7faf0*/  ISETP.LT.AND P4, PT, R122, R0, !P0 ;  /* 0x000000007a00720c */ /* 0x004fc40004781270 */
[----:B------:R-:W1:Y:S01]  /*7fb00*/  LDC R0, c[0x0][0x22c] ;  /* 0x00008b00ff007b82 */ /* 0x000e620000000800 */
[----:B------:R-:W2:Y:S04]  /*7fb10*/  LDL.LU.64 R146, [R1+0x838] ;  /* 0x0008380001927983 */ /* 0x000ea80000300a00 */
[----:B------:R-:W2:Y:S04]  /*7fb20*/  LDL.LU R145, [R1+0xcf8] ;  /* 0x000cf80001917983 */ /* 0x000ea80000300800 */
[----:B------:R-:W2:Y:S04]  /*7fb30*/  LDL.LU.64 R164, [R1+0x830] ;  /* 0x0008300001a47983 */ /* 0x000ea80000300a00 */
[----:B------:R-:W2:Y:S04]  /*7fb40*/  LDL.LU R155, [R1+0xd0c] ;  /* 0x000d0c00019b7983 */ /* 0x000ea80000300800 */
[----:B------:R-:W2:Y:S04]  /*7fb50*/  LDL.LU.64 R122, [R1+0x828] ;  /* 0x00082800017a7983 */ /* 0x000ea80000300a00 */
[----:B------:R-:W2:Y:S04]  /*7fb60*/  LDL.LU R57, [R1+0xcfc] ;  /* 0x000cfc0001397983 */ /* 0x000ea80000300800 */
[----:B---3--:R3:W-:Y:S04]  /*7fb70*/  @P2 STG.E desc[UR60][R130.64], R8 ;  /* 0x0000000882002986 */ /* 0x0087e8000c10193c */
[----:B---3--:R-:W3:Y:S04]  /*7fb80*/  LDL.LU.64 R130, [R1+0x28b0] ;  /* 0x0028b00001827983 */ /* 0x008ee80000300a00 */
[----:B------:R-:W3:Y:S04]  /*7fb90*/  LDL.LU R8, [R1+0x2568] ;  /* 0x0025680001087983 */ /* 0x000ee80000300800 */
[----:B------:R-:W3:Y:S04]  /*7fba0*/  LDL.LU R140, [R1+0x2564] ;  /* 0x00256400018c7983 */ /* 0x000ee80000300800 */
[----:B------:R-:W-:Y:S04]  /*7fbb0*/  @P5 STG.E desc[UR60][R152.64], R162 ;  /* 0x000000a298005986 */ /* 0x000fe8000c10193c */
[----:B------:R1:W-:Y:S01]  /*7fbc0*/  @P6 STG.E desc[UR60][R160.64], R163 ;  /* 0x000000a3a0006986 */ /* 0x0003e2000c10193c */
[----:B----4-:R-:W-:-:S03]  /*7fbd0*/  ISETP.LT.AND P2, PT, R9, R56, !P0 ;  /* 0x000000380900720c */ /* 0x010fc60004741270 */
[----:B------:R-:W4:Y:S04]  /*7fbe0*/  LDL.LU R56, [R1+0x2560] ;  /* 0x0025600001387983 */ /* 0x000f280000300800 */
[----:B-1----:R-:W4:Y:S01]  /*7fbf0*/  LDL.LU.64 R162, [R1+0x820] ;  /* 0x0008200001a27983 */ /* 0x002f220000300a00 */
[----:B------:R-:W-:-:S03]  /*7fc00*/  ISETP.LT.AND P6, PT, R136, R137, !P0 ;  /* 0x000000898800720c */ /* 0x000fc600047c1270 */
[----:B------:R-:W4:Y:S01]  /*7fc10*/  LDL.LU R9, [R1+0xce0] ;  /* 0x000ce00001097983 */ /* 0x000f220000300800 */
[----:B------:R-:W1:Y:S03]  /*7fc20*/  LDC R137, c[0x0][0x22c] ;  /* 0x00008b00ff897b82 */ /* 0x000e660000000800 */
[----:B------:R-:W4:Y:S04]  /*7fc30*/  LDL.LU R136, [R1+0x255c] ;  /* 0x00255c0001887983 */ /* 0x000f280000300800 */
[----:B------:R2:W-:Y:S01]  /*7fc40*/  @P4 STG.E desc[UR60][R158.64], R10 ;  /* 0x0000000a9e004986 */ /* 0x0005e2000c10193c */
[----:B------:R-:W-:Y:S02]  /*7fc50*/  ISETP.LT.AND P4, PT, R139, R142, !P0 ;  /* 0x0000008e8b00720c */ /* 0x000fe40004781270 */
[----:B------:R-:W1:Y:S01]  /*7fc60*/  LDC R139, c[0x0][0x22c] ;  /* 0x00008b00ff8b7b82 */ /* 0x000e620000000800 */
[----:B------:R-:W-:Y:S04]  /*7fc70*/  @P3 STG.E desc[UR60][R156.64], R144 ;  /* 0x000000909c003986 */ /* 0x000fe8000c10193c */
[----:B------:R3:W-:Y:S03]  /*7fc80*/  @P2 STG.E desc[UR60][R166.64], R154 ;  /* 0x0000009aa6002986 */ /* 0x0007e6000c10193c */
[----:B--2---:R-:W2:Y:S03]  /*7fc90*/  LDC R10, c[0x0][0x22c] ;  /* 0x00008b00ff0a7b82 */ /* 0x004ea60000000800 */
[----:B------:R3:W-:Y:S04]  /*7fca0*/  @P4 STG.E desc[UR60][R124.64], R11 ;  /* 0x0000000b7c004986 */ /* 0x0007e8000c10193c */
[----:B------:R-:W-:Y:S01]  /*7fcb0*/  @P6 STG.E desc[UR60][R146.64], R145 ;  /* 0x0000009192006986 */ /* 0x000fe2000c10193c */
[----:B---3--:R-:W-:-:S03]  /*7fcc0*/  ISETP.LT.AND P3, PT, R8, R141, !P0 ;  /* 0x0000008d0800720c */ /* 0x008fc60004761270 */
[----:B------:R-:W2:Y:S01]  /*7fcd0*/  LDL.LU R8, [R1+0x2558] ;  /* 0x0025580001087983 */ /* 0x000ea20000300800 */
[----:B------:R-:W3:Y:S01]  /*7fce0*/  LDC R141, c[0x0][0x22c] ;  /* 0x00008b00ff8d7b82 */ /* 0x000ee20000000800 */
[----:B------:R-:W-:Y:S02]  /*7fcf0*/  ISETP.LT.AND P5, PT, R140, R252, !P0 ;  /* 0x000000fc8c00720c */ /* 0x000fe400047a1270 */
[----:B------:R-:W3:Y:S04]  /*7fd00*/  LDL.LU.64 R166, [R1+0x818] ;  /* 0x0008180001a67983 */ /* 0x000ee80000300a00 */
[----:B------:R-:W3:Y:S01]  /*7fd10*/  LDL.LU R154, [R1+0xcd0] ;  /* 0x000cd000019a7983 */ /* 0x000ee20000300800 */
[----:B------:R-:W1:Y:S03]  /*7fd20*/  LDC R252, c[0x0][0x22c] ;  /* 0x00008b00fffc7b82 */ /* 0x000e660000000800 */
[----:B------:R-:W3:Y:S04]  /*7fd30*/  LDL.LU.64 R124, [R1+0x810] ;  /* 0x00081000017c7983 */ /* 0x000ee80000300a00 */
[----:B------:R-:W3:Y:S01]  /*7fd40*/  LDL.LU R11, [R1+0xce4] ;  /* 0x000ce400010b7983 */ /* 0x000ee20000300800 */
[----:B------:R-:W1:Y:S03]  /*7fd50*/  LDC R140, c[0x0][0x22c] ;  /* 0x00008b00ff8c7b82 */ /* 0x000e660000000800 */
[----:B------:R-:W-:Y:S04]  /*7fd60*/  @P3 STG.E desc[UR60][R164.64], R155 ;  /* 0x0000009ba4003986 */ /* 0x000fe8000c10193c */
[----:B------:R4:W-:Y:S02]  /*7fd70*/  @P5 STG.E desc[UR60][R122.64], R57 ;  /* 0x000000397a005986 */ /* 0x0009e4000c10193c */
[----:B----4-:R-:W-:-:S02]  /*7fd80*/  ISETP.LT.AND P4, PT, R136, R138, !P0 ;  /* 0x0000008a8800720c */ /* 0x010fc40004781270 */
[----:B------:R-:W1:Y:S01]  /*7fd90*/  LDL.LU R138, [R1+0x2554] ;  /* 0x00255400018a7983 */ /* 0x000e620000300800 */
[----:B------:R-:W-:Y:S01]  /*7fda0*/  ISETP.LT.AND P2, PT, R56, R0, !P0 ;  /* 0x000000003800720c */ /* 0x000fe20004741270 */
[----:B------:R-:W4:Y:S02]  /*7fdb0*/  LDC R136, c[0x0][0x22c] ;  /* 0x00008b00ff887b82 */ /* 0x000f240000000800 */
[----:B------:R-:W4:Y:S04]  /*7fdc0*/  LDL.LU R123, [R1+0x2550] ;  /* 0x00255000017b7983 */ /* 0x000f280000300800 */
[----:B------:R-:W4:Y:S02]  /*7fdd0*/  LDL.LU R122, [R1+0x254c] ;  /* 0x00254c00017a7983 */ /* 0x000f240000300800 */
[----:B------:R-:W4:Y:S02]  /*7fde0*/  LDC R56, c[0x0][0x22c] ;  /* 0x00008b00ff387b82 */ /* 0x000f240000000800 */
[----:B------:R-:W4:Y:S04]  /*7fdf0*/  LDL.LU.64 R164, [R1+0x7f8] ;  /* 0x0007f80001a47983 */ /* 0x000f280000300a00 */
[----:B------:R2:W-:Y:S02]  /*7fe00*/  @P2 STG.E desc[UR60][R162.64], R9 ;  /* 0x00000009a2002986 */ /* 0x0005e4000c10193c */
[----:B------:R-:W4:Y:S01]  /*7fe10*/  LDC R0, c[0x0][0x22c] ;  /* 0x00008b00ff007b82 */ /* 0x000f220000000800 */
[----:B--2---:R-:W-:-:S02]  /*7fe20*/  ISETP.LT.AND P3, PT, R8, R10, !P0 ;  /* 0x0000000a0800720c */ /* 0x004fc40004761270 */
[----:B------:R-:W2:Y:S04]  /*7fe30*/  LDL.LU R8, [R1+0xcd4] ;  /* 0x000cd40001087983 */ /* 0x000ea80000300800 */
[----:B------:R-:W2:Y:S04]  /*7fe40*/  LDL.LU R10, [R1+0x2548] ;  /* 0x00254800010a7983 */ /* 0x000ea80000300800 */
[----:B------:R-:W2:Y:S04]  /*7fe50*/  LDL.LU R9, [R1+0x2544] ;  /* 0x0025440001097983 */ /* 0x000ea80000300800 */
[----:B------:R-:W2:Y:S04]  /*7fe60*/  LDL.LU.64 R160, [R1+0x7f0] ;  /* 0x0007f00001a07983 */ /* 0x000ea80000300a00 */
[----:B------:R-:W2:Y:S04]  /*7fe70*/  LDL.LU R57, [R1+0xce8] ;  /* 0x000ce80001397983 */ /* 0x000ea80000300800 */
[----:B------:R-:W2:Y:S04]  /*7fe80*/  LDL.LU.64 R158, [R1+0x7e8] ;  /* 0x0007e800019e7983 */ /* 0x000ea80000300a00 */
[----:B------:R-:W2:Y:S04]  /*7fe90*/  LDL.LU R146, [R1+0xcd8] ;  /* 0x000cd80001927983 */ /* 0x000ea80000300800 */
[----:B------:R-:W2:Y:S04]  /*7fea0*/  LDL.LU.64 R162, [R1+0x7e0] ;  /* 0x0007e00001a27983 */ /* 0x000ea80000300a00 */
[----:B------:R-:W2:Y:S04]  /*7feb0*/  LDL.LU R155, [R1+0xcec] ;  /* 0x000cec00019b7983 */ /* 0x000ea80000300800 */
[----:B------:R-:W2:Y:S04]  /*7fec0*/  LDL.LU.64 R156, [R1+0x7d8] ;  /* 0x0007d800019c7983 */ /* 0x000ea80000300a00 */
[----:B------:R-:W2:Y:S04]  /*7fed0*/  LDL.LU R147, [R1+0xcdc] ;  /* 0x000cdc0001937983 */ /* 0x000ea80000300800 */
[----:B---3--:R3:W-:Y:S04]  /*7fee0*/  @P4 STG.E desc[UR60][R166.64], R154 ;  /* 0x0000009aa6004986 */ /* 0x0087e8000c10193c */
[----:B------:R3:W-:Y:S01]  /*7fef0*/  @P3 STG.E desc[UR60][R124.64], R11 ;  /* 0x0000000b7c003986 */ /* 0x0007e2000c10193c */
[----:B-1----:R-:W-:-:S03]  /*7ff00*/  ISETP.LT.AND P2, PT, R138, R139, !P0 ;  /* 0x0000008b8a00720c */ /* 0x002fc60004741270 */
[----:B------:R-:W2:Y:S01]  /*7ff10*/  LDL.LU R139, [R1+0x2540] ;  /* 0x00254000018b7983 */ /* 0x000ea20000300800 */
[----:B------:R-:W1:Y:S01]  /*7ff20*/  LDC R138, c[0x0][0x22c] ;  /* 0x00008b00ff8a7b82 */ /* 0x000e620000000800 */
[----:B----4-:R-:W-:Y:S02]  /*7ff30*/  ISETP.LT.AND P5, PT, R123, R137, !P0 ;  /* 0x000000897b00720c */ /* 0x010fe400047a1270 */
[----:B------:R-:W4:Y:S01]  /*7ff40*/  LDL.LU R123, [R1+0x253c] ;  /* 0x00253c00017b7983 */ /* 0x000f220000300800 */
[----:B------:R-:W-:-:S03]  /*7ff50*/  ISETP.LT.AND P6, PT, R122, R252, !P0 ;  /* 0x000000fc7a00720c */ /* 0x000fc600047c1270 */
[----:B---3--:R-:W3:Y:S01]  /*7ff60*/  LDL.LU.64 R166, [R1+0x7d0] ;  /* 0x0007d00001a67983 */ /* 0x008ee20000300a00 */
[----:B------:R-:W3:Y:S03]  /*7ff70*/  LDC R137, c[0x0][0x22c] ;  /* 0x00008b00ff897b82 */ /* 0x000ee60000000800 */
[----:B------:R-:W3:Y:S04]  /*7ff80*/  LDL.LU R122, [R1+0xcc0] ;  /* 0x000cc000017a7983 */ /* 0x000ee80000300800 */
[----:B------:R-:W1:Y:S01]  /*7ff90*/  LDL.LU R11, [R1+0x2538] ;  /* 0x00253800010b7983 */ /* 0x000e620000300800 */
[----:B------:R-:W3:Y:S03]  /*7ffa0*/  LDC R252, c[0x0][0x22c] ;  /* 0x00008b00fffc7b82 */ /* 0x000ee60000000800 */
[----:B------:R-:W3:Y:S04]  /*7ffb0*/  LDL.LU.64 R144, [R1+0x7b8] ;  /* 0x0007b80001907983 */ /* 0x000ee80000300a00 */
[----:B------:R-:W3:Y:S04]  /*7ffc0*/  LDL.LU R154, [R1+0xcb0] ;  /* 0x000cb000019a7983 */ /* 0x000ee80000300800 */
[----:B------:R-:W3:Y:S01]  /*7ffd0*/  LDL.LU.64 R124, [R1+0x7b0] ;  /* 0x0007b000017c7983 */ /* 0x000ee20000300a00 */
[----:B--2---:R-:W-:-:S03]  /*7ffe0*/  ISETP.LT.AND P4, PT, R10, R56, !P0 ;  /* 0x000000380a00720c */ /* 0x004fc60004781270 */
[----:B------:R-:W2:Y:S04]  /*7fff0*/  LDL.LU R56, [R1+0xcc4] ;  /* 0x000cc40001387983 */ /* 0x000ea80000300800 */
[----:B------:R-:W2:Y:S01]  /*80000*/  LDL.LU R10, [R1+0x2534] ;  /* 0x00253400010a7983 */ /* 0x000ea20000300800 */
[----:B------:R-:W-:Y:S02]  /*80010*/  ISETP.LT.AND P3, PT, R9, R0, !P0 ;  /* 0x000000000900720c */ /* 0x000fe40004761270 */
[----:B------:R-:W2:Y:S01]  /*80020*/  LDC R0, c[0x0][0x22c] ;  /* 0x00008b00ff007b82 */ /* 0x000ea20000000800 */
[----:B------:R4:W-:Y:S04]  /*80030*/  @P2 STG.E desc[UR60][R164.64], R8 ;  /* 0x00000008a4002986 */ /* 0x0009e8000c10193c */
[----:B------:R4:W-:Y:S04]  /*80040*/  @P5 STG.E desc[UR60][R160.64], R57 ;  /* 0x00000039a0005986 */ /* 0x0009e8000c10193c */
[----:B------:R-:W2:Y:S04]  /*80050*/  LDL.LU R9, [R1+0x2530] ;  /* 0x0025300001097983 */ /* 0x000ea80000300800 */
[----:B------:R-:W-:Y:S04]  /*80060*/  @P6 STG.E desc[UR60][R158.64], R146 ;  /* 0x000000929e006986 */ /* 0x000fe8000c10193c */
[----:B----4-:R-:W4:Y:S01]  /*80070*/  LDL.LU.64 R164, [R1+0x7a8] ;  /* 0x0007a80001a47983 */ /* 0x010f220000300a00 */
[----:B------:R-:W4:Y:S03]  /*80080*/  LDC R57, c[0x0][0x22c] ;  /* 0x00008b00ff397b82 */ /* 0x000f260000000800 */
[----:B------:R1:W-:Y:S04]  /*80090*/  @P4 STG.E desc[UR60][R162.64], R155 ;  /* 0x0000009ba2004986 */ /* 0x0003e8000c10193c */
[----:B------:R-:W4:Y:S01]  /*800a0*/  LDL.LU R8, [R1+0xcb4] ;  /* 0x000cb40001087983 */ /* 0x000f220000300800 */
[----:B------:R-:W-:-:S03]  /*800b0*/  ISETP.LT.AND P4, PT, R123, R136, !P0 ;  /* 0x000000887b00720c */ /* 0x000fc60004781270 */
[----:B------:R-:W4:Y:S01]  /*800c0*/  LDL.LU R123, [R1+0x252c] ;  /* 0x00252c00017b7983 */ /* 0x000f220000300800 */
[----:B------:R-:W-:Y:S01]  /*800d0*/  ISETP.LT.AND P2, PT, R139, R140, !P0 ;  /* 0x0000008c8b00720c */ /* 0x000fe20004741270 */
[----:B------:R-:W4:Y:S02]  /*800e0*/  LDC R136, c[0x0][0x22c] ;  /* 0x00008b00ff887b82 */ /* 0x000f240000000800 */
[----:B-1----:R-:W4:Y:S04]  /*800f0*/  LDL.LU.64 R162, [R1+0x7a0] ;  /* 0x0007a00001a27983 */ /* 0x002f280000300a00 */
[----:B------:R-:W4:Y:S01]  /*80100*/  LDL.LU R155, [R1+0xcc8] ;  /* 0x000cc800019b7983 */ /* 0x000f220000300800 */
[----:B------:R-:W-:Y:S01]  /*80110*/  ISETP.LT.AND P6, PT, R11, R138, !P0 ;  /* 0x0000008a0b00720c */ /* 0x000fe200047c1270 */
[----:B------:R-:W1:Y:S02]  /*80120*/  LDC R140, c[0x0][0x22c] ;  /* 0x00008b00ff8c7b82 */ /* 0x000e640000000800 */
[----:B------:R-:W4:Y:S04]  /*80130*/  LDL.LU R11, [R1+0x2528] ;  /* 0x00252800010b7983 */ /* 0x000f280000300800 */
[----:B------:R-:W-:Y:S02]  /*80140*/  @P3 STG.E desc[UR60][R156.64], R147 ;  /* 0x000000939c003986 */ /* 0x000fe4000c10193c */
[----:B------:R-:W1:Y:S02]  /*80150*/  LDC R138, c[0x0][0x22c] ;  /* 0x00008b00ff8a7b82 */ /* 0x000e640000000800 */
[----:B---3--:R3:W-:Y:S04]  /*80160*/  @P2 STG.E desc[UR60][R166.64], R122 ;  /* 0x0000007aa6002986 */ /* 0x0087e8000c10193c */
[----:B------:R-:W-:Y:S01]  /*80170*/  @P4 STG.E desc[UR60][R144.64], R154 ;  /* 0x0000009a90004986 */ /* 0x000fe2000c10193c */
[----:B--2---:R-:W-:-:S03]  /*80180*/  ISETP.LT.AND P3, PT, R10, R137, !P0 ;  /* 0x000000890a00720c */ /* 0x004fc60004761270 */
[----:B------:R-:W2:Y:S04]  /*80190*/  LDL.LU R10, [R1+0x2524] ;  /* 0x00252400010a7983 */ /* 0x000ea80000300800 */
[----:B------:R-:W2:Y:S04]  /*801a0*/  LDL.LU.64 R142, [R1+0x798] ;  /* 0x00079800018e7983 */ /* 0x000ea80000300a00 */
[----:B------:R-:W2:Y:S04]  /*801b0*/  LDL.LU R161, [R1+0xcb8] ;  /* 0x000cb80001a17983 */ /* 0x000ea80000300800 */
[----:B---3--:R-:W3:Y:S04]  /*801c0*/  LDL.LU.64 R166, [R1+0x790] ;  /* 0x0007900001a67983 */ /* 0x008ee80000300a00 */
[----:B------:R-:W3:Y:S04]  /*801d0*/  LDL.LU R122, [R1+0xccc] ;  /* 0x000ccc00017a7983 */ /* 0x000ee80000300800 */
[----:B------:R1:W-:Y:S04]  /*801e0*/  @P6 STG.E desc[UR60][R124.64], R56 ;  /* 0x000000387c006986 */ /* 0x0003e8000c10193c */
[----:B----4-:R4:W-:Y:S04]  /*801f0*/  @P3 STG.E desc[UR60][R164.64], R8 ;  /* 0x00000008a4003986 */ /* 0x0109e8000c10193c */
[----:B-1----:R-:W3:Y:S04]  /*80200*/  LDL.LU.64 R124, [R1+0x778] ;  /* 0x00077800017c7983 */ /* 0x002ee80000300a00 */
[----:B------:R-:W3:Y:S04]  /*80210*/  LDL.LU R56, [R1+0xcbc] ;  /* 0x000cbc0001387983 */ /* 0x000ee80000300800 */
[----:B------:R-:W3:Y:S01]  /*80220*/  LDL.LU R139, [R1+0x2520] ;  /* 0x00252000018b7983 */ /* 0x000ee20000300800 */
[----:B------:R-:W-:-:S03]  /*80230*/  ISETP.LT.AND P4, PT, R11, R57, !P0 ;  /* 0x000000390b00720c */ /* 0x000fc60004781270 */
[----:B------:R-:W3:Y:S04]  /*80240*/  LDL.LU R57, [R1+0x251c] ;  /* 0x00251c0001397983 */ /* 0x000ee80000300800 */
[----:B----4-:R-:W4:Y:S01]  /*80250*/  LDL.LU R8, [R1+0x2518] ;  /* 0x0025180001087983 */ /* 0x010f220000300800 */
[----:B------:R-:W-:Y:S02]  /*80260*/  ISETP.LT.AND P5, PT, R9, R252, !P0 ;  /* 0x000000fc0900720c */ /* 0x000fe400047a1270 */
[----:B------:R-:W4:Y:S01]  /*80270*/  LDC R9, c[0x0][0x22c] ;  /* 0x00008b00ff097b82 */ /* 0x000f220000000800 */
[----:B------:R-:W-:Y:S01]  /*80280*/  ISETP.LT.AND P2, PT, R123, R0, !P0 ;  /* 0x000000007b00720c */ /* 0x000fe20004741270 */
[----:B------:R-:W4:Y:S04]  /*80290*/  LDL.LU.64 R158, [R1+0x770] ;  /* 0x00077000019e7983 */ /* 0x000f280000300a00 */
[----:B------:R-:W4:Y:S02]  /*802a0*/  LDL.LU R146, [R1+0xca0] ;  /* 0x000ca00001927983 */ /* 0x000f240000300800 */
[----:B------:R-:W1:Y:S02]  /*802b0*/  LDC R0, c[0x0][0x22c] ;  /* 0x00008b00ff007b82 */ /* 0x000e640000000800 */
[----:B------:R-:W4:Y:S04]  /*802c0*/  LDL.LU.64 R164, [R1+0x768] ;  /* 0x0007680001a47983 */ /* 0x000f280000300a00 */
[----:B------:R-:W4:Y:S02]  /*802d0*/  LDL.LU R11, [R1+0xc90] ;  /* 0x000c9000010b7983 */ /* 0x000f240000300800 */
[----:B------:R-:W1:Y:S02]  /*802e0*/  LDC R252, c[0x0][0x22c] ;  /* 0x00008b00fffc7b82 */ /* 0x000e640000000800 */
[----:B------:R-:W1:Y:S04]  /*802f0*/  LDL.LU R137, [R1+0x2514] ;  /* 0x0025140001897983 */ /* 0x000e680000300800 */
[----:B------:R3:W-:Y:S02]  /*80300*/  @P5 STG.E desc[UR60][R162.64], R155 ;  /* 0x0000009ba2005986 */ /* 0x0007e4000c10193c */
[----:B------:R-:W1:Y:S01]  /*80310*/  LDC R123, c[0x0][0x22c] ;  /* 0x00008b00ff7b7b82 */ /* 0x000e620000000800 */
[----:B--2---:R-:W-:-:S02]  /*80320*/  ISETP.LT.AND P3, PT, R10, R136, !P0 ;  /* 0x000000880a00720c */ /* 0x004fc40004761270 */
[----:B------:R-:W2:Y:S05]  /*80330*/  LDL.LU R10, [R1+0x2510] ;  /* 0x00251000010a7983 */ /* 0x000eaa0000300800 */
[----:B------:R-:W2:Y:S01]  /*80340*/  LDC R136, c[0x0][0x22c] ;  /* 0x00008b00ff887b82 */ /* 0x000ea20000000800 */
[----:B------:R-:W2:Y:S04]  /*80350*/  LDL.LU.64 R156, [R1+0x760] ;  /* 0x00076000019c7983 */ /* 0x000ea80000300a00 */
[----:B------:R-:W2:Y:S04]  /*80360*/  LDL.LU R147, [R1+0xca4] ;  /* 0x000ca40001937983 */ /* 0x000ea80000300800 */
[----:B------:R-:W2:Y:S04]  /*80370*/  LDL.LU.64 R144, [R1+0x748] ;  /* 0x0007480001907983 */ /* 0x000ea80000300a00 */
[----:B------:R-:W2:Y:S04]  /*80380*/  LDL.LU R154, [R1+0xc94] ;  /* 0x000c9400019a7983 */ /* 0x000ea80000300800 */
[----:B------:R-:W-:Y:S04]  /*80390*/  @P2 STG.E desc[UR60][R142.64], R161 ;  /* 0x000000a18e002986 */ /* 0x000fe8000c10193c */
[----:B---3--:R-:W3:Y:S04]  /*803a0*/  LDL.LU.64 R162, [R1+0x740] ;  /* 0x0007400001a27983 */ /* 0x008ee80000300a00 */
[----:B------:R4:W-:Y:S04]  /*803b0*/  @P4 STG.E desc[UR60][R166.64], R122 ;  /* 0x0000007aa6004986 */ /* 0x0009e8000c10193c */
[----:B------:R-:W3:Y:S04]  /*803c0*/  LDL.LU R155, [R1+0xca8] ;  /* 0x000ca800019b7983 */ /* 0x000ee80000300800 */
[----:B------:R4:W-:Y:S02]  /*803d0*/  @P3 STG.E desc[UR60][R124.64], R56 ;  /* 0x000000387c003986 */ /* 0x0009e4000c10193c */
[----:B----4-:R-:W-:-:S02]  /*803e0*/  ISETP.LT.AND P4, PT, R8, R9, !P0 ;  /* 0x000000090800720c */ /* 0x010fc40004781270 */
[----:B------:R-:W4:Y:S04]  /*803f0*/  LDL.LU R9, [R1+0x250c] ;  /* 0x00250c0001097983 */ /* 0x000f280000300800 */
[----:B------:R-:W4:Y:S04]  /*80400*/  LDL.LU R122, [R1+0x2508] ;  /* 0x00250800017a7983 */ /* 0x000f280000300800 */
[----:B------:R-:W4:Y:S04]  /*80410*/  LDL.LU.64 R166, [R1+0x738] ;  /* 0x0007380001a67983 */ /* 0x000f280000300a00 */
[----:B------:R-:W4:Y:S04]  /*80420*/  LDL.LU R8, [R1+0xc98] ;  /* 0x000c980001087983 */ /* 0x000f280000300800 */
[----:B------:R-:W4:Y:S01]  /*80430*/  LDL.LU R56, [R1+0x2504] ;  /* 0x0025040001387983 */ /* 0x000f220000300800 */
[----:B------:R-:W-:-:S02]  /*80440*/  ISETP.LT.AND P6, PT, R57, R138, !P0 ;  /* 0x0000008a3900720c */ /* 0x000fc400047c1270 */
[----:B------:R-:W4:Y:S01]  /*80450*/  LDC R57, c[0x0][0x22c] ;  /* 0x00008b00ff397b82 */ /* 0x000f220000000800 */
[----:B------:R-:W-:Y:S01]  /*80460*/  ISETP.LT.AND P2, PT, R139, R140, !P0 ;  /* 0x0000008c8b00720c */ /* 0x000fe20004741270 */
[----:B------:R-:W4:Y:S01]  /*80470*/  LDL.LU.64 R124, [R1+0x730] ;  /* 0x00073000017c7983 */ /* 0x000f220000300a00 */
[----:B-1----:R-:W-:-:S05]  /*80480*/  ISETP.LT.AND P5, PT, R137, R252, !P0 ;  /* 0x000000fc8900720c */ /* 0x002fca00047a1270 */
[----:B------:R-:W1:Y:S06]  /*80490*/  LDC R138, c[0x0][0x22c] ;  /* 0x00008b00ff8a7b82 */ /* 0x000e6c0000000800 */
[----:B------:R-:W-:Y:S01]  /*804a0*/  @P2 STG.E desc[UR60][R158.64], R146 ;  /* 0x000000929e002986 */ /* 0x000fe2000c10193c */
[----:B--2---:R-:W-:Y:S01]  /*804b0*/  ISETP.LT.AND P3, PT, R10, R0, !P0 ;  /* 0x000000000a00720c */ /* 0x004fe20004761270 */
[----:B------:R-:W2:Y:S02]  /*804c0*/  LDC R252, c[0x0][0x22c] ;  /* 0x00008b00fffc7b82 */ /* 0x000ea40000000800 */
[----:B------:R-:W2:Y:S04]  /*804d0*/  LDL.LU R10, [R1+0xcac] ;  /* 0x000cac00010a7983 */ /* 0x000ea80000300800 */
[----:B------:R3:W-:Y:S02]  /*804e0*/  @P6 STG.E desc[UR60][R164.64], R11 ;  /* 0x0000000ba4006986 */ /* 0x0007e4000c10193c */
[----:B------:R-:W2:Y:S08]  /*804f0*/  LDC R0, c[0x0][0x22c] ;  /* 0x00008b00ff007b82 */ /* 0x000eb00000000800 */
[----:B------:R-:W2:Y:S01]  /*80500*/  LDC R139, c[0x0][0x22c] ;  /* 0x00008b00ff8b7b82 */ /* 0x000ea20000000800 */
[----:B---3--:R-:W3:Y:S04]  /*80510*/  LDL.LU.64 R164, [R1+0x728] ;  /* 0x0007280001a47983 */ /* 0x008ee80000300a00 */
[----:B------:R-:W3:Y:S03]  /*80520*/  LDL.LU R11, [R1+0xc9c] ;  /* 0x000c9c00010b7983 */ /* 0x000ee60000300800 */
[----:B------:R-:W3:Y:S01]  /*80530*/  LDC R140, c[0x0][0x22c] ;  /* 0x00008b00ff8c7b82 */ /* 0x000ee20000000800 */
[----:B------:R-:W1:Y:S04]  /*80540*/  LDL.LU R137, [R1+0x2500] ;  /* 0x0025000001897983 */ /* 0x000e680000300800 */
[----:B------:R-:W-:Y:S04]  /*80550*/  @P4 STG.E desc[UR60][R156.64], R147 ;  /* 0x000000939c004986 */ /* 0x000fe8000c10193c */
[----:B------:R4:W-:Y:S04]  /*80560*/  @P5 STG.E desc[UR60][R144.64], R154 ;  /* 0x0000009a90005986 */ /* 0x0009e8000c10193c */
[----:B------:R4:W-:Y:S02]  /*80570*/  @P3 STG.E desc[UR60][R162.64], R155 ;  /* 0x0000009ba2003986 */ /* 0x0009e4000c10193c */
[----:B----4-:R-:W-:-:S02]  /*80580*/  ISETP.LT.AND P2, PT, R9, R123, !P0 ;  /* 0x0000007b0900720c */ /* 0x010fc40004741270 */
[----:B------:R-:W4:Y:S01]  /*80590*/  LDL.LU R123, [R1+0x24fc] ;  /* 0x0024fc00017b7983 */ /* 0x000f220000300800 */
[----:B------:R-:W4:Y:S01]  /*805a0*/  LDC R9, c[0x0][0x22c] ;  /* 0x00008b00ff097b82 */ /* 0x000f220000000800 */
[----:B------:R-:W-:-:S07]  /*805b0*/  ISETP.LT.AND P4, PT, R122, R136, !P0 ;  /* 0x000000887a00720c */ /* 0x000fce0004781270 */
[----:B------:R-:W4:Y:S01]  /*805c0*/  LDC R136, c[0x0][0x22c] ;  /* 0x00008b00ff887b82 */ /* 0x000f220000000800 */
[----:B------:R-:W-:Y:S02]  /*805d0*/  ISETP.LT.AND P6, PT, R56, R57, !P0 ;  /* 0x000000393800720c */ /* 0x000fe400047c1270 */
[----:B------:R-:W4:Y:S04]  /*805e0*/  LDL.LU R56, [R1+0x24f8] ;  /* 0x0024f80001387983 */ /* 0x000f280000300800 */
[----:B------:R-:W4:Y:S04]  /*805f0*/  LDL.LU.64 R160, [R1+0x720] ;  /* 0x0007200001a07983 */ /* 0x000f280000300a00 */
[----:B------:R-:W4:Y:S04]  /*80600*/  LDL.LU R122, [R1+0xc80] ;  /* 0x000c8000017a7983 */ /* 0x000f280000300800 */
[----:B------:R-:W4:Y:S04]  /*80610*/  LDL.LU.64 R158, [R1+0x708] ;  /* 0x00070800019e7983 */ /* 0x000f280000300a00 */
[----:B------:R-:W4:Y:S04]  /*80620*/  LDL.LU R154, [R1+0xc70] ;  /* 0x000c7000019a7983 */ /* 0x000f280000300800 */
[----:B------:R-:W4:Y:S04]  /*80630*/  LDL.LU.64 R162, [R1+0x700] ;  /* 0x0007000001a27983 */ /* 0x000f280000300a00 */
[----:B------:R-:W4:Y:S04]  /*80640*/  LDL.LU R57, [R1+0xc84] ;  /* 0x000c840001397983 */ /* 0x000f280000300800 */
[----:B------:R2:W-:Y:S04]  /*80650*/  @P2 STG.E desc[UR60][R166.64], R8 ;  /* 0x00000008a6002986 */ /* 0x0005e8000c10193c */
[----:B--2---:R-:W2:Y:S04]  /*80660*/  LDL.LU R8, [R1+0x24f4] ;  /* 0x0024f40001087983 */ /* 0x004ea80000300800 */
[----:B------:R-:W2:Y:S01]  /*80670*/  LDL.LU.64 R156, [R1+0x6f8] ;  /* 0x0006f800019c7983 */ /* 0x000ea20000300a00 */
[----:B-1----:R-:W-:-:S03]  /*80680*/  ISETP.LT.AND P3, PT, R137, R138, !P0 ;  /* 0x0000008a8900720c */ /* 0x002fc60004761270 */
[----:B------:R-:W2:Y:S04]  /*80690*/  LDL.LU R147, [R1+0xc74] ;  /* 0x000c740001937983 */ /* 0x000ea80000300800 */
[----:B------:R1:W-:Y:S04]  /*806a0*/  @P4 STG.E desc[UR60][R124.64], R10 ;  /* 0x0000000a7c004986 */ /* 0x0003e8000c10193c */
[----:B-1----:R-:W2:Y:S04]  /*806b0*/  LDL.LU R125, [R1+0x24f0] ;  /* 0x0024f000017d7983 */ /* 0x002ea80000300800 */
[----:B------:R-:W2:Y:S04]  /*806c0*/  LDL.LU.64 R166, [R1+0x6f0] ;  /* 0x0006f00001a67983 */ /* 0x000ea80000300a00 */
[----:B------:R-:W2:Y:S04]  /*806d0*/  LDL.LU R124, [R1+0xc88] ;  /* 0x000c8800017c7983 */ /* 0x000ea80000300800 */
[----:B------:R-:W2:Y:S04]  /*806e0*/  LDL.LU R137, [R1+0x24ec] ;  /* 0x0024ec0001897983 */ /* 0x000ea80000300800 */
[----:B---3--:R1:W-:Y:S01]  /*806f0*/  @P6 STG.E desc[UR60][R164.64], R11 ;  /* 0x0000000ba4006986 */ /* 0x0083e2000c10193c */
[----:B----4-:R-:W-:-:S02]  /*80700*/  ISETP.LT.AND P5, PT, R123, R252, !P0 ;  /* 0x000000fc7b00720c */ /* 0x010fc400047a1270 */
[----:B------:R-:W3:Y:S01]  /*80710*/  LDC R252, c[0x0][0x22c] ;  /* 0x00008b00fffc7b82 */ /* 0x000ee20000000800 */
[----:B------:R-:W-:Y:S02]  /*80720*/  ISETP.LT.AND P2, PT, R56, R0, !P0 ;  /* 0x000000003800720c */ /* 0x000fe40004741270 */
[----:B------:R-:W4:Y:S05]  /*80730*/  LDL.LU R56, [R1+0x24e8] ;  /* 0x0024e80001387983 */ /* 0x000f2a0000300800 */
[----:B------:R-:W3:Y:S01]  /*80740*/  LDC R0, c[0x0][0x22c] ;  /* 0x00008b00ff007b82 */ /* 0x000ee20000000800 */
[----:B------:R-:W3:Y:S04]  /*80750*/  LDL.LU.64 R144, [R1+0x6e8] ;  /* 0x0006e80001907983 */ /* 0x000ee80000300a00 */
[----:B------:R-:W3:Y:S04]  /*80760*/  LDL.LU R123, [R1+0xc78] ;  /* 0x000c7800017b7983 */ /* 0x000ee80000300800 */
[----:B-1----:R-:W3:Y:S04]  /*80770*/  LDL.LU.64 R164, [R1+0x6e0] ;  /* 0x0006e00001a47983 */ /* 0x002ee80000300a00 */
[----:B------:R-:W3:Y:S01]  /*80780*/  LDL.LU R155, [R1+0xc8c] ;  /* 0x000c8c00019b7983 */ /* 0x000ee20000300800 */
[----:B--2---:R-:W-:-:S03]  /*80790*/  ISETP.LT.AND P4, PT, R8, R9, !P0 ;  /* 0x000000090800720c */ /* 0x004fc60004781270 */
[----:B------:R-:W2:Y:S04]  /*807a0*/  LDL.LU R8, [R1+0x24e4] ;  /* 0x0024e40001087983 */ /* 0x000ea80000300800 */
[----:B------:R-:W3:Y:S04]  /*807b0*/  LDL.LU.64 R10, [R1+0x6c8] ;  /* 0x0006c800010a7983 */ /* 0x000ee80000300a00 */
[----:B------:R-:W3:Y:S04]  /*807c0*/  LDL.LU R9, [R1+0xc7c] ;  /* 0x000c7c0001097983 */ /* 0x000ee80000300800 */
[----:B------:R1:W-:Y:S04]  /*807d0*/  @P3 STG.E desc[UR60][R160.64], R122 ;  /* 0x0000007aa0003986 */ /* 0x0003e8000c10193c */
[----:B------:R-:W3:Y:S04]  /*807e0*/  LDL.LU R138, [R1+0x24e0] ;  /* 0x0024e000018a7983 */ /* 0x000ee80000300800 */
[----:B------:R-:W-:Y:S01]  /*807f0*/  @P5 STG.E desc[UR60][R158.64], R154 ;  /* 0x0000009a9e005986 */ /* 0x000fe2000c10193c */
[----:B------:R-:W-:-:S03]  /*80800*/  ISETP.LT.AND P3, PT, R125, R141, !P0 ;  /* 0x0000008d7d00720c */ /* 0x000fc60004761270 */
[----:B------:R1:W-:Y:S02]  /*80810*/  @P2 STG.E desc[UR60][R162.64], R57 ;  /* 0x00000039a2002986 */ /* 0x0003e4000c10193c */
[----:B-1----:R-:W1:Y:S02]  /*80820*/  LDC R122, c[0x0][0x22c] ;  /* 0x00008b00ff7a7b82 */ /* 0x002e640000000800 */
[----:B------:R-:W3:Y:S06]  /*80830*/  LDL.LU R125, [R1+0x24dc] ;  /* 0x0024dc00017d7983 */ /* 0x000eec0000300800 */
[----:B------:R-:W1:Y:S01]  /*80840*/  LDC R141, c[0x0][0x22c] ;  /* 0x00008b00ff8d7b82 */ /* 0x000e620000000800 */
[----:B------:R-:W3:Y:S04]  /*80850*/  LDL.LU.64 R162, [R1+0x6c0] ;  /* 0x0006c00001a27983 */ /* 0x000ee80000300a00 */
[----:B------:R-:W3:Y:S03]  /*80860*/  LDL.LU R154, [R1+0xc60] ;  /* 0x000c6000019a7983 */ /* 0x000ee60000300800 */
[----:B------:R-:W1:Y:S01]  /*80870*/  LDC R57, c[0x0][0x22c] ;  /* 0x00008b00ff397b82 */ /* 0x000e620000000800 */
[----:B------:R-:W-:Y:S01]  /*80880*/  @P4 STG.E desc[UR60][R156.64], R147 ;  /* 0x000000939c004986 */ /* 0x000fe2000c10193c */
[----:B----4-:R-:W-:-:S03]  /*80890*/  ISETP.LT.AND P6, PT, R56, R136, !P0 ;  /* 0x000000883800720c */ /* 0x010fc600047c1270 */
[----:B------:R-:W1:Y:S01]  /*808a0*/  LDL.LU R56, [R1+0x24d8] ;  /* 0x0024d80001387983 */ /* 0x000e620000300800 */
[----:B------:R-:W-:Y:S02]  /*808b0*/  ISETP.LT.AND P2, PT, R137, R140, !P0 ;  /* 0x0000008c8900720c */ /* 0x000fe40004741270 */
[----:B------:R-:W4:Y:S01]  /*808c0*/  LDC R136, c[0x0][0x22c] ;  /* 0x00008b00ff887b82 */ /* 0x000f220000000800 */
[----:B--2---:R-:W-:Y:S01]  /*808d0*/  ISETP.LT.AND P4, PT, R8, R139, !P0 ;  /* 0x0000008b0800720c */ /* 0x004fe20004781270 */
[----:B------:R2:W-:Y:S06]  /*808e0*/  @P3 STG.E desc[UR60][R166.64], R124 ;  /* 0x0000007ca6003986 */ /* 0x0005ec000c10193c */
[----:B------:R-:W4:Y:S01]  /*808f0*/  LDC R137, c[0x0][0x22c] ;  /* 0x00008b00ff897b82 */ /* 0x000f220000000800 */
[----:B------:R-:W4:Y:S04]  /*80900*/  LDL.LU R8, [R1+0x24d4] ;  /* 0x0024d40001087983 */ /* 0x000f280000300800 */
[----:B------:R-:W4:Y:S03]  /*80910*/  LDL.LU.64 R160, [R1+0x6b8] ;  /* 0x0006b80001a07983 */ /* 0x000f260000300a00 */
[----:B------:R-:W4:Y:S01]  /*80920*/  LDC R140, c[0x0][0x22c] ;  /* 0x00008b00ff8c7b82 */ /* 0x000f220000000800 */
[----:B------:R-:W4:Y:S04]  /*80930*/  LDL.LU R146, [R1+0xc50] ;  /* 0x000c500001927983 */ /* 0x000f280000300800 */
[----:B--2---:R-:W2:Y:S01]  /*80940*/  LDL.LU.64 R166, [R1+0x6b0] ;  /* 0x0006b00001a67983 */ /* 0x004ea20000300a00 */
[----:B---3--:R-:W-:-:S02]  /*80950*/  ISETP.LT.AND P5, PT, R138, R252, !P0 ;  /* 0x000000fc8a00720c */ /* 0x008fc400047a1270 */
[----:B------:R-:W3:Y:S01]  /*80960*/  LDC R139, c[0x0][0x22c] ;  /* 0x00008b00ff8b7b82 */ /* 0x000ee20000000800 */
[----:B------:R-:W-:Y:S04]  /*80970*/  @P2 STG.E desc[UR60][R144.64], R123 ;  /* 0x0000007b90002986 */ /* 0x000fe8000c10193c */
[----:B------:R-:W2:Y:S03]  /*80980*/  LDL.LU R124, [R1+0xc64] ;  /* 0x000c6400017c7983 */ /* 0x000ea60000300800 */
[----:B------:R-:W3:Y:S01]  /*80990*/  LDC R252, c[0x0][0x22c] ;  /* 0x00008b00fffc7b82 */ /* 0x000ee20000000800 */
[----:B------:R3:W-:Y:S01]  /*809a0*/  @P6 STG.E desc[UR60][R164.64], R155 ;  /* 0x0000009ba4006986 */ /* 0x0007e2000c10193c */
[----:B------:R-:W-:-:S06]  /*809b0*/  ISETP.LT.AND P3, PT, R125, R0, !P0 ;  /* 0x000000007d00720c */ /* 0x000fcc0004761270 */
[----:B------:R-:W2:Y:S01]  /*809c0*/  LDC R138, c[0x0][0x22c] ;  /* 0x00008b00ff8a7b82 */ /* 0x000ea20000000800 */
[----:B---3--:R-:W3:Y:S07]  /*809d0*/  LDL.LU.64 R164, [R1+0x6a8] ;  /* 0x0006a80001a47983 */ /* 0x008eee0000300a00 */
[----:B------:R-:W3:Y:S01]  /*809e0*/  LDC R0, c[0x0][0x22c] ;  /* 0x00008b00ff007b82 */ /* 0x000ee20000000800 */
[----:B------:R-:W3:Y:S04]  /*809f0*/  LDL.LU R155, [R1+0xc54] ;  /* 0x000c5400019b7983 */ /* 0x000ee80000300800 */
[----:B------:R1:W-:Y:S02]  /*80a00*/  @P4 STG.E desc[UR60][R10.64], R9 ;  /* 0x000000090a004986 */ /* 0x0003e4000c10193c */
[----:B-1----:R-:W-:-:S02]  /*80a10*/  ISETP.LT.AND P2, PT, R56, R122, !P0 ;  /* 0x0000007a3800720c */ /* 0x002fc40004741270 */
[----:B------:R-:W3:Y:S04]  /*80a20*/  LDL.LU R56, [R1+0x24d0] ;  /* 0x0024d00001387983 */ /* 0x000ee80000300800 */
[----:B------:R-:W3:Y:S04]  /*80a30*/  LDL.LU R9, [R1+0x24cc] ;  /* 0x0024cc0001097983 */ /* 0x000ee80000300800 */
[----:B------:R-:W3:Y:S04]  /*80a40*/  LDL.LU.64 R158, [R1+0x6a0] ;  /* 0x0006a000019e7983 */ /* 0x000ee80000300a00 */
[----:B------:R-:W3:Y:S04]  /*80a50*/  LDL.LU R10, [R1+0xc68] ;  /* 0x000c6800010a7983 */ /* 0x000ee80000300800 */
[----:B------:R-:W3:Y:S04]  /*80a60*/  LDL.LU.64 R122, [R1+0x698] ;  /* 0x00069800017a7983 */ /* 0x000ee80000300a00 */
[----:B------:R-:W3:Y:S01]  /*80a70*/  LDL.LU R11, [R1+0xc58] ;  /* 0x000c5800010b7983 */ /* 0x000ee20000300800 */
[----:B----4-:R-:W-:-:S03]  /*80a80*/  ISETP.LT.AND P4, PT, R8, R57, !P0 ;  /* 0x000000390800720c */ /* 0x010fc60004781270 */
[----:B------:R-:W4:Y:S04]  /*80a90*/  LDL.LU R8, [R1+0x24c8] ;  /* 0x0024c80001087983 */ /* 0x000f280000300800 */
[----:B------:R-:W4:Y:S04]  /*80aa0*/  LDL.LU R125, [R1+0x24c4] ;  /* 0x0024c400017d7983 */ /* 0x000f280000300800 */
[----:B------:R-:W4:Y:S04]  /*80ab0*/  LDL.LU.64 R156, [R1+0x690] ;  /* 0x00069000019c7983 */ /* 0x000f280000300a00 */
[----:B------:R-:W4:Y:S04]  /*80ac0*/  LDL.LU R147, [R1+0xc6c] ;  /* 0x000c6c0001937983 */ /* 0x000f280000300800 */
[----:B------:R1:W-:Y:S04]  /*80ad0*/  @P5 STG.E desc[UR60][R162.64], R154 ;  /* 0x0000009aa2005986 */ /* 0x0003e8000c10193c */
[----:B------:R-:W4:Y:S04]  /*80ae0*/  LDL.LU.64 R144, [R1+0x678] ;  /* 0x0006780001907983 */ /* 0x000f280000300a00 */
[----:B------:R-:W-:Y:S04]  /*80af0*/  @P3 STG.E desc[UR60][R160.64], R146 ;  /* 0x00000092a0003986 */ /* 0x000fe8000c10193c */
[----:B-1----:R-:W4:Y:S04]  /*80b00*/  LDL.LU R154, [R1+0xc5c] ;  /* 0x000c5c00019a7983 */ /* 0x002f280000300800 */
[----:B------:R-:W4:Y:S04]  /*80b10*/  LDL.LU.64 R162, [R1+0x670] ;  /* 0x0006700001a27983 */ /* 0x000f280000300a00 */
[----:B------:R-:W4:Y:S04]  /*80b20*/  LDL.LU R57, [R1+0xc40] ;  /* 0x000c400001397983 */ /* 0x000f280000300800 */
[----:B--2---:R1:W-:Y:S01]  /*80b30*/  @P2 STG.E desc[UR60][R166.64], R124 ;  /* 0x0000007ca6002986 */ /* 0x0043e2000c10193c */
[----:B---3--:R-:W-:-:S03]  /*80b40*/  ISETP.LT.AND P3, PT, R56, R137, !P0 ;  /* 0x000000893800720c */ /* 0x008fc60004761270 */
[----:B------:R-:W2:Y:S04]  /*80b50*/  LDL.LU R56, [R1+0x24c0] ;  /* 0x0024c00001387983 */ /* 0x000ea80000300800 */
[----:B-1----:R-:W3:Y:S04]  /*80b60*/  LDL.LU R124, [R1+0x24bc] ;  /* 0x0024bc00017c7983 */ /* 0x002ee80000300800 */
[----:B------:R-:W3:Y:S01]  /*80b70*/  LDL.LU R137, [R1+0x24b8] ;  /* 0x0024b80001897983 */ /* 0x000ee20000300800 */
[----:B----4-:R-:W-:-:S03]  /*80b80*/  ISETP.LT.AND P6, PT, R8, R252, !P0 ;  /* 0x000000fc0800720c */ /* 0x010fc600047c1270 */
[----:B------:R-:W4:Y:S01]  /*80b90*/  LDL.LU R8, [R1+0x24b4] ;  /* 0x0024b40001087983 */ /* 0x000f220000300800 */
[----:B------:R-:W-:Y:S01]  /*80ba0*/  ISETP.LT.AND P5, PT, R9, R136, !P0 ;  /* 0x000000880900720c */ /* 0x000fe200047a1270 */
[----:B------:R-:W1:Y:S01]  /*80bb0*/  LDC R252, c[0x0][0x22c] ;  /* 0x00008b00fffc7b82 */ /* 0x000e620000000800 */
[----:B------:R-:W-:Y:S01]  /*80bc0*/  ISETP.LT.AND P2, PT, R125, R0, !P0 ;  /* 0x000000007d00720c */ /* 0x000fe20004741270 */
[----:B------:R1:W-:Y:S04]  /*80bd0*/  @P4 STG.E desc[UR60][R164.64], R155 ;  /* 0x0000009ba4004986 */ /* 0x0003e8000c10193c */
[----:B------:R-:W4:Y:S02]  /*80be0*/  LDL.LU.64 R166, [R1+0x668] ;  /* 0x0006680001a67983 */ /* 0x000f240000300a00 */
[----:B------:R-:W4:Y:S02]  /*80bf0*/  LDC R9, c[0x0][0x22c] ;  /* 0x00008b00ff097b82 */ /* 0x000f240000000800 */
[----:B------:R-:W4:Y:S04]  /*80c00*/  LDL.LU R125, [R1+0xc30] ;  /* 0x000c3000017d7983 */ /* 0x000f280000300800 */
[----:B-1----:R-:W4:Y:S02]  /*80c10*/  LDL.LU.64 R164, [R1+0x660] ;  /* 0x0006600001a47983 */ /* 0x002f240000300a00 */
[----:B------:R-:W1:Y:S02]  /*80c20*/  LDC R136, c[0x0][0x22c] ;  /* 0x00008b00ff887b82 */ /* 0x000e640000000800 */
[----:B------:R-:W4:Y:S04]  /*80c30*/  LDL.LU R155, [R1+0xc44] ;  /* 0x000c4400019b7983 */ /* 0x000f280000300800 */
[----:B------:R1:W-:Y:S02]  /*80c40*/  @P3 STG.E desc[UR60][R158.64], R10 ;  /* 0x0000000a9e003986 */ /* 0x0003e4000c10193c */
[----:B------:R-:W4:Y:S02]  /*80c50*/  LDC R0, c[0x0][0x22c] ;  /* 0x00008b00ff007b82 */ /* 0x000f240000000800 */
[----:B------:R1:W-:Y:S04]  /*80c60*/  @P5 STG.E desc[UR60][R122.64], R11 ;  /* 0x0000000b7a005986 */ /* 0x0003e8000c10193c */
[----:B-1----:R-:W4:Y:S04]  /*80c70*/  LDL.LU R10, [R1+0x24b0] ;  /* 0x0024b000010a7983 */ /* 0x002f280000300800 */
[----:B------:R-:W4:Y:S01]  /*80c80*/  LDL.LU.64 R122, [R1+0x638] ;  /* 0x00063800017a7983 */ /* 0x000f220000300a00 */
[----:B------:R-:W1:Y:S03]  /*80c90*/  LDC R11, c[0x0][0x22c] ;  /* 0x00008b00ff0b7b82 */ /* 0x000e660000000800 */
[----:B------:R-:W-:Y:S04]  /*80ca0*/  @P6 STG.E desc[UR60][R156.64], R147 ;  /* 0x000000939c006986 */ /* 0x000fe8000c10193c */
[----:B------:R-:W-:Y:S01]  /*80cb0*/  @P2 STG.E desc[UR60][R144.64], R154 ;  /* 0x0000009a90002986 */ /* 0x000fe2000c10193c */
[----:B--2---:R-:W-:-:S03]  /*80cc0*/  ISETP.LT.AND P4, PT, R56, R140, !P0 ;  /* 0x0000008c3800720c */ /* 0x004fc60004781270 */
[----:B------:R-:W2:Y:S01]  /*80cd0*/  LDL.LU R56, [R1+0xc34] ;  /* 0x000c340001387983 */ /* 0x000ea20000300800 */
[----:B---3--:R-:W-:-:S03]  /*80ce0*/  ISETP.LT.AND P3, PT, R124, R138, !P0 ;  /* 0x0000008a7c00720c */ /* 0x008fc60004761270 */
[----:B------:R-:W3:Y:S01]  /*80cf0*/  LDL.LU R124, [R1+0x24ac] ;  /* 0x0024ac00017c7983 */ /* 0x000ee20000300800 */
[----:B------:R-:W1:Y:S05]  /*80d00*/  LDC R138, c[0x0][0x22c] ;  /* 0x00008b00ff8a7b82 */ /* 0x000e6a0000000800 */
[----:B------:R4:W-:Y:S04]  /*80d10*/  @P4 STG.E desc[UR60][R162.64], R57 ;  /* 0x00000039a2004986 */ /* 0x0009e8000c10193c */
[----:B----4-:R-:W4:Y:S01]  /*80d20*/  LDL.LU R57, [R1+0x24a8] ;  /* 0x0024a80001397983 */ /* 0x010f220000300800 */
[----:B------:R-:W-:-:S03]  /*80d30*/  ISETP.LT.AND P6, PT, R8, R9, !P0 ;  /* 0x000000090800720c */ /* 0x000fc600047c1270 */
[----:B------:R-:W1:Y:S04]  /*80d40*/  LDL.LU R8, [R1+0x24a4] ;  /* 0x0024a40001087983 */ /* 0x000e680000300800 */
[----:B------:R-:W4:Y:S04]  /*80d50*/  LDL.LU.64 R142, [R1+0x630] ;  /* 0x00063000018e7983 */ /* 0x000f280000300a00 */
[----:B------:R-:W4:Y:S01]  /*80d60*/  LDL.LU R9, [R1+0xc48] ;  /* 0x000c480001097983 */ /* 0x000f220000300800 */
[----:B------:R-:W-:Y:S02]  /*80d70*/  ISETP.LT.AND P2, PT, R137, R139, !P0 ;  /* 0x0000008b8900720c */ /* 0x000fe40004741270 */
[----:B------:R-:W4:Y:S01]  /*80d80*/  LDC R139, c[0x0][0x22c] ;  /* 0x00008b00ff8b7b82 */ /* 0x000f220000000800 */
[----:B------:R-:W4:Y:S04]  /*80d90*/  LDL.LU.64 R160, [R1+0x628] ;  /* 0x0006280001a07983 */ /* 0x000f280000300a00 */
[----:B------:R-:W4:Y:S04]  /*80da0*/  LDL.LU R154, [R1+0xc38] ;  /* 0x000c3800019a7983 */ /* 0x000f280000300800 */
[----:B------:R-:W4:Y:S04]  /*80db0*/  LDL.LU.64 R162, [R1+0x620] ;  /* 0x0006200001a27983 */ /* 0x000f280000300a00 */
[----:B------:R2:W-:Y:S04]  /*80dc0*/  @P3 STG.E desc[UR60][R166.64], R125 ;  /* 0x0000007da6003986 */ /* 0x0005e8000c10193c */
[----:B------:R2:W-:Y:S01]  /*80dd0*/  @P2 STG.E desc[UR60][R164.64], R155 ;  /* 0x0000009ba4002986 */ /* 0x0005e2000c10193c */
[----:B------:R-:W-:-:S03]  /*80de0*/  ISETP.LT.AND P4, PT, R10, R136, !P0 ;  /* 0x000000880a00720c */ /* 0x000fc60004781270 */
[----:B------:R-:W4:Y:S04]  /*80df0*/  LDL.LU R10, [R1+0xc4c] ;  /* 0x000c4c00010a7983 */ /* 0x000f280000300800 */
[----:B------:R-:W4:Y:S04]  /*80e00*/  LDL.LU.64 R158, [R1+0x618] ;  /* 0x00061800019e7983 */ /* 0x000f280000300a00 */
[----:B--2---:R-:W2:Y:S04]  /*80e10*/  LDL.LU R125, [R1+0xc3c] ;  /* 0x000c3c00017d7983 */ /* 0x004ea80000300800 */
[----:B------:R-:W2:Y:S04]  /*80e20*/  LDL.LU R136, [R1+0x24a0] ;  /* 0x0024a00001887983 */ /* 0x000ea80000300800 */
[----:B------:R-:W2:Y:S04]  /*80e30*/  LDL.LU.64 R166, [R1+0x610] ;  /* 0x0006100001a67983 */ /* 0x000ea80000300a00 */
[----:B------:R-:W2:Y:S04]  /*80e40*/  LDL.LU R155, [R1+0xc20] ;  /* 0x000c2000019b7983 */ /* 0x000ea80000300800 */
[----:B------:R-:W2:Y:S04]  /*80e50*/  LDL.LU R140, [R1+0x249c] ;  /* 0x00249c00018c7983 */ /* 0x000ea80000300800 */
[----:B------:R3:W-:Y:S02]  /*80e60*/  @P6 STG.E desc[UR60][R122.64], R56 ;  /* 0x000000387a006986 */ /* 0x0007e4000c10193c */
[----:B---3--:R-:W-:-:S02]  /*80e70*/  ISETP.LT.AND P5, PT, R124, R252, !P0 ;  /* 0x000000fc7c00720c */ /* 0x008fc400047a1270 */
[----:B------:R-:W3:Y:S01]  /*80e80*/  LDL.LU R124, [R1+0x2498] ;  /* 0x00249800017c7983 */ /* 0x000ee20000300800 */
[----:B------:R-:W3:Y:S03]  /*80e90*/  LDC R252, c[0x0][0x22c] ;  /* 0x00008b00fffc7b82 */ /* 0x000ee60000000800 */
[----:B------:R-:W3:Y:S04]  /*80ea0*/  LDL.LU R137, [R1+0x2494] ;  /* 0x0024940001897983 */ /* 0x000ee80000300800 */
[----:B------:R-:W3:Y:S01]  /*80eb0*/  LDL.LU.64 R122, [R1+0x608] ;  /* 0x00060800017a7983 */ /* 0x000ee20000300a00 */
[----:B-1----:R-:W-:-:S03]  /*80ec0*/  ISETP.LT.AND P2, PT, R8, R11, !P0 ;  /* 0x0000000b0800720c */ /* 0x002fc60004741270 */
[----:B------:R-:W3:Y:S04]  /*80ed0*/  LDL.LU R8, [R1+0xc10] ;  /* 0x000c100001087983 */ /* 0x000ee80000300800 */
[----:B------:R-:W3:Y:S04]  /*80ee0*/  LDL.LU.64 R156, [R1+0x600] ;  /* 0x00060000019c7983 */ /* 0x000ee80000300a00 */
[----:B------:R-:W3:Y:S04]  /*80ef0*/  LDL.LU R56, [R1+0xc24] ;  /* 0x000c240001387983 */ /* 0x000ee80000300800 */
[----:B------:R-:W3:Y:S04]  /*80f00*/  LDL.LU.64 R146, [R1+0x5e8] ;  /* 0x0005e80001927983 */ /* 0x000ee80000300a00 */
[----:B------:R-:W3:Y:S04]  /*80f10*/  LDL.LU R145, [R1+0xc14] ;  /* 0x000c140001917983 */ /* 0x000ee80000300800 */
[----:B------:R-:W3:Y:S04]  /*80f20*/  LDL.LU.64 R164, [R1+0x5e0] ;  /* 0x0005e00001a47983 */ /* 0x000ee80000300a00 */
[----:B------:R-:W3:Y:S04]  /*80f30*/  LDL.LU R11, [R1+0xc28] ;  /* 0x000c2800010b7983 */ /* 0x000ee80000300800 */
[----:B----4-:R1:W-:Y:S04]  /*80f40*/  @P4 STG.E desc[UR60][R142.64], R9 ;  /* 0x000000098e004986 */ /* 0x0103e8000c10193c */
[----:B-1----:R-:W4:Y:S01]  /*80f50*/  LDL.LU R9, [R1+0x2490] ;  /* 0x0024900001097983 */ /* 0x002f220000300800 */
[----:B------:R-:W-:-:S02]  /*80f60*/  ISETP.LT.AND P3, PT, R57, R0, !P0 ;  /* 0x000000003900720c */ /* 0x000fc40004761270 */
[----:B------:R-:W4:Y:S01]  /*80f70*/  LDC R57, c[0x0][0x22c] ;  /* 0x00008b00ff397b82 */ /* 0x000f220000000800 */
[----:B------:R-:W-:Y:S01]  /*80f80*/  @P5 STG.E desc[UR60][R160.64], R154 ;  /* 0x0000009aa0005986 */ /* 0x000fe2000c10193c */
[----:B--2---:R-:W-:-:S03]  /*80f90*/  ISETP.LT.AND P4, PT, R136, R138, !P0 ;  /* 0x0000008a8800720c */ /* 0x004fc60004781270 */
[----:B------:R-:W2:Y:S03]  /*80fa0*/  LDL.LU R138, [R1+0x248c] ;  /* 0x00248c00018a7983 */ /* 0x000ea60000300800 */
[----:B------:R-:W1:Y:S03]  /*80fb0*/  LDC R136, c[0x0][0x22c] ;  /* 0x00008b00ff887b82 */ /* 0x000e660000000800 */
[----:B------:R1:W-:Y:S04]  /*80fc0*/  @P3 STG.E desc[UR60][R162.64], R10 ;  /* 0x0000000aa2003986 */ /* 0x0003e8000c10193c */
[----:B------:R1:W-:Y:S01]  /*80fd0*/  @P2 STG.E desc[UR60][R158.64], R125 ;  /* 0x0000007d9e002986 */ /* 0x0003e2000c10193c */
[----:B------:R-:W2:Y:S03]  /*80fe0*/  LDC R0, c[0x0][0x22c] ;  /* 0x00008b00ff007b82 */ /* 0x000ea60000000800 */
[----:B-1----:R-:W2:Y:S05]  /*80ff0*/  LDL.LU.64 R162, [R1+0x5d8] ;  /* 0x0005d80001a27983 */ /* 0x002eaa0000300a00 */
[----:B------:R-:W1:Y:S01]  /*81000*/  LDC R10, c[0x0][0x22c] ;  /* 0x00008b00ff0a7b82 */ /* 0x000e620000000800 */
[----:B------:R-:W2:Y:S04]  /*81010*/  LDL.LU R154, [R1+0xc18] ;  /* 0x000c1800019a7983 */ /* 0x000ea80000300800 */
[----:B------:R-:W2:Y:S01]  /*81020*/  LDL.LU R125, [R1+0x2488] ;  /* 0x00248800017d7983 */ /* 0x000ea20000300800 */
[----:B----4-:R-:W-:-:S03]  /*81030*/  ISETP.LT.AND P2, PT, R9, R57, !P0 ;  /* 0x000000390900720c */ /* 0x010fc60004741270 */
[----:B------:R-:W1:Y:S01]  /*81040*/  LDL.LU R9, [R1+0x2484] ;  /* 0x0024840001097983 */ /* 0x000e620000300800 */
[----:B------:R-:W-:Y:S02]  /*81050*/  ISETP.LT.AND P3, PT, R140, R141, !P0 ;  /* 0x0000008d8c00720c */ /* 0x000fe40004761270 */
[----:B---3--:R-:W-:Y:S01]  /*81060*/  ISETP.LT.AND P5, PT, R124, R139, !P0 ;  /* 0x0000008b7c00720c */ /* 0x008fe200047a1270 */
[----:B------:R-:W3:Y:S01]  /*81070*/  LDL.LU R57, [R1+0x2480] ;  /* 0x0024800001397983 */ /* 0x000ee20000300800 */
[----:B------:R-:W-:Y:S01]  /*81080*/  ISETP.LT.AND P6, PT, R137, R252, !P0 ;  /* 0x000000fc8900720c */ /* 0x000fe200047c1270 */
[----:B------:R-:W3:Y:S02]  /*81090*/  LDC R124, c[0x0][0x22c] ;  /* 0x00008b00ff7c7b82 */ /* 0x000ee40000000800 */
[----:B------:R4:W-:Y:S06]  /*810a0*/  @P4 STG.E desc[UR60][R166.64], R155 ;  /* 0x0000009ba6004986 */ /* 0x0009ec000c10193c */
[----:B------:R2:W-:Y:S01]  /*810b0*/  @P3 STG.E desc[UR60][R122.64], R8 ;  /* 0x000000087a003986 */ /* 0x0005e2000c10193c */
[----:B------:R-:W3:Y:S03]  /*810c0*/  LDC R252, c[0x0][0x22c] ;  /* 0x00008b00fffc7b82 */ /* 0x000ee60000000800 */
[----:B------:R2:W-:Y:S04]  /*810d0*/  @P5 STG.E desc[UR60][R156.64], R56 ;  /* 0x000000389c005986 */ /* 0x0005e8000c10193c */
[----:B----4-:R-:W4:Y:S01]  /*810e0*/  LDL.LU.64 R166, [R1+0x5d0] ;  /* 0x0005d00001a67983 */ /* 0x010f220000300a00 */
[----:B------:R-:W4:Y:S03]  /*810f0*/  LDC R137, c[0x0][0x22c] ;  /* 0x00008b00ff897b82 */ /* 0x000f260000000800 */
[----:B------:R-:W4:Y:S04]  /*81100*/  LDL.LU R155, [R1+0xc2c] ;  /* 0x000c2c00019b7983 */ /* 0x000f280000300800 */
[----:B--2---:R-:W2:Y:S01]  /*81110*/  LDL.LU.64 R122, [R1+0x5b8] ;  /* 0x0005b800017a7983 */ /* 0x004ea20000300a00 */
[----:B------:R-:W-:Y:S01]  /*81120*/  ISETP.LT.AND P4, PT, R138, R0, !P0 ;  /* 0x000000008a00720c */ /* 0x000fe20004781270 */
[----:B------:R-:W2:Y:S01]  /*81130*/  LDC R56, c[0x0][0x22c] ;  /* 0x00008b00ff387b82 */ /* 0x000ea20000000800 */
[----:B------:R-:W-:Y:S01]  /*81140*/  ISETP.LT.AND P3, PT, R125, R136, !P0 ;  /* 0x000000887d00720c */ /* 0x000fe20004761270 */
[----:B------:R-:W2:Y:S04]  /*81150*/  LDL.LU R8, [R1+0xc1c] ;  /* 0x000c1c0001087983 */ /* 0x000ea80000300800 */
[----:B------:R-:W-:Y:S02]  /*81160*/  @P6 STG.E desc[UR60][R146.64], R145 ;  /* 0x0000009192006986 */ /* 0x000fe4000c10193c */
[----:B------:R-:W2:Y:S02]  /*81170*/  LDC R0, c[0x0][0x22c] ;  /* 0x00008b00ff007b82 */ /* 0x000ea40000000800 */
[----:B------:R1:W-:Y:S04]  /*81180*/  @P2 STG.E desc[UR60][R164.64], R11 ;  /* 0x0000000ba4002986 */ /* 0x0003e8000c10193c */
[----:B------:R-:W2:Y:S02]  /*81190*/  LDL.LU R136, [R1+0x247c] ;  /* 0x00247c0001887983 */ /* 0x000ea40000300800 */
[----:B------:R-:W2:Y:S02]  /*811a0*/  LDC R139, c[0x0][0x22c] ;  /* 0x00008b00ff8b7b82 */ /* 0x000ea40000000800 */
[----:B-1----:R-:W2:Y:S06]  /*811b0*/  LDL.LU R11, [R1+0x2478] ;  /* 0x00247800010b7983 */ /* 0x002eac0000300800 */
[----:B------:R-:W1:Y:S01]  /*811c0*/  LDC R138, c[0x0][0x22c] ;  /* 0x00008b00ff8a7b82 */ /* 0x000e620000000800 */
[----:B------:R-:W-:-:S02]  /*811d0*/  ISETP.LT.AND P2, PT, R9, R10, !P0 ;  /* 0x0000000a0900720c */ /* 0x000fc40004741270 */
[----:B------:R-:W2:Y:S04]  /*811e0*/  LDL.LU R10, [R1+0x2474] ;  /* 0x00247400010a7983 */ /* 0x000ea80000300800 */
[----:B------:R-:W2:Y:S04]  /*811f0*/  LDL.LU.64 R140, [R1+0x5b0] ;  /* 0x0005b000018c7983 */ /* 0x000ea80000300a00 */
[----:B------:R-:W2:Y:S04]  /*81200*/  LDL.LU R125, [R1+0xc00] ;  /* 0x000c0000017d7983 */ /* 0x000ea80000300800 */
[----:B------:R-:W2:Y:S01]  /*81210*/  LDL.LU.64 R164, [R1+0x5a8] ;  /* 0x0005a80001a47983 */ /* 0x000ea20000300a00 */
[----:B---3--:R-:W-:-:S02]  /*81220*/  ISETP.LT.AND P6, PT, R57, R124, !P0 ;  /* 0x0000007c3900720c */ /* 0x008fc400047c1270 */
[----:B------:R-:W3:Y:S01]  /*81230*/  LDC R57, c[0x0][0x22c] ;  /* 0x00008b00ff397b82 */ /* 0x000ee20000000800 */
[----:B------:R-:W3:Y:S04]  /*81240*/  LDL.LU R9, [R1+0xbf0] ;  /* 0x000bf00001097983 */ /* 0x000ee80000300800 */
[----:B------:R-:W3:Y:S04]  /*81250*/  LDL.LU.64 R160, [R1+0x5a0] ;  /* 0x0005a00001a07983 */ /* 0x000ee80000300a00 */
[----:B------:R1:W-:Y:S04]  /*81260*/  @P4 STG.E desc[UR60][R162.64], R154 ;  /* 0x0000009aa2004986 */ /* 0x0003e8000c10193c */
[----:B------:R-:W3:Y:S04]  /*81270*/  LDL.LU R159, [R1+0xc04] ;  /* 0x000c0400019f7983 */ /* 0x000ee80000300800 */
[----:B-1----:R-:W3:Y:S04]  /*81280*/  LDL.LU.64 R162, [R1+0x598] ;  /* 0x0005980001a27983 */ /* 0x002ee80000300a00 */
[----:B------:R-:W3:Y:S04]  /*81290*/  LDL.LU R124, [R1+0xbf4] ;  /* 0x000bf400017c7983 */ /* 0x000ee80000300800 */
[----:B----4-:R1:W-:Y:S01]  /*812a0*/  @P3 STG.E desc[UR60][R166.64], R155 ;  /* 0x0000009ba6003986 */ /* 0x0103e2000c10193c */
[----:B--2---:R-:W-:-:S03]  /*812b0*/  ISETP.LT.AND P5, PT, R11, R252, !P0 ;  /* 0x000000fc0b00720c */ /* 0x004fc600047a1270 */
[----:B------:R-:W2:Y:S01]  /*812c0*/  LDL.LU R11, [R1+0x2470] ;  /* 0x00247000010b7983 */ /* 0x000ea20000300800 */
[----:B------:R-:W-:Y:S01]  /*812d0*/  ISETP.LT.AND P4, PT, R136, R137, !P0 ;  /* 0x000000898800720c */ /* 0x000fe20004781270 */
[----:B------:R-:W4:Y:S02]  /*812e0*/  LDC R252, c[0x0][0x22c] ;  /* 0x00008b00fffc7b82 */ /* 0x000f240000000800 */
[----:B------:R-:W4:Y:S04]  /*812f0*/  LDL.LU.64 R156, [R1+0x590] ;  /* 0x00059000019c7983 */ /* 0x000f280000300a00 */
[----:B------:R-:W4:Y:S02]  /*81300*/  LDL.LU R154, [R1+0xc08] ;  /* 0x000c0800019a7983 */ /* 0x000f240000300800 */
[----:B------:R-:W4:Y:S02]  /*81310*/  LDC R137, c[0x0][0x22c] ;  /* 0x00008b00ff897b82 */ /* 0x000f240000000800 */
[----:B------:R-:W4:Y:S04]  /*81320*/  LDL.LU.64 R146, [R1+0x588] ;  /* 0x0005880001927983 */ /* 0x000f280000300a00 */
[----:B-1----:R-:W4:Y:S04]  /*81330*/  LDL.LU R155, [R1+0xbf8] ;  /* 0x000bf800019b7983 */ /* 0x002f280000300800 */
[----:B------:R1:W-:Y:S01]  /*81340*/  @P2 STG.E desc[UR60][R122.64], R8 ;  /* 0x000000087a002986 */ /* 0x0003e2000c10193c */
[----:B------:R-:W-:-:S03]  /*81350*/  ISETP.LT.AND P3, PT, R10, R0, !P0 ;  /* 0x000000000a00720c */ /* 0x000fc60004761270 */
[----:B------:R-:W4:Y:S01]  /*81360*/  LDL.LU R10, [R1+0x246c] ;  /* 0x00246c00010a7983 */ /* 0x000f220000300800 */
[----:B------:R-:W4:Y:S03]  /*81370*/  LDC R0, c[0x0][0x22c] ;  /* 0x00008b00ff007b82 */ /* 0x000f260000000800 */
[----:B-1----:R-:W4:Y:S04]  /*81380*/  LDL.LU R8, [R1+0x2468] ;  /* 0x0024680001087983 */ /* 0x002f280000300800 */
[----:B------:R-:W4:Y:S04]  /*81390*/  LDL.LU.64 R144, [R1+0x580] ;  /* 0x0005800001907983 */ /* 0x000f280000300a00 */
[----:B------:R-:W4:Y:S04]  /*813a0*/  LDL.LU R122, [R1+0xc0c] ;  /* 0x000c0c00017a7983 */ /* 0x000f280000300800 */
[----:B------:R-:W4:Y:S04]  /*813b0*/  LDL.LU.64 R166, [R1+0x578] ;  /* 0x0005780001a67983 */ /* 0x000f280000300a00 */
[----:B------:R-:W4:Y:S04]  /*813c0*/  LDL.LU R123, [R1+0xbfc] ;  /* 0x000bfc00017b7983 */ /* 0x000f280000300800 */
[----:B------:R-:W4:Y:S04]  /*813d0*/  LDL.LU R136, [R1+0x2464] ;  /* 0x0024640001887983 */ /* 0x000f280000300800 */
[----:B------:R1:W-:Y:S04]  /*813e0*/  @P6 STG.E desc[UR60][R140.64], R125 ;  /* 0x0000007d8c006986 */ /* 0x0003e8000c10193c */
[----:B---3--:R-:W-:Y:S04]  /*813f0*/  @P4 STG.E desc[UR60][R164.64], R9 ;  /* 0x00000009a4004986 */ /* 0x008fe8000c10193c */
[----:B------:R-:W-:Y:S04]  /*81400*/  @P5 STG.E desc[UR60][R160.64], R159 ;  /* 0x0000009fa0005986 */ /* 0x000fe8000c10193c */
[----:B------:R3:W-:Y:S01]  /*81410*/  @P3 STG.E desc[UR60][R162.64], R124 ;  /* 0x0000007ca2003986 */ /* 0x0007e2000c10193c */
[----:B-1----:R-:W1:Y:S01]  /*81420*/  LDC R141, c[0x0][0x22c] ;  /* 0x00008b00ff8d7b82 */ /* 0x002e620000000800 */
[----:B--2---:R-:W-:-:S07]  /*81430*/  ISETP.LT.AND P2, PT, R11, R56, !P0 ;  /* 0x000000380b00720c */ /* 0x004fce0004741270 */
[----:B---3--:R-:W2:Y:S01]  /*81440*/  LDC R124, c[0x0][0x22c] ;  /* 0x00008b00ff7c7b82 */ /* 0x008ea20000000800 */
[----:B------:R-:W3:Y:S04]  /*81450*/  LDL.LU R56, [R1+0x2460] ;  /* 0x0024600001387983 */ /* 0x000ee80000300800 */
[----:B------:R-:W2:Y:S03]  /*81460*/  LDL.LU R125, [R1+0x245c] ;  /* 0x00245c00017d7983 */ /* 0x000ea60000300800 */
[----:B------:R-:W1:Y:S01]  /*81470*/  LDC R11, c[0x0][0x22c] ;  /* 0x00008b00ff0b7b82 */ /* 0x000e620000000800 */
[----:B------:R-:W2:Y:S04]  /*81480*/  LDL.LU.64 R164, [R1+0x570] ;  /* 0x0005700001a47983 */ /* 0x000ea80000300a00 */
[----:B------:R-:W2:Y:S01]  /*81490*/  LDL.LU R9, [R1+0xbe0] ;  /* 0x000be00001097983 */ /* 0x000ea20000300800 */
[----:B----4-:R-:W-:-:S03]  /*814a0*/  ISETP.LT.AND P4, PT, R10, R139, !P0 ;  /* 0x0000008b0a00720c */ /* 0x010fc60004781270 */
[----:B------:R-:W4:Y:S01]  /*814b0*/  LDL.LU R10, [R1+0x2458] ;  /* 0x00245800010a7983 */ /* 0x000f220000300800 */
[----:B------:R-:W1:Y:S01]  /*814c0*/  LDC R139, c[0x0][0x22c] ;  /* 0x00008b00ff8b7b82 */ /* 0x000e620000000800 */
[----:B------:R-:W-:Y:S02]  /*814d0*/  ISETP.LT.AND P3, PT, R8, R57, !P0 ;  /* 0x000000390800720c */ /* 0x000fe40004761270 */
[----:B------:R-:W1:Y:S04]  /*814e0*/  LDL.LU R8, [R1+0x2454] ;  /* 0x0024540001087983 */ /* 0x000e680000300800 */
[----:B------:R-:W4:Y:S04]  /*814f0*/  LDL.LU.64 R162, [R1+0x568] ;  /* 0x0005680001a27983 */ /* 0x000f280000300a00 */
[----:B------:R-:W4:Y:S04]  /*81500*/  LDL.LU R57, [R1+0xbd0] ;  /* 0x000bd00001397983 */ /* 0x000f280000300800 */
[----:B------:R-:W-:Y:S04]  /*81510*/  @P2 STG.E desc[UR60][R156.64], R154 ;  /* 0x0000009a9c002986 */ /* 0x000fe8000c10193c */
[----:B------:R-:W4:Y:S01]  /*81520*/  LDL.LU.64 R142, [R1+0x560] ;  /* 0x00056000018e7983 */ /* 0x000f220000300a00 */
[----:B------:R-:W-:-:S03]  /*81530*/  ISETP.LT.AND P6, PT, R136, R138, !P0 ;  /* 0x0000008a8800720c */ /* 0x000fc600047c1270 */
[----:B------:R-:W4:Y:S01]  /*81540*/  LDL.LU R161, [R1+0xbe4] ;  /* 0x000be40001a17983 */ /* 0x000f220000300800 */
[----:B------:R-:W1:Y:S03]  /*81550*/  LDC R136, c[0x0][0x22c] ;  /* 0x00008b00ff887b82 */ /* 0x000e660000000800 */
[----:B------:R3:W-:Y:S04]  /*81560*/  @P4 STG.E desc[UR60][R146.64], R155 ;  /* 0x0000009b92004986 */ /* 0x0007e8000c10193c */
[----:B------:R-:W-:Y:S01]  /*81570*/  @P3 STG.E desc[UR60][R144.64], R122 ;  /* 0x0000007a90003986 */ /* 0x000fe2000c10193c */
[----:B------:R-:W1:Y:S03]  /*81580*/  LDC R138, c[0x0][0x22c] ;  /* 0x00008b00ff8a7b82 */ /* 0x000e660000000800 */
[----:B------:R1:W-:Y:S04]  /*81590*/  @P6 STG.E desc[UR60][R166.64], R123 ;  /* 0x0000007ba6006986 */ /* 0x0003e8000c10193c */
[----:B---3--:R-:W3:Y:S01]  /*815a0*/  LDL.LU.64 R154, [R1+0x558] ;  /* 0x00055800019a7983 */ /* 0x008ee20000300a00 */
[----:B------:R-:W-:-:S02]  /*815b0*/  ISETP.LT.AND P2, PT, R56, R137, !P0 ;  /* 0x000000893800720c */ /* 0x000fc40004741270 */
[----:B------:R-:W3:Y:S01]  /*815c0*/  LDC R56, c[0x0][0x22c] ;  /* 0x00008b00ff387b82 */ /* 0x000ee20000000800 */
[----:B--2---:R-:W-:-:S07]  /*815d0*/  ISETP.LT.AND P5, PT, R125, R252, !P0 ;  /* 0x000000fc7d00720c */ /* 0x004fce00047a1270 */
[----:B------:R-:W2:Y:S03]  /*815e0*/  LDC R252, c[0x0][0x22c] ;  /* 0x00008b00fffc7b82 */ /* 0x000ea60000000800 */
[----:B------:R1:W-:Y:S05]  /*815f0*/  @P2 STG.E desc[UR60][R164.64], R9 ;  /* 0x00000009a4002986 */ /* 0x0003ea000c10193c */
[----:B------:R-:W2:Y:S01]  /*81600*/  LDC R137, c[0x0][0x22c] ;  /* 0x00008b00ff897b82 */ /* 0x000ea20000000800 */
[----:B----4-:R-:W-:Y:S02]  /*81610*/  ISETP.LT.AND P4, PT, R10, R0, !P0 ;  /* 0x000000000a00720c */ /* 0x010fe40004781270 */
[----:B------:R-:W4:Y:S05]  /*81620*/  LDL.LU R10, [R1+0xbd4] ;  /* 0x000bd400010a7983 */ /* 0x000f2a0000300800 */
[----:B------:R-:W2:Y:S01]  /*81630*/  LDC R0, c[0x0][0x22c] ;  /* 0x00008b00ff007b82 */ /* 0x000ea20000000800 */
[----:B-1----:R-:W-:-:S02]  /*81640*/  ISETP.LT.AND P3, PT, R8, R11, !P0 ;  /* 0x0000000b0800720c */ /* 0x002fc40004761270 */
[----:B------:R-:W3:Y:S04]  /*81650*/  LDL.LU R11, [R1+0x2450] ;  /* 0x00245000010b7983 */ /* 0x000ee80000300800 */
[----:B------:R-:W2:Y:S04]  /*81660*/  LDL.LU R125, [R1+0x244c] ;  /* 0x00244c00017d7983 */ /* 0x000ea80000300800 */
[----:B------:R-:W4:Y:S04]  /*81670*/  LDL.LU.64 R122, [R1+0x550] ;  /* 0x00055000017a7983 */ /* 0x000f280000300a00 */
[----:B------:R-:W4:Y:S04]  /*81680*/  LDL.LU R8, [R1+0xbe8] ;  /* 0x000be80001087983 */ /* 0x000f280000300800 */
        /* <DEDUP_REMOVED lines=8> */
[----:B-1----:R-:W4:Y:S04]  /*81710*/  LDL.LU R57, [R1+0x2444] ;  /* 0x0024440001397983 */ /* 0x002f280000300800 */
[----:B------:R-:W4:Y:S04]  /*81720*/  LDL.LU.64 R166, [R1+0x510] ;  /* 0x0005100001a67983 */ /* 0x000f280000300a00 */
[----:B------:R-:W4:Y:S04]  /*81730*/  LDL.LU R165, [R1+0xbc0] ;  /* 0x000bc00001a57983 */ /* 0x000f280000300800 */
[----:B------:R-:W4:Y:S04]  /*81740*/  LDL.LU R140, [R1+0x2440] ;  /* 0x00244000018c7983 */ /* 0x000f280000300800 */
[----:B------:R-:W4:Y:S04]  /*81750*/  LDL.LU.64 R162, [R1+0x508] ;  /* 0x0005080001a27983 */ /* 0x000f280000300a00 */
[----:B------:R-:W-:Y:S01]  /*81760*/  @P4 STG.E desc[UR60][R142.64], R161 ;  /* 0x000000a18e004986 */ /* 0x000fe2000c10193c */
[----:B---3--:R-:W-:-:S03]  /*81770*/  ISETP.LT.AND P2, PT, R11, R124, !P0 ;  /* 0x0000007c0b00720c */ /* 0x008fc60004741270 */
[----:B------:R-:W3:Y:S01]  /*81780*/  LDL.LU R11, [R1+0xbb0] ;  /* 0x000bb000010b7983 */ /* 0x000ee20000300800 */
[----:B------:R-:W1:Y:S01]  /*81790*/  LDC R124, c[0x0][0x22c] ;  /* 0x00008b00ff7c7b82 */ /* 0x000e620000000800 */
[----:B--2---:R-:W-:Y:S02]  /*817a0*/  ISETP.LT.AND P6, PT, R125, R136, !P0 ;  /* 0x000000887d00720c */ /* 0x004fe400047c1270 */
[----:B------:R-:W2:Y:S01]  /*817b0*/  LDL.LU R136, [R1+0x243c] ;  /* 0x00243c0001887983 */ /* 0x000ea20000300800 */
[----:B----4-:R-:W-:-:S03]  /*817c0*/  ISETP.LT.AND P4, PT, R9, R56, !P0 ;  /* 0x000000380900720c */ /* 0x010fc60004781270 */
[----:B------:R4:W-:Y:S01]  /*817d0*/  @P3 STG.E desc[UR60][R154.64], R10 ;  /* 0x0000000a9a003986 */ /* 0x0009e2000c10193c */
[----:B------:R-:W3:Y:S03]  /*817e0*/  LDC R125, c[0x0][0x22c] ;  /* 0x00008b00ff7d7b82 */ /* 0x000ee60000000800 */
[----:B------:R-:W1:Y:S04]  /*817f0*/  LDL.LU R56, [R1+0x2438] ;  /* 0x0024380001387983 */ /* 0x000e680000300800 */
[----:B------:R-:W3:Y:S04]  /*81800*/  LDL.LU R9, [R1+0x2434] ;  /* 0x0024340001097983 */ /* 0x000ee80000300800 */
[----:B----4-:R-:W4:Y:S04]  /*81810*/  LDL.LU R10, [R1+0x2430] ;  /* 0x00243000010a7983 */ /* 0x010f280000300800 */
[----:B------:R-:W4:Y:S04]  /*81820*/  LDL.LU.64 R154, [R1+0x500] ;  /* 0x00050000019a7983 */ /* 0x000f280000300a00 */
[----:B------:R2:W-:Y:S04]  /*81830*/  @P2 STG.E desc[UR60][R122.64], R8 ;  /* 0x000000087a002986 */ /* 0x0005e8000c10193c */
[----:B------:R-:W-:Y:S01]  /*81840*/  @P6 STG.E desc[UR60][R158.64], R146 ;  /* 0x000000929e006986 */ /* 0x000fe2000c10193c */
[----:B------:R-:W-:-:S03]  /*81850*/  ISETP.LT.AND P5, PT, R57, R252, !P0 ;  /* 0x000000fc3900720c */ /* 0x000fc600047a1270 */
[----:B------:R-:W-:Y:S01]  /*81860*/  @P4 STG.E desc[UR60][R156.64], R147 ;  /* 0x000000939c004986 */ /* 0x000fe2000c10193c */
[----:B------:R-:W4:Y:S03]  /*81870*/  LDC R252, c[0x0][0x22c] ;  /* 0x00008b00fffc7b82 */ /* 0x000f260000000800 */
[----:B------:R-:W4:Y:S04]  /*81880*/  LDL.LU R57, [R1+0xbc4] ;  /* 0x000bc40001397983 */ /* 0x000f280000300800 */
[----:B--2---:R-:W2:Y:S01]  /*81890*/  LDL.LU.64 R122, [R1+0x4f8] ;  /* 0x0004f800017a7983 */ /* 0x004ea20000300a00 */
[----:B------:R-:W-:-:S03]  /*818a0*/  ISETP.LT.AND P3, PT, R140, R0, !P0 ;  /* 0x000000008c00720c */ /* 0x000fc60004761270 */
[----:B------:R-:W2:Y:S01]  /*818b0*/  LDL.LU R8, [R1+0xbb4] ;  /* 0x000bb40001087983 */ /* 0x000ea20000300800 */
[----:B------:R-:W2:Y:S03]  /*818c0*/  LDC R0, c[0x0][0x22c] ;  /* 0x00008b00ff007b82 */ /* 0x000ea60000000800 */
[----:B------:R-:W-:Y:S06]  /*818d0*/  @P5 STG.E desc[UR60][R144.64], R164 ;  /* 0x000000a490005986 */ /* 0x000fec000c10193c */
[----:B------:R-:W-:Y:S01]  /*818e0*/  @P3 STG.E desc[UR60][R166.64], R165 ;  /* 0x000000a5a6003986 */ /* 0x000fe2000c10193c */
[----:B-1----:R-:W-:-:S03]  /*818f0*/  ISETP.LT.AND P4, PT, R56, R124, !P0 ;  /* 0x0000007c3800720c */ /* 0x002fc60004781270 */
[----:B------:R-:W2:Y:S01]  /*81900*/  LDL.LU R124, [R1+0x242c] ;  /* 0x00242c00017c7983 */ /* 0x000ea20000300800 */
[----:B---3--:R-:W-:-:S03]  /*81910*/  ISETP.LT.AND P3, PT, R9, R138, !P0 ;  /* 0x0000008a0900720c */ /* 0x008fc60004761270 */
[----:B------:R-:W3:Y:S01]  /*81920*/  LDL.LU R56, [R1+0x2428] ;  /* 0x0024280001387983 */ /* 0x000ee20000300800 */
[----:B------:R-:W-:Y:S01]  /*81930*/  ISETP.LT.AND P2, PT, R136, R139, !P0 ;  /* 0x0000008b8800720c */ /* 0x000fe20004741270 */
[----:B------:R-:W1:Y:S02]  /*81940*/  LDC R138, c[0x0][0x22c] ;  /* 0x00008b00ff8a7b82 */ /* 0x000e640000000800 */
[----:B------:R-:W3:Y:S01]  /*81950*/  LDL.LU R9, [R1+0x2424] ;  /* 0x0024240001097983 */ /* 0x000ee20000300800 */
[----:B----4-:R-:W-:-:S05]  /*81960*/  ISETP.LT.AND P6, PT, R10, R137, !P0 ;  /* 0x000000890a00720c */ /* 0x010fca00047c1270 */
[----:B------:R-:W4:Y:S04]  /*81970*/  LDC R136, c[0x0][0x22c] ;  /* 0x00008b00ff887b82 */ /* 0x000f280000000800 */
[----:B------:R1:W-:Y:S04]  /*81980*/  @P2 STG.E desc[UR60][R162.64], R11 ;  /* 0x0000000ba2002986 */ /* 0x0003e8000c10193c */
[----:B------:R-:W4:Y:S01]  /*81990*/  LDC R137, c[0x0][0x22c] ;  /* 0x00008b00ff897b82 */ /* 0x000f220000000800 */
[----:B-1----:R-:W4:Y:S04]  /*819a0*/  LDL.LU.64 R10, [R1+0x4f0] ;  /* 0x0004f000010a7983 */ /* 0x002f280000300a00 */
[----:B------:R-:W4:Y:S04]  /*819b0*/  LDL.LU.64 R152, [R1+0x4e8] ;  /* 0x0004e80001987983 */ /* 0x000f280000300a00 */
[----:B------:R-:W4:Y:S04]  /*819c0*/  LDL.LU R160, [R1+0xbb8] ;  /* 0x000bb80001a07983 */ /* 0x000f280000300800 */
[----:B------:R-:W4:Y:S04]  /*819d0*/  LDL.LU.64 R142, [R1+0x4e0] ;  /* 0x0004e000018e7983 */ /* 0x000f280000300a00 */
[----:B------:R-:W4:Y:S04]  /*819e0*/  LDL.LU R161, [R1+0xbcc] ;  /* 0x000bcc0001a17983 */ /* 0x000f280000300800 */
[----:B------:R-:W4:Y:S04]  /*819f0*/  LDL.LU.64 R158, [R1+0x4d8] ;  /* 0x0004d800019e7983 */ /* 0x000f280000300a00 */
[----:B------:R-:W4:Y:S04]  /*81a00*/  LDL.LU R144, [R1+0xbbc] ;  /* 0x000bbc0001907983 */ /* 0x000f280000300800 */
[----:B------:R-:W4:Y:S04]  /*81a10*/  LDL.LU.64 R162, [R1+0x4d0] ;  /* 0x0004d00001a27983 */ /* 0x000f280000300a00 */
[----:B------:R1:W-:Y:S04]  /*81a20*/  @P4 STG.E desc[UR60][R154.64], R57 ;  /* 0x000000399a004986 */ /* 0x0003e8000c10193c */
[----:B--2---:R2:W-:Y:S01]  /*81a30*/  @P3 STG.E desc[UR60][R122.64], R8 ;  /* 0x000000087a003986 */ /* 0x0045e2000c10193c */
[----:B------:R-:W-:-:S03]  /*81a40*/  ISETP.LT.AND P2, PT, R124, R125, !P0 ;  /* 0x0000007d7c00720c */ /* 0x000fc60004741270 */
[----:B------:R-:W4:Y:S01]  /*81a50*/  LDL.LU R124, [R1+0xba0] ;  /* 0x000ba000017c7983 */ /* 0x000f220000300800 */
[----:B---3--:R-:W-:-:S03]  /*81a60*/  ISETP.LT.AND P4, PT, R9, R0, !P0 ;  /* 0x000000000900720c */ /* 0x008fc60004781270 */
[----:B------:R-:W4:Y:S04]  /*81a70*/  LDL.LU R0, [R1+0xbc8] ;  /* 0x000bc80001007983 */ /* 0x000f280000300800 */
[----:B------:R-:W3:Y:S01]  /*81a80*/  LDL.LU R140, [R1+0x2420] ;  /* 0x00242000018c7983 */ /* 0x000ee20000300800 */
[----:B------:R-:W-:Y:S02]  /*81a90*/  ISETP.LT.AND P5, PT, R56, R252, !P0 ;  /* 0x000000fc3800720c */ /* 0x000fe400047a1270 */
[----:B------:R-:W3:Y:S01]  /*81aa0*/  LDC R252, c[0x0][0x22c] ;  /* 0x00008b00fffc7b82 */ /* 0x000ee20000000800 */
[----:B-1----:R-:W3:Y:S04]  /*81ab0*/  LDL.LU.64 R154, [R1+0x4c8] ;  /* 0x0004c800019a7983 */ /* 0x002ee80000300a00 */
[----:B------:R-:W3:Y:S04]  /*81ac0*/  LDL.LU R57, [R1+0xb90] ;  /* 0x000b900001397983 */ /* 0x000ee80000300800 */
[----:B--2---:R-:W2:Y:S04]  /*81ad0*/  LDL.LU R122, [R1+0x241c] ;  /* 0x00241c00017a7983 */ /* 0x004ea80000300800 */
        /* <DEDUP_REMOVED lines=11> */
[----:B----4-:R1:W-:Y:S01]  /*81b90*/  @P6 STG.E desc[UR60][R10.64], R0 ;  /* 0x000000000a006986 */ /* 0x0103e2000c10193c */
[----:B---3--:R-:W-:-:S03]  /*81ba0*/  ISETP.LT.AND P3, PT, R140, R252, !P0 ;  /* 0x000000fc8c00720c */ /* 0x008fc60004761270 */
[----:B------:R-:W-:Y:S01]  /*81bb0*/  @P2 STG.E desc[UR60][R152.64], R160 ;  /* 0x000000a098002986 */ /* 0x000fe2000c10193c */
[----:B------:R-:W3:Y:S03]  /*81bc0*/  LDC R252, c[0x0][0x22c] ;  /* 0x00008b00fffc7b82 */ /* 0x000ee60000000800 */
[----:B------:R-:W-:Y:S04]  /*81bd0*/  @P5 STG.E desc[UR60][R142.64], R161 ;  /* 0x000000a18e005986 */ /* 0x000fe8000c10193c */
[----:B-1----:R-:W4:Y:S01]  /*81be0*/  LDL.LU.64 R10, [R1+0x28a8] ;  /* 0x0028a800010a7983 */ /* 0x002f220000300a00 */
[----:B------:R-:W1:Y:S01]  /*81bf0*/  LDC R0, c[0x0][0x22c] ;  /* 0x00008b00ff007b82 */ /* 0x000e620000000800 */
[----:B--2---:R-:W-:-:S02]  /*81c00*/  ISETP.LT.AND P2, PT, R122, R136, !P0 ;  /* 0x000000887a00720c */ /* 0x004fc40004741270 */
[----:B------:R-:W1:Y:S04]  /*81c10*/  LDL.LU R140, [R1+0x240c] ;  /* 0x00240c00018c7983 */ /* 0x000e680000300800 */
[----:B------:R-:W2:Y:S01]  /*81c20*/  LDL.LU R136, [R1+0x2408] ;  /* 0x0024080001887983 */ /* 0x000ea20000300800 */
[----:B------:R-:W3:Y:S01]  /*81c30*/  LDC R122, c[0x0][0x22c] ;  /* 0x00008b00ff7a7b82 */ /* 0x000ee20000000800 */
[----:B------:R-:W-:Y:S02]  /*81c40*/  ISETP.LT.AND P5, PT, R56, R138, !P0 ;  /* 0x0000008a3800720c */ /* 0x000fe400047a1270 */
[----:B------:R-:W4:Y:S04]  /*81c50*/  LDL.LU R56, [R1+0x2404] ;  /* 0x0024040001387983 */ /* 0x000f280000300800 */
[----:B------:R-:W-:Y:S01]  /*81c60*/  @P4 STG.E desc[UR60][R158.64], R144 ;  /* 0x000000909e004986 */ /* 0x000fe2000c10193c */
[----:B------:R-:W-:Y:S01]  /*81c70*/  ISETP.LT.AND P4, PT, R139, R141, !P0 ;  /* 0x0000008d8b00720c */ /* 0x000fe20004781270 */
[----:B------:R-:W1:Y:S02]  /*81c80*/  LDC R138, c[0x0][0x22c] ;  /* 0x00008b00ff8a7b82 */ /* 0x000e640000000800 */
[----:B------:R3:W-:Y:S04]  /*81c90*/  @P3 STG.E desc[UR60][R162.64], R124 ;  /* 0x0000007ca2003986 */ /* 0x0007e8000c10193c */
[----:B------:R3:W-:Y:S02]  /*81ca0*/  @P2 STG.E desc[UR60][R154.64], R57 ;  /* 0x000000399a002986 */ /* 0x0007e4000c10193c */
[----:B------:R-:W1:Y:S02]  /*81cb0*/  LDC R139, c[0x0][0x22c] ;  /* 0x00008b00ff8b7b82 */ /* 0x000e640000000800 */
[----:B---3--:R-:W3:Y:S04]  /*81cc0*/  LDL.LU.64 R162, [R1+0x4a0] ;  /* 0x0004a00001a27983 */ /* 0x008ee80000300a00 */
[----:B------:R-:W3:Y:S04]  /*81cd0*/  LDL.LU R124, [R1+0xbac] ;  /* 0x000bac00017c7983 */ /* 0x000ee80000300800 */
[----:B------:R-:W3:Y:S04]  /*81ce0*/  LDL.LU.64 R154, [R1+0x498] ;  /* 0x00049800019a7983 */ /* 0x000ee80000300a00 */
[----:B------:R-:W3:Y:S04]  /*81cf0*/  LDL.LU R57, [R1+0xb9c] ;  /* 0x000b9c0001397983 */ /* 0x000ee80000300800 */
[----:B------:R1:W-:Y:S04]  /*81d00*/  @P4 STG.E desc[UR60][R156.64], R9 ;  /* 0x000000099c004986 */ /* 0x0003e8000c10193c */
[----:B-1----:R-:W3:Y:S01]  /*81d10*/  LDL.LU R9, [R1+0x2400] ;  /* 0x0024000001097983 */ /* 0x002ee20000300800 */
[----:B--2---:R-:W-:-:S03]  /*81d20*/  ISETP.LT.AND P2, PT, R136, R137, !P0 ;  /* 0x000000898800720c */ /* 0x004fc60004741270 */
[----:B------:R-:W2:Y:S01]  /*81d30*/  LDL.LU R136, [R1+0x23fc] ;  /* 0x0023fc0001887983 */ /* 0x000ea20000300800 */
[----:B------:R-:W-:Y:S01]  /*81d40*/  ISETP.LT.AND P6, PT, R123, R252, !P0 ;  /* 0x000000fc7b00720c */ /* 0x000fe200047c1270 */
[----:B------:R-:W1:Y:S01]  /*81d50*/  LDC R137, c[0x0][0x22c] ;  /* 0x00008b00ff897b82 */ /* 0x000e620000000800 */
[----:B----4-:R-:W-:Y:S02]  /*81d60*/  ISETP.LT.AND P4, PT, R56, R122, !P0 ;  /* 0x0000007a3800720c */ /* 0x010fe40004781270 */
[----:B------:R-:W4:Y:S01]  /*81d70*/  LDL.LU R56, [R1+0x23f8] ;  /* 0x0023f80001387983 */ /* 0x000f220000300800 */
[----:B------:R-:W-:-:S03]  /*81d80*/  ISETP.LT.AND P3, PT, R140, R0, !P0 ;  /* 0x000000008c00720c */ /* 0x000fc60004761270 */
[----:B------:R-:W2:Y:S01]  /*81d90*/  LDL.LU R122, [R1+0x23f4] ;  /* 0x0023f400017a7983 */ /* 0x000ea20000300800 */
[----:B------:R-:W4:Y:S03]  /*81da0*/  LDC R123, c[0x0][0x22c] ;  /* 0x00008b00ff7b7b82 */ /* 0x000f260000000800 */
[----:B------:R-:W-:Y:S04]  /*81db0*/  @P5 STG.E desc[UR60][R146.64], R145 ;  /* 0x0000009192005986 */ /* 0x000fe8000c10193c */
[----:B------:R-:W-:Y:S01]  /*81dc0*/  @P6 STG.E desc[UR60][R166.64], R125 ;  /* 0x0000007da6006986 */ /* 0x000fe2000c10193c */
[----:B------:R-:W2:Y:S03]  /*81dd0*/  LDC R252, c[0x0][0x22c] ;  /* 0x00008b00fffc7b82 */ /* 0x000ea60000000800 */
[----:B------:R3:W-:Y:S04]  /*81de0*/  @P3 STG.E desc[UR60][R164.64], R8 ;  /* 0x00000008a4003986 */ /* 0x0007e8000c10193c */
[----:B------:R-:W2:Y:S01]  /*81df0*/  LDL.LU.64 R142, [R1+0x490] ;  /* 0x00049000018e7983 */ /* 0x000ea20000300a00 */
[----:B------:R-:W1:Y:S03]  /*81e00*/  LDC R0, c[0x0][0x22c] ;  /* 0x00008b00ff007b82 */ /* 0x000e660000000800 */
[----:B---3--:R-:W3:Y:S05]  /*81e10*/  LDL.LU R8, [R1+0xb80] ;  /* 0x000b800001087983 */ /* 0x008eea0000300800 */
[----:B------:R-:W1:Y:S01]  /*81e20*/  LDC R125, c[0x0][0x22c] ;  /* 0x00008b00ff7d7b82 */ /* 0x000e620000000800 */
[----:B------:R-:W3:Y:S04]  /*81e30*/  LDL.LU.64 R160, [R1+0x488] ;  /* 0x0004880001a07983 */ /* 0x000ee80000300a00 */
[----:B------:R-:W3:Y:S03]  /*81e40*/  LDL.LU R156, [R1+0xb70] ;  /* 0x000b7000019c7983 */ /* 0x000ee60000300800 */
[----:B------:R-:W1:Y:S01]  /*81e50*/  LDC R140, c[0x0][0x22c] ;  /* 0x00008b00ff8c7b82 */ /* 0x000e620000000800 */
[----:B------:R-:W3:Y:S04]  /*81e60*/  LDL.LU.64 R158, [R1+0x480] ;  /* 0x00048000019e7983 */ /* 0x000ee80000300a00 */
[----:B------:R-:W3:Y:S01]  /*81e70*/  LDL.LU R157, [R1+0xb84] ;  /* 0x000b8400019d7983 */ /* 0x000ee20000300800 */
[----:B------:R-:W-:-:S03]  /*81e80*/  ISETP.LT.AND P3, PT, R9, R139, !P0 ;  /* 0x0000008b0900720c */ /* 0x000fc60004761270 */
[----:B------:R-:W3:Y:S04]  /*81e90*/  LDL.LU.64 R146, [R1+0x478] ;  /* 0x0004780001927983 */ /* 0x000ee80000300a00 */
[----:B------:R-:W3:Y:S04]  /*81ea0*/  LDL.LU R166, [R1+0xb74] ;  /* 0x000b740001a67983 */ /* 0x000ee80000300800 */
[----:B------:R-:W1:Y:S04]  /*81eb0*/  LDL.LU R9, [R1+0x23f0] ;  /* 0x0023f00001097983 */ /* 0x000e680000300800 */
[----:B------:R-:W3:Y:S04]  /*81ec0*/  LDL.LU.64 R144, [R1+0x470] ;  /* 0x0004700001907983 */ /* 0x000ee80000300a00 */
[----:B------:R-:W3:Y:S04]  /*81ed0*/  LDL.LU R167, [R1+0xb88] ;  /* 0x000b880001a77983 */ /* 0x000ee80000300800 */
[----:B------:R4:W-:Y:S04]  /*81ee0*/  @P2 STG.E desc[UR60][R162.64], R124 ;  /* 0x0000007ca2002986 */ /* 0x0009e8000c10193c */
[----:B------:R-:W3:Y:S04]  /*81ef0*/  LDL.LU.64 R164, [R1+0x468] ;  /* 0x0004680001a47983 */ /* 0x000ee80000300a00 */
[----:B------:R2:W-:Y:S04]  /*81f00*/  @P4 STG.E desc[UR60][R154.64], R57 ;  /* 0x000000399a004986 */ /* 0x0005e8000c10193c */
[----:B----4-:R-:W4:Y:S01]  /*81f10*/  LDL.LU R124, [R1+0xb78] ;  /* 0x000b7800017c7983 */ /* 0x010f220000300800 */
[----:B------:R-:W-:-:S03]  /*81f20*/  ISETP.LT.AND P2, PT, R56, R123, !P0 ;  /* 0x0000007b3800720c */ /* 0x000fc60004741270 */
[----:B------:R-:W4:Y:S04]  /*81f30*/  LDL.LU R56, [R1+0x23ec] ;  /* 0x0023ec0001387983 */ /* 0x000f280000300800 */
[----:B--2---:R-:W2:Y:S01]  /*81f40*/  LDL.LU R57, [R1+0x23e8] ;  /* 0x0023e80001397983 */ /* 0x004ea20000300800 */
[----:B------:R-:W-:Y:S02]  /*81f50*/  ISETP.LT.AND P5, PT, R122, R252, !P0 ;  /* 0x000000fc7a00720c */ /* 0x000fe400047a1270 */
[----:B------:R-:W-:Y:S01]  /*81f60*/  ISETP.LT.AND P6, PT, R136, R138, !P0 ;  /* 0x0000008a8800720c */ /* 0x000fe200047c1270 */
[----:B------:R-:W2:Y:S01]  /*81f70*/  LDL.LU R139, [R1+0x23e4] ;  /* 0x0023e400018b7983 */ /* 0x000ea20000300800 */
[----:B------:R-:W2:Y:S03]  /*81f80*/  LDC R138, c[0x0][0x22c] ;  /* 0x00008b00ff8a7b82 */ /* 0x000ea60000000800 */
[----:B------:R-:W2:Y:S04]  /*81f90*/  LDL.LU R122, [R1+0x23e0] ;  /* 0x0023e000017a7983 */ /* 0x000ea80000300800 */
[----:B------:R-:W2:Y:S01]  /*81fa0*/  LDL.LU.64 R162, [R1+0x460] ;  /* 0x0004600001a27983 */ /* 0x000ea20000300a00 */
[----:B------:R-:W2:Y:S03]  /*81fb0*/  LDC R136, c[0x0][0x22c] ;  /* 0x00008b00ff887b82 */ /* 0x000ea60000000800 */
[----:B------:R-:W2:Y:S04]  /*81fc0*/  LDL.LU R123, [R1+0xb8c] ;  /* 0x000b8c00017b7983 */ /* 0x000ea80000300800 */
[----:B------:R-:W2:Y:S01]  /*81fd0*/  LDL.LU.64 R154, [R1+0x458] ;  /* 0x00045800019a7983 */ /* 0x000ea20000300a00 */
[----:B------:R-:W2:Y:S03]  /*81fe0*/  LDC R252, c[0x0][0x22c] ;  /* 0x00008b00fffc7b82 */ /* 0x000ea60000000800 */
[----:B---3--:R3:W-:Y:S04]  /*81ff0*/  @P3 STG.E desc[UR60][R142.64], R8 ;  /* 0x000000088e003986 */ /* 0x0087e8000c10193c */
[----:B------:R2:W-:Y:S01]  /*82000*/  @P6 STG.E desc[UR60][R160.64], R156 ;  /* 0x0000009ca0006986 */ /* 0x0005e2000c10193c */
[----:B---3--:R-:W3:Y:S03]  /*82010*/  LDC R142, c[0x0][0x22c] ;  /* 0x00008b00ff8e7b82 */ /* 0x008ee60000000800 */
[----:B------:R3:W-:Y:S01]  /*82020*/  @P2 STG.E desc[UR60][R158.64], R157 ;  /* 0x0000009d9e002986 */ /* 0x0007e2000c10193c */
[----:B-1----:R-:W-:-:S03]  /*82030*/  ISETP.LT.AND P4, PT, R9, R0, !P0 ;  /* 0x000000000900720c */ /* 0x002fc60004781270 */
[----:B------:R-:W3:Y:S01]  /*82040*/  LDL.LU R9, [R1+0xb7c] ;  /* 0x000b7c0001097983 */ /* 0x000ee20000300800 */
[----:B------:R-:W1:Y:S03]  /*82050*/  LDC R0, c[0x0][0x22c] ;  /* 0x00008b00ff007b82 */ /* 0x000e660000000800 */
[----:B------:R-:W3:Y:S01]  /*82060*/  LDL.LU R8, [R1+0xb60] ;  /* 0x000b600001087983 */ /* 0x000ee20000300800 */
[----:B----4-:R-:W-:-:S03]  /*82070*/  ISETP.LT.AND P3, PT, R56, R137, !P0 ;  /* 0x000000893800720c */ /* 0x010fc60004761270 */
[----:B------:R-:W4:Y:S01]  /*82080*/  LDL.LU R56, [R1+0x23dc] ;  /* 0x0023dc0001387983 */ /* 0x000f220000300800 */
[----:B------:R-:W1:Y:S01]  /*82090*/  LDC R137, c[0x0][0x22c] ;  /* 0x00008b00ff897b82 */ /* 0x000e620000000800 */
[----:B--2---:R-:W-:Y:S02]  /*820a0*/  ISETP.LT.AND P2, PT, R57, R125, !P0 ;  /* 0x0000007d3900720c */ /* 0x004fe40004741270 */
[----:B------:R-:W2:Y:S04]  /*820b0*/  LDL.LU R125, [R1+0x23d8] ;  /* 0x0023d800017d7983 */ /* 0x000ea80000300800 */
[----:B------:R-:W-:Y:S04]  /*820c0*/  @P5 STG.E desc[UR60][R146.64], R166 ;  /* 0x000000a692005986 */ /* 0x000fe8000c10193c */
[----:B------:R-:W1:Y:S04]  /*820d0*/  LDL.LU R57, [R1+0x23d4] ;  /* 0x0023d40001397983 */ /* 0x000e680000300800 */
[----:B------:R-:W-:Y:S01]  /*820e0*/  @P4 STG.E desc[UR60][R144.64], R167 ;  /* 0x000000a790004986 */ /* 0x000fe2000c10193c */
[----:B------:R-:W-:-:S03]  /*820f0*/  ISETP.LT.AND P4, PT, R139, R140, !P0 ;  /* 0x0000008c8b00720c */ /* 0x000fc60004781270 */
[----:B------:R-:W4:Y:S04]  /*82100*/  LDL.LU.64 R152, [R1+0x448] ;  /* 0x0004480001987983 */ /* 0x000f280000300a00 */
[----:B------:R-:W4:Y:S04]  /*82110*/  LDL.LU R160, [R1+0xb50] ;  /* 0x000b500001a07983 */ /* 0x000f280000300800 */
[----:B------:R-:W4:Y:S04]  /*82120*/  LDL.LU.64 R140, [R1+0x440] ;  /* 0x00044000018c7983 */ /* 0x000f280000300a00 */
[----:B------:R-:W4:Y:S04]  /*82130*/  LDL.LU R161, [R1+0xb64] ;  /* 0x000b640001a17983 */ /* 0x000f280000300800 */
[----:B------:R3:W-:Y:S04]  /*82140*/  @P3 STG.E desc[UR60][R164.64], R124 ;  /* 0x0000007ca4003986 */ /* 0x0007e8000c10193c */
[----:B---3--:R-:W3:Y:S01]  /*82150*/  LDL.LU.64 R158, [R1+0x438] ;  /* 0x00043800019e7983 */ /* 0x008ee20000300a00 */
[----:B------:R-:W-:-:S02]  /*82160*/  ISETP.LT.AND P5, PT, R122, R138, !P0 ;  /* 0x0000008a7a00720c */ /* 0x000fc400047a1270 */
[----:B------:R-:W3:Y:S01]  /*82170*/  LDC R122, c[0x0][0x22c] ;  /* 0x00008b00ff7a7b82 */ /* 0x000ee20000000800 */
[----:B------:R2:W-:Y:S04]  /*82180*/  @P2 STG.E desc[UR60][R162.64], R123 ;  /* 0x0000007ba2002986 */ /* 0x0005e8000c10193c */
[----:B------:R-:W3:Y:S03]  /*82190*/  LDL.LU R124, [R1+0xb54] ;  /* 0x000b5400017c7983 */ /* 0x000ee60000300800 */
[----:B------:R-:W3:Y:S01]  /*821a0*/  LDC R138, c[0x0][0x22c] ;  /* 0x00008b00ff8a7b82 */ /* 0x000ee20000000800 */
[----:B--2---:R-:W2:Y:S04]  /*821b0*/  LDL.LU.64 R162, [R1+0x430] ;  /* 0x0004300001a27983 */ /* 0x004ea80000300a00 */
[----:B------:R-:W2:Y:S04]  /*821c0*/  LDL.LU R123, [R1+0xb68] ;  /* 0x000b6800017b7983 */ /* 0x000ea80000300800 */
[----:B------:R-:W3:Y:S04]  /*821d0*/  LDL.LU R139, [R1+0x23d0] ;  /* 0x0023d000018b7983 */ /* 0x000ee80000300800 */
[----:B------:R-:W-:Y:S04]  /*821e0*/  @P4 STG.E desc[UR60][R154.64], R9 ;  /* 0x000000099a004986 */ /* 0x000fe8000c10193c */
[----:B------:R1:W-:Y:S01]  /*821f0*/  @P5 STG.E desc[UR60][R10.64], R8 ;  /* 0x000000080a005986 */ /* 0x0003e2000c10193c */
[----:B------:R-:W-:-:S03]  /*82200*/  ISETP.LT.AND P3, PT, R125, R136, !P0 ;  /* 0x000000887d00720c */ /* 0x000fc60004761270 */
[----:B------:R-:W2:Y:S04]  /*82210*/  LDL.LU R136, [R1+0x23cc] ;  /* 0x0023cc0001887983 */ /* 0x000ea80000300800 */
[----:B-1----:R-:W2:Y:S04]  /*82220*/  LDL.LU R11, [R1+0x23c8] ;  /* 0x0023c800010b7983 */ /* 0x002ea80000300800 */
[----:B------:R-:W2:Y:S04]  /*82230*/  LDL.LU R9, [R1+0x23c4] ;  /* 0x0023c40001097983 */ /* 0x000ea80000300800 */
[----:B------:R-:W2:Y:S01]  /*82240*/  LDL.LU R10, [R1+0x23c0] ;  /* 0x0023c000010a7983 */ /* 0x000ea20000300800 */
[----:B----4-:R-:W-:-:S02]  /*82250*/  ISETP.LT.AND P6, PT, R56, R252, !P0 ;  /* 0x000000fc3800720c */ /* 0x010fc400047c1270 */
[----:B------:R-:W1:Y:S01]  /*82260*/  LDC R56, c[0x0][0x22c] ;  /* 0x00008b00ff387b82 */ /* 0x000e620000000800 */
[----:B------:R-:W-:Y:S01]  /*82270*/  ISETP.LT.AND P2, PT, R57, R0, !P0 ;  /* 0x000000003900720c */ /* 0x000fe20004741270 */
[----:B------:R-:W4:Y:S04]  /*82280*/  LDL.LU.64 R164, [R1+0x428] ;  /* 0x0004280001a47983 */ /* 0x000f280000300a00 */
[----:B------:R-:W4:Y:S02]  /*82290*/  LDL.LU R57, [R1+0xb58] ;  /* 0x000b580001397983 */ /* 0x000f240000300800 */
[----:B------:R-:W1:Y:S02]  /*822a0*/  LDC R252, c[0x0][0x22c] ;  /* 0x00008b00fffc7b82 */ /* 0x000e640000000800 */
[----:B------:R-:W4:Y:S04]  /*822b0*/  LDL.LU.64 R156, [R1+0x420] ;  /* 0x00042000019c7983 */ /* 0x000f280000300a00 */
[----:B------:R-:W4:Y:S02]  /*822c0*/  LDL.LU R166, [R1+0xb6c] ;  /* 0x000b6c0001a67983 */ /* 0x000f240000300800 */
[----:B------:R-:W4:Y:S02]  /*822d0*/  LDC R0, c[0x0][0x22c] ;  /* 0x00008b00ff007b82 */ /* 0x000f240000000800 */
[----:B------:R-:W4:Y:S04]  /*822e0*/  LDL.LU.64 R146, [R1+0x418] ;  /* 0x0004180001927983 */ /* 0x000f280000300a00 */
[----:B------:R-:W4:Y:S04]  /*822f0*/  LDL.LU R125, [R1+0xb5c] ;  /* 0x000b5c00017d7983 */ /* 0x000f280000300800 */
[----:B------:R-:W4:Y:S04]  /*82300*/  LDL.LU.64 R144, [R1+0x410] ;  /* 0x0004100001907983 */ /* 0x000f280000300a00 */
[----:B------:R-:W4:Y:S04]  /*82310*/  LDL.LU R167, [R1+0xb40] ;  /* 0x000b400001a77983 */ /* 0x000f280000300800 */
[----:B------:R-:W4:Y:S04]  /*82320*/  LDL.LU.64 R154, [R1+0x408] ;  /* 0x00040800019a7983 */ /* 0x000f280000300a00 */
[----:B------:R-:W4:Y:S01]  /*82330*/  LDL.LU R8, [R1+0xb30] ;  /* 0x000b300001087983 */ /* 0x000f220000300800 */
[----:B---3--:R-:W-:-:S03]  /*82340*/  ISETP.LT.AND P4, PT, R139, R142, !P0 ;  /* 0x0000008e8b00720c */ /* 0x008fc60004781270 */
[----:B------:R-:W3:Y:S01]  /*82350*/  LDL.LU R139, [R1+0x23bc] ;  /* 0x0023bc00018b7983 */ /* 0x000ee20000300800 */
[----:B------:R-:W3:Y:S03]  /*82360*/  LDC R142, c[0x0][0x22c] ;  /* 0x00008b00ff8e7b82 */ /* 0x000ee60000000800 */
[----:B------:R-:W-:Y:S04]  /*82370*/  @P6 STG.E desc[UR60][R152.64], R160 ;  /* 0x000000a098006986 */ /* 0x000fe8000c10193c */
[----:B------:R-:W-:Y:S04]  /*82380*/  @P3 STG.E desc[UR60][R140.64], R161 ;  /* 0x000000a18c003986 */ /* 0x000fe8000c10193c */
[----:B------:R1:W-:Y:S02]  /*82390*/  @P2 STG.E desc[UR60][R158.64], R124 ;  /* 0x0000007c9e002986 */ /* 0x0003e4000c10193c */
[----:B-1----:R-:W1:Y:S01]  /*823a0*/  LDC R124, c[0x0][0x22c] ;  /* 0x00008b00ff7c7b82 */ /* 0x002e620000000800 */
[----:B--2---:R-:W-:-:S02]  /*823b0*/  ISETP.LT.AND P3, PT, R136, R137, !P0 ;  /* 0x000000898800720c */ /* 0x004fc40004761270 */
[----:B------:R-:W2:Y:S05]  /*823c0*/  LDL.LU R137, [R1+0x23b8] ;  /* 0x0023b80001897983 */ /* 0x000eaa0000300800 */
[----:B------:R-:W1:Y:S01]  /*823d0*/  LDC R136, c[0x0][0x22c] ;  /* 0x00008b00ff887b82 */ /* 0x000e620000000800 */
[----:B------:R-:W-:Y:S02]  /*823e0*/  ISETP.LT.AND P2, PT, R9, R56, !P0 ;  /* 0x000000380900720c */ /* 0x000fe40004741270 */
[----:B------:R-:W1:Y:S01]  /*823f0*/  LDL.LU R9, [R1+0x23b4] ;  /* 0x0023b40001097983 */ /* 0x000e620000300800 */
[----:B------:R-:W-:-:S03]  /*82400*/  ISETP.LT.AND P5, PT, R10, R252, !P0 ;  /* 0x000000fc0a00720c */ /* 0x000fc600047a1270 */
[----:B------:R-:W2:Y:S01]  /*82410*/  LDL.LU R56, [R1+0x23b0] ;  /* 0x0023b00001387983 */ /* 0x000ea20000300800 */
[----:B------:R-:W-:Y:S01]  /*82420*/  ISETP.LT.AND P6, PT, R11, R122, !P0 ;  /* 0x0000007a0b00720c */ /* 0x000fe200047c1270 */
[----:B------:R-:W2:Y:S02]  /*82430*/  LDC R252, c[0x0][0x22c] ;  /* 0x00008b00fffc7b82 */ /* 0x000ea40000000800 */
[----:B------:R-:W2:Y:S06]  /*82440*/  LDL.LU R10, [R1+0x23ac] ;  /* 0x0023ac00010a7983 */ /* 0x000eac0000300800 */
[----:B------:R-:W2:Y:S01]  /*82450*/  LDC R11, c[0x0][0x22c] ;  /* 0x00008b00ff0b7b82 */ /* 0x000ea20000000800 */
[----:B------:R4:W-:Y:S04]  /*82460*/  @P4 STG.E desc[UR60][R162.64], R123 ;  /* 0x0000007ba2004986 */ /* 0x0009e8000c10193c */
[----:B----4-:R4:W-:Y:S03]  /*82470*/  @P3 STG.E desc[UR60][R164.64], R57 ;  /* 0x00000039a4003986 */ /* 0x0109e6000c10193c */
[----:B------:R-:W2:Y:S01]  /*82480*/  LDC R122, c[0x0][0x22c] ;  /* 0x00008b00ff7a7b82 */ /* 0x000ea20000000800 */
[----:B------:R-:W-:Y:S04]  /*82490*/  @P6 STG.E desc[UR60][R156.64], R166 ;  /* 0x000000a69c006986 */ /* 0x000fe8000c10193c */
[----:B------:R-:W2:Y:S04]  /*824a0*/  LDL.LU.64 R162, [R1+0x400] ;  /* 0x0004000001a27983 */ /* 0x000ea80000300a00 */
[----:B------:R-:W2:Y:S04]  /*824b0*/  LDL.LU R123, [R1+0xb44] ;  /* 0x000b4400017b7983 */ /* 0x000ea80000300800 */
[----:B------:R3:W-:Y:S04]  /*824c0*/  @P2 STG.E desc[UR60][R146.64], R125 ;  /* 0x0000007d92002986 */ /* 0x0007e8000c10193c */
[----:B----4-:R-:W4:Y:S01]  /*824d0*/  LDL.LU.64 R164, [R1+0x3f8] ;  /* 0x0003f80001a47983 */ /* 0x010f220000300a00 */
[----:B---3--:R-:W-:-:S03]  /*824e0*/  ISETP.LT.AND P4, PT, R139, R0, !P0 ;  /* 0x000000008b00720c */ /* 0x008fc60004781270 */
[----:B------:R-:W-:Y:S01]  /*824f0*/  @P5 STG.E desc[UR60][R144.64], R167 ;  /* 0x000000a790005986 */ /* 0x000fe2000c10193c */
[----:B------:R-:W3:Y:S03]  /*82500*/  LDC R0, c[0x0][0x22c] ;  /* 0x00008b00ff007b82 */ /* 0x000ee60000000800 */
[----:B------:R-:W4:Y:S05]  /*82510*/  LDL.LU R57, [R1+0xb34] ;  /* 0x000b340001397983 */ /* 0x000f2a0000300800 */
[----:B------:R-:W3:Y:S01]  /*82520*/  LDC R125, c[0x0][0x22c] ;  /* 0x00008b00ff7d7b82 */ /* 0x000ee20000000800 */
[----:B------:R3:W-:Y:S04]  /*82530*/  @P4 STG.E desc[UR60][R154.64], R8 ;  /* 0x000000089a004986 */ /* 0x0007e8000c10193c */
[----:B---3--:R-:W3:Y:S04]  /*82540*/  LDL.LU R8, [R1+0x23a8] ;  /* 0x0023a80001087983 */ /* 0x008ee80000300800 */
[----:B------:R-:W3:Y:S01]  /*82550*/  LDL.LU.64 R154, [R1+0x3f0] ;  /* 0x0003f000019a7983 */ /* 0x000ee20000300a00 */
[----:B-1----:R-:W-:-:S03]  /*82560*/  ISETP.LT.AND P2, PT, R9, R136, !P0 ;  /* 0x000000880900720c */ /* 0x002fc60004741270 */
[----:B------:R-:W3:Y:S01]  /*82570*/  LDL.LU R9, [R1+0xb48] ;  /* 0x000b480001097983 */ /* 0x000ee20000300800 */
[----:B--2---:R-:W-:Y:S01]  /*82580*/  ISETP.LT.AND P3, PT, R137, R138, !P0 ;  /* 0x0000008a8900720c */ /* 0x004fe20004761270 */
[----:B------:R-:W1:Y:S01]  /*82590*/  LDC R136, c[0x0][0x22c] ;  /* 0x00008b00ff887b82 */ /* 0x000e620000000800 */
[----:B------:R-:W-:Y:S02]  /*825a0*/  ISETP.LT.AND P4, PT, R56, R124, !P0 ;  /* 0x0000007c3800720c */ /* 0x000fe40004781270 */
[----:B------:R-:W2:Y:S01]  /*825b0*/  LDL.LU R56, [R1+0x23a4] ;  /* 0x0023a40001387983 */ /* 0x000ea20000300800 */
[----:B------:R-:W-:-:S03]  /*825c0*/  ISETP.LT.AND P6, PT, R10, R11, !P0 ;  /* 0x0000000b0a00720c */ /* 0x000fc600047c1270 */
[----:B------:R-:W2:Y:S01]  /*825d0*/  LDL.LU R11, [R1+0x23a0] ;  /* 0x0023a000010b7983 */ /* 0x000ea20000300800 */
[----:B------:R-:W1:Y:S03]  /*825e0*/  LDC R124, c[0x0][0x22c] ;  /* 0x00008b00ff7c7b82 */ /* 0x000e660000000800 */
[----:B------:R-:W2:Y:S04]  /*825f0*/  LDL.LU.64 R138, [R1+0x3e8] ;  /* 0x0003e800018a7983 */ /* 0x000ea80000300a00 */
[----:B------:R-:W2:Y:S01]  /*82600*/  LDL.LU R143, [R1+0xb38] ;  /* 0x000b3800018f7983 */ /* 0x000ea20000300800 */
[----:B------:R-:W1:Y:S03]  /*82610*/  LDC R137, c[0x0][0x22c] ;  /* 0x00008b00ff897b82 */ /* 0x000e660000000800 */
[----:B------:R-:W2:Y:S04]  /*82620*/  LDL.LU.64 R140, [R1+0x3e0] ;  /* 0x0003e000018c7983 */ /* 0x000ea80000300a00 */
[----:B------:R-:W2:Y:S04]  /*82630*/  LDL.LU R10, [R1+0xb4c] ;  /* 0x000b4c00010a7983 */ /* 0x000ea80000300800 */
[----:B------:R-:W2:Y:S04]  /*82640*/  LDL.LU.64 R160, [R1+0x3d8] ;  /* 0x0003d80001a07983 */ /* 0x000ea80000300a00 */
[----:B------:R-:W2:Y:S04]  /*82650*/  LDL.LU R166, [R1+0xb3c] ;  /* 0x000b3c0001a67983 */ /* 0x000ea80000300800 */
[----:B------:R-:W2:Y:S04]  /*82660*/  LDL.LU.64 R158, [R1+0x3d0] ;  /* 0x0003d000019e7983 */ /* 0x000ea80000300a00 */
[----:B------:R-:W2:Y:S04]  /*82670*/  LDL.LU R167, [R1+0xb20] ;  /* 0x000b200001a77983 */ /* 0x000ea80000300800 */
[----:B------:R4:W-:Y:S04]  /*82680*/  @P3 STG.E desc[UR60][R162.64], R123 ;  /* 0x0000007ba2003986 */ /* 0x0009e8000c10193c */
[----:B----4-:R4:W-:Y:S04]  /*82690*/  @P2 STG.E desc[UR60][R164.64], R57 ;  /* 0x00000039a4002986 */ /* 0x0109e8000c10193c */
[----:B------:R-:W4:Y:S01]  /*826a0*/  LDL.LU.64 R162, [R1+0x3c8] ;  /* 0x0003c80001a27983 */ /* 0x000f220000300a00 */
[----:B---3--:R-:W-:-:S03]  /*826b0*/  ISETP.LT.AND P3, PT, R8, R122, !P0 ;  /* 0x0000007a0800720c */ /* 0x008fc60004761270 */
[----:B------:R-:W3:Y:S04]  /*826c0*/  LDL.LU R8, [R1+0xb10] ;  /* 0x000b100001087983 */ /* 0x000ee80000300800 */
[----:B------:R-:W3:Y:S04]  /*826d0*/  LDL.LU R122, [R1+0x239c] ;  /* 0x00239c00017a7983 */ /* 0x000ee80000300800 */
[----:B------:R1:W-:Y:S01]  /*826e0*/  @P4 STG.E desc[UR60][R154.64], R9 ;  /* 0x000000099a004986 */ /* 0x0003e2000c10193c */
[----:B--2---:R-:W-:-:S03]  /*826f0*/  ISETP.LT.AND P2, PT, R11, R0, !P0 ;  /* 0x000000000b00720c */ /* 0x004fc60004741270 */
[----:B------:R-:W2:Y:S01]  /*82700*/  LDL.LU R11, [R1+0x2398] ;  /* 0x00239800010b7983 */ /* 0x000ea20000300800 */
[----:B------:R-:W-:Y:S01]  /*82710*/  ISETP.LT.AND P5, PT, R56, R252, !P0 ;  /* 0x000000fc3800720c */ /* 0x000fe200047a1270 */
[----:B------:R-:W2:Y:S02]  /*82720*/  LDC R0, c[0x0][0x22c] ;  /* 0x00008b00ff007b82 */ /* 0x000ea40000000800 */
[----:B------:R-:W2:Y:S04]  /*82730*/  LDL.LU R123, [R1+0x2394] ;  /* 0x00239400017b7983 */ /* 0x000ea80000300800 */
[----:B------:R-:W2:Y:S02]  /*82740*/  LDL.LU.64 R156, [R1+0x3c0] ;  /* 0x0003c000019c7983 */ /* 0x000ea40000300a00 */
[----:B------:R-:W2:Y:S02]  /*82750*/  LDC R252, c[0x0][0x22c] ;  /* 0x00008b00fffc7b82 */ /* 0x000ea40000000800 */
[----:B------:R-:W2:Y:S04]  /*82760*/  LDL.LU R144, [R1+0xb24] ;  /* 0x000b240001907983 */ /* 0x000ea80000300800 */
[----:B------:R-:W2:Y:S04]  /*82770*/  LDL.LU.64 R146, [R1+0x3b8] ;  /* 0x0003b80001927983 */ /* 0x000ea80000300a00 */
[----:B------:R-:W2:Y:S04]  /*82780*/  LDL.LU R145, [R1+0xb14] ;  /* 0x000b140001917983 */ /* 0x000ea80000300800 */
[----:B----4-:R-:W4:Y:S04]  /*82790*/  LDL.LU.64 R164, [R1+0x3b0] ;  /* 0x0003b00001a47983 */ /* 0x010f280000300a00 */
[----:B------:R-:W4:Y:S04]  /*827a0*/  LDL.LU R57, [R1+0xb28] ;  /* 0x000b280001397983 */ /* 0x000f280000300800 */
[----:B-1----:R-:W4:Y:S04]  /*827b0*/  LDL.LU R9, [R1+0x2390] ;  /* 0x0023900001097983 */ /* 0x002f280000300800 */
[----:B------:R-:W4:Y:S04]  /*827c0*/  LDL.LU.64 R154, [R1+0x3a8] ;  /* 0x0003a800019a7983 */ /* 0x000f280000300a00 */
[----:B------:R-:W4:Y:S04]  /*827d0*/  LDL.LU R56, [R1+0xb18] ;  /* 0x000b180001387983 */ /* 0x000f280000300800 */
[----:B------:R1:W-:Y:S04]  /*827e0*/  @P6 STG.E desc[UR60][R138.64], R143 ;  /* 0x0000008f8a006986 */ /* 0x0003e8000c10193c */
[----:B------:R3:W-:Y:S04]  /*827f0*/  @P3 STG.E desc[UR60][R140.64], R10 ;  /* 0x0000000a8c003986 */ /* 0x0007e8000c10193c */
[----:B------:R-:W-:Y:S04]  /*82800*/  @P5 STG.E desc[UR60][R160.64], R166 ;  /* 0x000000a6a0005986 */ /* 0x000fe8000c10193c */
[----:B------:R-:W-:Y:S01]  /*82810*/  @P2 STG.E desc[UR60][R158.64], R167 ;  /* 0x000000a79e002986 */ /* 0x000fe2000c10193c */
[----:B-1----:R-:W1:Y:S08]  /*82820*/  LDC R138, c[0x0][0x22c] ;  /* 0x00008b00ff8a7b82 */ /* 0x002e700000000800 */
[----:B------:R-:W1:Y:S01]  /*82830*/  LDC R139, c[0x0][0x22c] ;  /* 0x00008b00ff8b7b82 */ /* 0x000e620000000800 */
[----:B---3--:R-:W-:-:S02]  /*82840*/  ISETP.LT.AND P4, PT, R122, R125, !P0 ;  /* 0x0000007d7a00720c */ /* 0x008fc40004781270 */
[----:B------:R-:W3:Y:S05]  /*82850*/  LDL.LU R122, [R1+0x238c] ;  /* 0x00238c00017a7983 */ /* 0x000eea0000300800 */
[----:B------:R-:W1:Y:S01]  /*82860*/  LDC R125, c[0x0][0x22c] ;  /* 0x00008b00ff7d7b82 */ /* 0x000e620000000800 */
[----:B------:R-:W3:Y:S07]  /*82870*/  LDL.LU R10, [R1+0x2388] ;  /* 0x00238800010a7983 */ /* 0x000eee0000300800 */
[----:B------:R-:W1:Y:S01]  /*82880*/  LDC R143, c[0x0][0x22c] ;  /* 0x00008b00ff8f7b82 */ /* 0x000e620000000800 */
[----:B--2---:R-:W-:-:S02]  /*82890*/  ISETP.LT.AND P6, PT, R123, R124, !P0 ;  /* 0x0000007c7b00720c */ /* 0x004fc400047c1270 */
[----:B------:R-:W1:Y:S01]  /*828a0*/  LDL.LU R123, [R1+0x2384] ;  /* 0x00238400017b7983 */ /* 0x000e620000300800 */
[----:B------:R-:W-:-:S04]  /*828b0*/  ISETP.LT.AND P3, PT, R11, R137, !P0 ;  /* 0x000000890b00720c */ /* 0x000fc80004761270 */
[----:B------:R-:W2:Y:S08]  /*828c0*/  LDC R124, c[0x0][0x22c] ;  /* 0x00008b00ff7c7b82 */ /* 0x000eb00000000800 */
[----:B------:R-:W2:Y:S01]  /*828d0*/  LDC R11, c[0x0][0x22c] ;  /* 0x00008b00ff0b7b82 */ /* 0x000ea20000000800 */
[----:B----4-:R-:W-:Y:S01]  /*828e0*/  ISETP.LT.AND P2, PT, R9, R136, !P0 ;  /* 0x000000880900720c */ /* 0x010fe20004741270 */
[----:B------:R4:W-:Y:S06]  /*828f0*/  @P4 STG.E desc[UR60][R162.64], R8 ;  /* 0x00000008a2004986 */ /* 0x0009ec000c10193c */
[----:B------:R-:W2:Y:S01]  /*82900*/  LDC R137, c[0x0][0x22c] ;  /* 0x00008b00ff897b82 */ /* 0x000ea20000000800 */
[----:B------:R-:W2:Y:S07]  /*82910*/  LDL.LU R9, [R1+0x2380] ;  /* 0x0023800001097983 */ /* 0x000eae0000300800 */
[----:B------:R-:W2:Y:S01]  /*82920*/  LDC R136, c[0x0][0x22c] ;  /* 0x00008b00ff887b82 */ /* 0x000ea20000000800 */
[----:B----4-:R-:W4:Y:S04]  /*82930*/  LDL.LU.64 R162, [R1+0x3a0] ;  /* 0x0003a00001a27983 */ /* 0x010f280000300a00 */
[----:B------:R-:W4:Y:S04]  /*82940*/  LDL.LU R8, [R1+0xb2c] ;  /* 0x000b2c0001087983 */ /* 0x000f280000300800 */
[----:B------:R-:W-:Y:S04]  /*82950*/  @P3 STG.E desc[UR60][R156.64], R144 ;  /* 0x000000909c003986 */ /* 0x000fe8000c10193c */
[----:B------:R-:W4:Y:S04]  /*82960*/  LDL.LU.64 R166, [R1+0x398] ;  /* 0x0003980001a67983 */ /* 0x000f280000300a00 */
[----:B------:R-:W-:Y:S04]  /*82970*/  @P6 STG.E desc[UR60][R146.64], R145 ;  /* 0x0000009192006986 */ /* 0x000fe8000c10193c */
[----:B------:R3:W-:Y:S02]  /*82980*/  @P2 STG.E desc[UR60][R164.64], R57 ;  /* 0x00000039a4002986 */ /* 0x0007e4000c10193c */
[----:B---3--:R-:W-:-:S02]  /*82990*/  ISETP.LT.AND P4, PT, R10, R0, !P0 ;  /* 0x000000000a00720c */ /* 0x008fc40004781270 */
[----:B------:R-:W3:Y:S01]  /*829a0*/  LDL.LU R10, [R1+0xb1c] ;  /* 0x000b1c00010a7983 */ /* 0x000ee20000300800 */
[----:B------:R-:W-:Y:S01]  /*829b0*/  ISETP.LT.AND P5, PT, R122, R252, !P0 ;  /* 0x000000fc7a00720c */ /* 0x000fe200047a1270 */
[----:B------:R-:W3:Y:S02]  /*829c0*/  LDC R0, c[0x0][0x22c] ;  /* 0x00008b00ff007b82 */ /* 0x000ee40000000800 */
[----:B------:R-:W3:Y:S04]  /*829d0*/  LDL.LU.64 R164, [R1+0x390] ;  /* 0x0003900001a47983 */ /* 0x000ee80000300a00 */
[----:B------:R-:W3:Y:S02]  /*829e0*/  LDL.LU R57, [R1+0xb00] ;  /* 0x000b000001397983 */ /* 0x000ee40000300800 */
[----:B------:R-:W3:Y:S01]  /*829f0*/  LDC R122, c[0x0][0x22c] ;  /* 0x00008b00ff7a7b82 */ /* 0x000ee20000000800 */
[----:B-1----:R-:W-:-:S07]  /*82a00*/  ISETP.LT.AND P3, PT, R123, R125, !P0 ;  /* 0x0000007d7b00720c */ /* 0x002fce0004761270 */
[----:B------:R-:W1:Y:S01]  /*82a10*/  LDC R252, c[0x0][0x22c] ;  /* 0x00008b00fffc7b82 */ /* 0x000e620000000800 */
[----:B------:R-:W3:Y:S04]  /*82a20*/  LDL.LU R125, [R1+0x237c] ;  /* 0x00237c00017d7983 */ /* 0x000ee80000300800 */
[----:B------:R-:W3:Y:S01]  /*82a30*/  LDL.LU R123, [R1+0x2378] ;  /* 0x00237800017b7983 */ /* 0x000ee20000300800 */
[----:B--2---:R-:W-:-:S03]  /*82a40*/  ISETP.LT.AND P2, PT, R9, R11, !P0 ;  /* 0x0000000b0900720c */ /* 0x004fc60004741270 */
[----:B------:R-:W2:Y:S04]  /*82a50*/  LDL.LU R9, [R1+0x2374] ;  /* 0x0023740001097983 */ /* 0x000ea80000300800 */
[----:B------:R4:W-:Y:S04]  /*82a60*/  @P5 STG.E desc[UR60][R154.64], R56 ;  /* 0x000000389a005986 */ /* 0x0009e8000c10193c */
[----:B----4-:R-:W1:Y:S04]  /*82a70*/  LDL.LU R56, [R1+0x2370] ;  /* 0x0023700001387983 */ /* 0x010e680000300800 */
[----:B------:R-:W4:Y:S04]  /*82a80*/  LDL.LU.64 R140, [R1+0x388] ;  /* 0x00038800018c7983 */ /* 0x000f280000300a00 */
[----:B------:R-:W4:Y:S04]  /*82a90*/  LDL.LU R11, [R1+0xaf0] ;  /* 0x000af000010b7983 */ /* 0x000f280000300800 */
        /* <DEDUP_REMOVED lines=9> */
[----:B---3--:R-:W3:Y:S04]  /*82b30*/  LDL.LU R8, [R1+0x236c] ;  /* 0x00236c0001087983 */ /* 0x008ee80000300800 */
[----:B------:R-:W3:Y:S04]  /*82b40*/  LDL.LU.64 R162, [R1+0x360] ;  /* 0x0003600001a27983 */ /* 0x000ee80000300a00 */
[----:B------:R2:W-:Y:S02]  /*82b50*/  @P3 STG.E desc[UR60][R166.64], R10 ;  /* 0x0000000aa6003986 */ /* 0x0005e4000c10193c */
[----:B--2---:R-:W2:Y:S01]  /*82b60*/  LDC R10, c[0x0][0x22c] ;  /* 0x00008b00ff0a7b82 */ /* 0x004ea20000000800 */
[----:B------:R-:W-:-:S02]  /*82b70*/  ISETP.LT.AND P4, PT, R125, R137, !P0 ;  /* 0x000000897d00720c */ /* 0x000fc40004781270 */
[----:B------:R-:W-:Y:S02]  /*82b80*/  ISETP.LT.AND P6, PT, R123, R124, !P0 ;  /* 0x0000007c7b00720c */ /* 0x000fe400047c1270 */
[----:B------:R-:W2:Y:S03]  /*82b90*/  LDL.LU R123, [R1+0xb0c] ;  /* 0x000b0c00017b7983 */ /* 0x000ea60000300800 */
[----:B------:R-:W3:Y:S01]  /*82ba0*/  LDC R124, c[0x0][0x22c] ;  /* 0x00008b00ff7c7b82 */ /* 0x000ee20000000800 */
[----:B------:R-:W2:Y:S04]  /*82bb0*/  LDL.LU R137, [R1+0x2368] ;  /* 0x0023680001897983 */ /* 0x000ea80000300800 */
[----:B------:R-:W2:Y:S01]  /*82bc0*/  LDL.LU R125, [R1+0x2364] ;  /* 0x00236400017d7983 */ /* 0x000ea20000300800 */
[----:B------:R-:W-:-:S03]  /*82bd0*/  ISETP.LT.AND P3, PT, R9, R122, !P0 ;  /* 0x0000007a0900720c */ /* 0x000fc60004761270 */
[----:B------:R-:W2:Y:S04]  /*82be0*/  LDL.LU R122, [R1+0x2360] ;  /* 0x00236000017a7983 */ /* 0x000ea80000300800 */
[----:B------:R-:W2:Y:S04]  /*82bf0*/  LDL.LU R9, [R1+0x235c] ;  /* 0x00235c0001097983 */ /* 0x000ea80000300800 */
[----:B------:R4:W-:Y:S01]  /*82c00*/  @P2 STG.E desc[UR60][R164.64], R57 ;  /* 0x00000039a4002986 */ /* 0x0009e2000c10193c */
[----:B-1----:R-:W-:-:S03]  /*82c10*/  ISETP.LT.AND P5, PT, R56, R252, !P0 ;  /* 0x000000fc3800720c */ /* 0x002fc600047a1270 */
[----:B------:R-:W2:Y:S01]  /*82c20*/  LDL.LU R56, [R1+0x2358] ;  /* 0x0023580001387983 */ /* 0x000ea20000300800 */
[----:B------:R-:W1:Y:S03]  /*82c30*/  LDC R252, c[0x0][0x22c] ;  /* 0x00008b00fffc7b82 */ /* 0x000e660000000800 */
[----:B------:R-:W2:Y:S04]  /*82c40*/  LDL.LU.64 R166, [R1+0x358] ;  /* 0x0003580001a67983 */ /* 0x000ea80000300a00 */
[----:B----4-:R4:W-:Y:S04]  /*82c50*/  @P4 STG.E desc[UR60][R140.64], R11 ;  /* 0x0000000b8c004986 */ /* 0x0109e8000c10193c */
[----:B------:R-:W2:Y:S04]  /*82c60*/  LDL.LU R57, [R1+0xafc] ;  /* 0x000afc0001397983 */ /* 0x000ea80000300800 */
[----:B------:R-:W-:Y:S04]  /*82c70*/  @P6 STG.E desc[UR60][R160.64], R156 ;  /* 0x0000009ca0006986 */ /* 0x000fe8000c10193c */
[----:B------:R-:W2:Y:S01]  /*82c80*/  LDL.LU.64 R164, [R1+0x350] ;  /* 0x0003500001a47983 */ /* 0x000ea20000300a00 */
[----:B----4-:R-:W4:Y:S03]  /*82c90*/  LDC R11, c[0x0][0x22c] ;  /* 0x00008b00ff0b7b82 */ /* 0x010f260000000800 */
[----:B------:R-:W-:Y:S04]  /*82ca0*/  @P3 STG.E desc[UR60][R158.64], R157 ;  /* 0x0000009d9e003986 */ /* 0x000fe8000c10193c */
[----:B------:R-:W-:Y:S01]  /*82cb0*/  @P5 STG.E desc[UR60][R146.64], R154 ;  /* 0x0000009a92005986 */ /* 0x000fe2000c10193c */
[----:B---3--:R-:W-:-:S03]  /*82cc0*/  ISETP.LT.AND P2, PT, R8, R0, !P0 ;  /* 0x000000000800720c */ /* 0x008fc60004741270 */
[----:B------:R-:W3:Y:S01]  /*82cd0*/  LDL.LU R8, [R1+0xac0] ;  /* 0x000ac00001087983 */ /* 0x000ee20000300800 */
[----:B------:R-:W1:Y:S09]  /*82ce0*/  LDC R0, c[0x0][0x22c] ;  /* 0x00008b00ff007b82 */ /* 0x000e720000000800 */
[----:B------:R4:W-:Y:S01]  /*82cf0*/  @P2 STG.E desc[UR60][R144.64], R155 ;  /* 0x0000009b90002986 */ /* 0x0009e2000c10193c */
[----:B--2---:R-:W-:-:S03]  /*82d00*/  ISETP.LT.AND P2, PT, R122, R124, !P0 ;  /* 0x0000007c7a00720c */ /* 0x004fc60004741270 */
[----:B------:R-:W1:Y:S01]  /*82d10*/  LDL.LU R122, [R1+0x2354] ;  /* 0x00235400017a7983 */ /* 0x000e620000300800 */
[----:B------:R-:W-:Y:S01]  /*82d20*/  ISETP.LT.AND P4, PT, R137, R138, !P0 ;  /* 0x0000008a8900720c */ /* 0x000fe20004781270 */
[----:B------:R-:W2:Y:S01]  /*82d30*/  LDC R124, c[0x0][0x22c] ;  /* 0x00008b00ff7c7b82 */ /* 0x000ea20000000800 */
[----:B------:R-:W-:Y:S02]  /*82d40*/  ISETP.LT.AND P5, PT, R9, R10, !P0 ;  /* 0x0000000a0900720c */ /* 0x000fe400047a1270 */
[----:B------:R-:W2:Y:S01]  /*82d50*/  LDL.LU R9, [R1+0x2350] ;  /* 0x0023500001097983 */ /* 0x000ea20000300800 */
[----:B------:R-:W-:-:S03]  /*82d60*/  ISETP.LT.AND P3, PT, R125, R136, !P0 ;  /* 0x000000887d00720c */ /* 0x000fc60004761270 */
[----:B----4-:R-:W4:Y:S01]  /*82d70*/  LDL.LU.64 R154, [R1+0x348] ;  /* 0x00034800019a7983 */ /* 0x010f220000300a00 */
[----:B------:R-:W4:Y:S03]  /*82d80*/  LDC R137, c[0x0][0x22c] ;  /* 0x00008b00ff897b82 */ /* 0x000f260000000800 */
[----:B------:R-:W4:Y:S04]  /*82d90*/  LDL.LU R10, [R1+0xa40] ;  /* 0x000a4000010a7983 */ /* 0x000f280000300800 */
[----:B------:R-:W4:Y:S04]  /*82da0*/  LDL.LU.64 R152, [R1+0x340] ;  /* 0x0003400001987983 */ /* 0x000f280000300a00 */
[----:B------:R-:W4:Y:S04]  /*82db0*/  LDL.LU R146, [R1+0xac4] ;  /* 0x000ac40001927983 */ /* 0x000f280000300800 */
[----:B------:R3:W-:Y:S04]  /*82dc0*/  @P4 STG.E desc[UR60][R162.64], R123 ;  /* 0x0000007ba2004986 */ /* 0x0007e8000c10193c */
[----:B------:R-:W4:Y:S04]  /*82dd0*/  LDL.LU.64 R140, [R1+0x338] ;  /* 0x00033800018c7983 */ /* 0x000f280000300a00 */
[----:B------:R-:W-:Y:S04]  /*82de0*/  @P3 STG.E desc[UR60][R166.64], R57 ;  /* 0x00000039a6003986 */ /* 0x000fe8000c10193c */
[----:B---3--:R-:W3:Y:S04]  /*82df0*/  LDL.LU R123, [R1+0xa44] ;  /* 0x000a4400017b7983 */ /* 0x008ee80000300800 */
[----:B------:R-:W3:Y:S04]  /*82e00*/  LDL.LU.64 R162, [R1+0x330] ;  /* 0x0003300001a27983 */ /* 0x000ee80000300a00 */
[----:B------:R-:W3:Y:S04]  /*82e10*/  LDL.LU R125, [R1+0xac8] ;  /* 0x000ac800017d7983 */ /* 0x000ee80000300800 */
[----:B------:R1:W-:Y:S01]  /*82e20*/  @P2 STG.E desc[UR60][R164.64], R8 ;  /* 0x00000008a4002986 */ /* 0x0003e2000c10193c */
[----:B--2---:R-:W-:-:S03]  /*82e30*/  ISETP.LT.AND P3, PT, R9, R11, !P0 ;  /* 0x0000000b0900720c */ /* 0x004fc60004761270 */
[----:B------:R-:W2:Y:S01]  /*82e40*/  LDL.LU R9, [R1+0x234c] ;  /* 0x00234c0001097983 */ /* 0x000ea20000300800 */
[----:B-1----:R-:W-:Y:S02]  /*82e50*/  ISETP.LT.AND P4, PT, R122, R0, !P0 ;  /* 0x000000007a00720c */ /* 0x002fe40004781270 */
[----:B------:R-:W-:Y:S01]  /*82e60*/  ISETP.LT.AND P6, PT, R56, R252, !P0 ;  /* 0x000000fc3800720c */ /* 0x000fe200047c1270 */
[----:B------:R-:W2:Y:S01]  /*82e70*/  LDL.LU R136, [R1+0x2348] ;  /* 0x0023480001887983 */ /* 0x000ea20000300800 */
[----:B------:R-:W1:Y:S03]  /*82e80*/  LDC R56, c[0x0][0x22c] ;  /* 0x00008b00ff387b82 */ /* 0x000e660000000800 */
[----:B------:R-:W2:Y:S04]  /*82e90*/  LDL.LU R122, [R1+0x2344] ;  /* 0x00234400017a7983 */ /* 0x000ea80000300800 */
[----:B------:R-:W1:Y:S01]  /*82ea0*/  LDL.LU R8, [R1+0x2340] ;  /* 0x0023400001087983 */ /* 0x000e620000300800 */
        /* <DEDUP_REMOVED lines=12> */
[----:B----4-:R4:W-:Y:S04]  /*82f70*/  @P5 STG.E desc[UR60][R154.64], R10 ;  /* 0x0000000a9a005986 */ /* 0x0109e8000c10193c */
[----:B------:R-:W2:Y:S04]  /*82f80*/  LDL.LU R138, [R1+0x233c] ;  /* 0x00233c00018a7983 */ /* 0x000ea80000300800 */
[----:B----4-:R-:W4:Y:S04]  /*82f90*/  LDL.LU.64 R154, [R1+0x300] ;  /* 0x00030000019a7983 */ /* 0x010f280000300a00 */
[----:B------:R-:W4:Y:S04]  /*82fa0*/  LDL.LU R10, [R1+0x9e4] ;  /* 0x0009e400010a7983 */ /* 0x000f280000300800 */
[----:B------:R-:W-:Y:S04]  /*82fb0*/  @P6 STG.E desc[UR60][R152.64], R146 ;  /* 0x0000009298006986 */ /* 0x000fe8000c10193c */
[----:B---3--:R3:W-:Y:S04]  /*82fc0*/  @P4 STG.E desc[UR60][R140.64], R123 ;  /* 0x0000007b8c004986 */ /* 0x0087e8000c10193c */
[----:B------:R1:W-:Y:S01]  /*82fd0*/  @P3 STG.E desc[UR60][R162.64], R125 ;  /* 0x0000007da2003986 */ /* 0x0003e2000c10193c */
[----:B---3--:R-:W3:Y:S08]  /*82fe0*/  LDC R123, c[0x0][0x22c] ;  /* 0x00008b00ff7b7b82 */ /* 0x008ef00000000800 */
[----:B------:R-:W4:Y:S01]  /*82ff0*/  LDC R140, c[0x0][0x22c] ;  /* 0x00008b00ff8c7b82 */ /* 0x000f220000000800 */
[----:B--2---:R-:W-:-:S02]  /*83000*/  ISETP.LT.AND P2, PT, R9, R142, !P0 ;  /* 0x0000008e0900720c */ /* 0x004fc40004741270 */
[----:B------:R-:W2:Y:S05]  /*83010*/  LDL.LU R9, [R1+0x2338] ;  /* 0x0023380001097983 */ /* 0x000eaa0000300800 */
[----:B------:R-:W4:Y:S01]  /*83020*/  LDC R142, c[0x0][0x22c] ;  /* 0x00008b00ff8e7b82 */ /* 0x000f220000000800 */
[----:B------:R-:W-:Y:S02]  /*83030*/  ISETP.LT.AND P4, PT, R136, R139, !P0 ;  /* 0x0000008b8800720c */ /* 0x000fe40004781270 */
[----:B------:R-:W4:Y:S01]  /*83040*/  LDL.LU R136, [R1+0x2334] ;  /* 0x0023340001887983 */ /* 0x000f220000300800 */
[----:B-1----:R-:W-:-:S03]  /*83050*/  ISETP.LT.AND P3, PT, R8, R56, !P0 ;  /* 0x000000380800720c */ /* 0x002fc60004761270 */
[----:B------:R-:W3:Y:S04]  /*83060*/  LDL.LU R56, [R1+0x2330] ;  /* 0x0023300001387983 */ /* 0x000ee80000300800 */
[----:B------:R-:W4:Y:S01]  /*83070*/  LDL.LU R8, [R1+0x232c] ;  /* 0x00232c0001087983 */ /* 0x000f220000300800 */
[----:B------:R-:W-:Y:S02]  /*83080*/  ISETP.LT.AND P6, PT, R122, R124, !P0 ;  /* 0x0000007c7a00720c */ /* 0x000fe400047c1270 */
[----:B------:R-:W1:Y:S01]  /*83090*/  LDC R122, c[0x0][0x22c] ;  /* 0x00008b00ff7a7b82 */ /* 0x000e620000000800 */
[----:B------:R1:W-:Y:S04]  /*830a0*/  @P2 STG.E desc[UR60][R160.64], R57 ;  /* 0x00000039a0002986 */ /* 0x0003e8000c10193c */
[----:B------:R-:W4:Y:S03]  /*830b0*/  LDL.LU.64 R162, [R1+0x2f8] ;  /* 0x0002f80001a27983 */ /* 0x000f260000300a00 */
[----:B------:R-:W4:Y:S01]  /*830c0*/  LDC R124, c[0x0][0x22c] ;  /* 0x00008b00ff7c7b82 */ /* 0x000f220000000800 */
[----:B------:R-:W4:Y:S04]  /*830d0*/  LDL.LU R125, [R1+0x984] ;  /* 0x00098400017d7983 */ /* 0x000f280000300800 */
[----:B------:R2:W-:Y:S03]  /*830e0*/  @P4 STG.E desc[UR60][R158.64], R11 ;  /* 0x0000000b9e004986 */ /* 0x0005e6000c10193c */
[----:B-1----:R-:W1:Y:S01]  /*830f0*/  LDC R57, c[0x0][0x22c] ;  /* 0x00008b00ff397b82 */ /* 0x002e620000000800 */
[----:B------:R-:W-:Y:S04]  /*83100*/  @P6 STG.E desc[UR60][R156.64], R147 ;  /* 0x000000939c006986 */ /* 0x000fe8000c10193c */
[----:B------:R-:W-:Y:S01]  /*83110*/  @P3 STG.E desc[UR60][R144.64], R164 ;  /* 0x000000a490003986 */ /* 0x000fe2000c10193c */
[----:B------:R-:W-:-:S02]  /*83120*/  ISETP.LT.AND P5, PT, R138, R252, !P0 ;  /* 0x000000fc8a00720c */ /* 0x000fc400047a1270 */
[----:B------:R-:W1:Y:S11]  /*83130*/  LDC R252, c[0x0][0x22c] ;  /* 0x00008b00fffc7b82 */ /* 0x000e760000000800 */
[----:B------:R-:W-:Y:S01]  /*83140*/  @P5 STG.E desc[UR60][R166.64], R165 ;  /* 0x000000a5a6005986 */ /* 0x000fe2000c10193c */
[----:B--2---:R-:W-:-:S03]  /*83150*/  ISETP.LT.AND P2, PT, R9, R0, !P0 ;  /* 0x000000000900720c */ /* 0x004fc60004741270 */
[----:B------:R-:W2:Y:S01]  /*83160*/  LDL.LU R9, [R1+0x9e8] ;  /* 0x0009e80001097983 */ /* 0x000ea20000300800 */
[----:B------:R-:W1:Y:S03]  /*83170*/  LDC R0, c[0x0][0x22c] ;  /* 0x00008b00ff007b82 */ /* 0x000e660000000800 */
[----:B------:R-:W2:Y:S01]  /*83180*/  LDL.LU R11, [R1+0x2328] ;  /* 0x00232800010b7983 */ /* 0x000ea20000300800 */
[----:B---3--:R-:W-:-:S05]  /*83190*/  ISETP.LT.AND P3, PT, R56, R123, !P0 ;  /* 0x0000007b3800720c */ /* 0x008fca0004761270 */
[----:B----4-:R3:W-:Y:S01]  /*831a0*/  @P2 STG.E desc[UR60][R154.64], R10 ;  /* 0x0000000a9a002986 */ /* 0x0107e2000c10193c */
[----:B------:R-:W-:-:S03]  /*831b0*/  ISETP.LT.AND P2, PT, R8, R122, !P0 ;  /* 0x0000007a0800720c */ /* 0x000fc60004741270 */
[----:B------:R-:W4:Y:S04]  /*831c0*/  LDL.LU R123, [R1+0x2324] ;  /* 0x00232400017b7983 */ /* 0x000f280000300800 */
[----:B------:R-:W4:Y:S04]  /*831d0*/  LDL.LU R56, [R1+0x2320] ;  /* 0x0023200001387983 */ /* 0x000f280000300800 */
[----:B------:R-:W1:Y:S01]  /*831e0*/  LDL.LU R8, [R1+0x231c] ;  /* 0x00231c0001087983 */ /* 0x000e620000300800 */
[----:B------:R-:W-:Y:S01]  /*831f0*/  ISETP.LT.AND P4, PT, R136, R137, !P0 ;  /* 0x000000898800720c */ /* 0x000fe20004781270 */
[----:B---3--:R-:W3:Y:S02]  /*83200*/  LDC R10, c[0x0][0x22c] ;  /* 0x00008b00ff0a7b82 */ /* 0x008ee40000000800 */
[----:B------:R-:W3:Y:S04]  /*83210*/  LDL.LU.64 R152, [R1+0x2e8] ;  /* 0x0002e80001987983 */ /* 0x000ee80000300a00 */
[----:B------:R-:W3:Y:S02]  /*83220*/  LDL.LU R146, [R1+0x988] ;  /* 0x0009880001927983 */ /* 0x000ee40000300800 */
[----:B------:R-:W3:Y:S02]  /*83230*/  LDC R137, c[0x0][0x22c] ;  /* 0x00008b00ff897b82 */ /* 0x000ee40000000800 */
[----:B------:R-:W3:Y:S04]  /*83240*/  LDL.LU.64 R138, [R1+0x2e0] ;  /* 0x0002e000018a7983 */ /* 0x000ee80000300a00 */
[----:B------:R-:W3:Y:S04]  /*83250*/  LDL.LU R122, [R1+0x9ec] ;  /* 0x0009ec00017a7983 */ /* 0x000ee80000300800 */
[----:B------:R-:W3:Y:S04]  /*83260*/  LDL.LU.64 R160, [R1+0x2d8] ;  /* 0x0002d80001a07983 */ /* 0x000ee80000300a00 */
[----:B------:R-:W3:Y:S04]  /*83270*/  LDL.LU R154, [R1+0x98c] ;  /* 0x00098c00019a7983 */ /* 0x000ee80000300800 */
[----:B------:R-:W3:Y:S04]  /*83280*/  LDL.LU.64 R158, [R1+0x2d0] ;  /* 0x0002d000019e7983 */ /* 0x000ee80000300a00 */
[----:B------:R-:W3:Y:S04]  /*83290*/  LDL.LU R155, [R1+0x900] ;  /* 0x00090000019b7983 */ /* 0x000ee80000300800 */
[----:B------:R-:W3:Y:S04]  /*832a0*/  LDL.LU.64 R156, [R1+0x2c8] ;  /* 0x0002c800019c7983 */ /* 0x000ee80000300a00 */
[----:B------:R2:W-:Y:S04]  /*832b0*/  @P4 STG.E desc[UR60][R162.64], R125 ;  /* 0x0000007da2004986 */ /* 0x0005e8000c10193c */
[----:B------:R-:W3:Y:S04]  /*832c0*/  LDL.LU R147, [R1+0x8c0] ;  /* 0x0008c00001937983 */ /* 0x000ee80000300800 */
[----:B--2---:R2:W-:Y:S01]  /*832d0*/  @P3 STG.E desc[UR60][R130.64], R9 ;  /* 0x0000000982003986 */ /* 0x0045e2000c10193c */
[----:B------:R-:W-:-:S03]  /*832e0*/  ISETP.LT.AND P5, PT, R11, R124, !P0 ;  /* 0x0000007c0b00720c */ /* 0x000fc600047a1270 */
[----:B------:R-:W3:Y:S01]  /*832f0*/  LDL.LU.64 R124, [R1+0x2c0] ;  /* 0x0002c000017c7983 */ /* 0x000ee20000300a00 */
[----:B------:R-:W3:Y:S03]  /*83300*/  LDC R11, c[0x0][0x22c] ;  /* 0x00008b00ff0b7b82 */ /* 0x000ee60000000800 */
[----:B--2---:R-:W2:Y:S04]  /*83310*/  LDL.LU R130, [R1+0x904] ;  /* 0x0009040001827983 */ /* 0x004ea80000300800 */
[----:B------:R-:W2:Y:S04]  /*83320*/  LDL.LU R136, [R1+0x2318] ;  /* 0x0023180001887983 */ /* 0x000ea80000300800 */
[----:B------:R-:W2:Y:S01]  /*83330*/  LDL.LU R9, [R1+0x2314] ;  /* 0x0023140001097983 */ /* 0x000ea20000300800 */
[----:B-1----:R-:W-:-:S03]  /*83340*/  ISETP.LT.AND P3, PT, R8, R0, !P0 ;  /* 0x000000000800720c */ /* 0x002fc60004761270 */
[----:B------:R-:W2:Y:S01]  /*83350*/  LDL.LU R8, [R1+0x2310] ;  /* 0x0023100001087983 */ /* 0x000ea20000300800 */
[----:B----4-:R-:W-:Y:S01]  /*83360*/  ISETP.LT.AND P6, PT, R123, R252, !P0 ;  /* 0x000000fc7b00720c */ /* 0x010fe200047c1270 */
[----:B------:R-:W1:Y:S02]  /*83370*/  LDC R0, c[0x0][0x22c] ;  /* 0x00008b00ff007b82 */ /* 0x000e640000000800 */
[----:B------:R-:W4:Y:S04]  /*83380*/  LDL.LU.64 R144, [R1+0x2b8] ;  /* 0x0002b80001907983 */ /* 0x000f280000300a00 */
[----:B------:R-:W4:Y:S01]  /*83390*/  LDL.LU R164, [R1+0x8c4] ;  /* 0x0008c40001a47983 */ /* 0x000f220000300800 */
[----:B------:R-:W-:Y:S01]  /*833a0*/  ISETP.LT.AND P4, PT, R56, R57, !P0 ;  /* 0x000000393800720c */ /* 0x000fe20004781270 */
[----:B------:R-:W1:Y:S02]  /*833b0*/  LDC R252, c[0x0][0x22c] ;  /* 0x00008b00fffc7b82 */ /* 0x000e640000000800 */
[----:B------:R-:W4:Y:S04]  /*833c0*/  LDL.LU.64 R166, [R1+0x2b0] ;  /* 0x0002b00001a67983 */ /* 0x000f280000300a00 */
[----:B------:R-:W4:Y:S04]  /*833d0*/  LDL.LU R165, [R1+0x908] ;  /* 0x0009080001a57983 */ /* 0x000f280000300800 */
[----:B------:R-:W4:Y:S04]  /*833e0*/  LDL.LU.64 R162, [R1+0x2a8] ;  /* 0x0002a80001a27983 */ /* 0x000f280000300a00 */
[----:B------:R-:W4:Y:S04]  /*833f0*/  LDL.LU R123, [R1+0x8c8] ;  /* 0x0008c800017b7983 */ /* 0x000f280000300800 */
[----:B------:R-:W4:Y:S04]  /*83400*/  LDL.LU.64 R56, [R1+0x2a0] ;  /* 0x0002a00001387983 */ /* 0x000f280000300a00 */
[----:B------:R-:W4:Y:S04]  /*83410*/  LDL.LU R131, [R1+0x90c] ;  /* 0x00090c0001837983 */ /* 0x000f280000300800 */
[----:B---3--:R3:W-:Y:S04]  /*83420*/  @P2 STG.E desc[UR60][R152.64], R146 ;  /* 0x0000009298002986 */ /* 0x0087e8000c10193c */
[----:B------:R3:W-:Y:S04]  /*83430*/  @P5 STG.E desc[UR60][R138.64], R122 ;  /* 0x0000007a8a005986 */ /* 0x0007e8000c10193c */
[----:B---3--:R-:W3:Y:S04]  /*83440*/  LDL.LU.64 R152, [R1+0x28a0] ;  /* 0x0028a00001987983 */ /* 0x008ee80000300a00 */
[----:B------:R-:W3:Y:S04]  /*83450*/  LDL.LU.64 R138, [R1+0x2898] ;  /* 0x00289800018a7983 */ /* 0x000ee80000300a00 */
[----:B------:R-:W3:Y:S04]  /*83460*/  LDL.LU R141, [R1+0x230c] ;  /* 0x00230c00018d7983 */ /* 0x000ee80000300800 */
[----:B------:R-:W1:Y:S04]  /*83470*/  LDL.LU R122, [R1+0x2308] ;  /* 0x00230800017a7983 */ /* 0x000e680000300800 */
[----:B------:R-:W-:Y:S04]  /*83480*/  @P6 STG.E desc[UR60][R160.64], R154 ;  /* 0x0000009aa0006986 */ /* 0x000fe8000c10193c */
[----:B------:R2:W-:Y:S02]  /*83490*/  @P4 STG.E desc[UR60][R158.64], R155 ;  /* 0x0000009b9e004986 */ /* 0x0005e4000c10193c */
[----:B--2---:R-:W-:-:S02]  /*834a0*/  ISETP.LT.AND P2, PT, R136, R140, !P0 ;  /* 0x0000008c8800720c */ /* 0x004fc40004741270 */
[----:B------:R-:W2:Y:S01]  /*834b0*/  LDL.LU R140, [R1+0x2304] ;  /* 0x00230400018c7983 */ /* 0x000ea20000300800 */
[----:B------:R-:W-:-:S03]  /*834c0*/  ISETP.LT.AND P4, PT, R9, R10, !P0 ;  /* 0x0000000a0900720c */ /* 0x000fc60004781270 */
[----:B------:R-:W2:Y:S01]  /*834d0*/  LDL.LU R136, [R1+0x2300] ;  /* 0x0023000001887983 */ /* 0x000ea20000300800 */
[----:B------:R-:W2:Y:S01]  /*834e0*/  LDC R10, c[0x0][0x22c] ;  /* 0x00008b00ff0a7b82 */ /* 0x000ea20000000800 */
[----:B------:R-:W-:Y:S02]  /*834f0*/  ISETP.LT.AND P6, PT, R8, R11, !P0 ;  /* 0x0000000b0800720c */ /* 0x000fe400047c1270 */
[----:B------:R-:W2:Y:S04]  /*83500*/  LDL.LU.64 R154, [R1+0x298] ;  /* 0x00029800019a7983 */ /* 0x000ea80000300a00 */
[----:B------:R-:W2:Y:S01]  /*83510*/  LDL.LU R9, [R1+0x8cc] ;  /* 0x0008cc0001097983 */ /* 0x000ea20000300800 */
[----:B------:R-:W2:Y:S03]  /*83520*/  LDC R11, c[0x0][0x22c] ;  /* 0x00008b00ff0b7b82 */ /* 0x000ea60000000800 */
[----:B------:R-:W2:Y:S04]  /*83530*/  LDL.LU R8, [R1+0x22fc] ;  /* 0x0022fc0001087983 */ /* 0x000ea80000300800 */
[----:B------:R-:W-:Y:S04]  /*83540*/  @P3 STG.E desc[UR60][R156.64], R147 ;  /* 0x000000939c003986 */ /* 0x000fe8000c10193c */
[----:B------:R4:W-:Y:S04]  /*83550*/  @P2 STG.E desc[UR60][R124.64], R130 ;  /* 0x000000827c002986 */ /* 0x0009e8000c10193c */
[----:B----4-:R-:W-:Y:S04]  /*83560*/  @P4 STG.E desc[UR60][R144.64], R164 ;  /* 0x000000a490004986 */ /* 0x010fe8000c10193c */
[----:B------:R-:W-:Y:S04]  /*83570*/  @P6 STG.E desc[UR60][R166.64], R165 ;  /* 0x000000a5a6006986 */ /* 0x000fe8000c10193c */
[----:B------:R-:W4:Y:S04]  /*83580*/  LDL.LU.64 R124, [R1+0x290] ;  /* 0x00029000017c7983 */ /* 0x000f280000300a00 */
[----:B------:R-:W4:Y:S01]  /*83590*/  LDL.LU R130, [R1+0x870] ;  /* 0x0008700001827983 */ /* 0x000f220000300800 */
[----:B---3--:R-:W-:-:S03]  /*835a0*/  ISETP.LT.AND P3, PT, R141, R142, !P0 ;  /* 0x0000008e8d00720c */ /* 0x008fc60004761270 */
[----:B------:R-:W3:Y:S01]  /*835b0*/  LDL.LU R142, [R1+0x22f8] ;  /* 0x0022f800018e7983 */ /* 0x000ee20000300800 */
[----:B-1----:R-:W-:Y:S02]  /*835c0*/  ISETP.LT.AND P5, PT, R122, R252, !P0 ;  /* 0x000000fc7a00720c */ /* 0x002fe400047a1270 */
[----:B------:R-:W1:Y:S07]  /*835d0*/  LDC R122, c[0x0][0x22c] ;  /* 0x00008b00ff7a7b82 */ /* 0x000e6e0000000800 */
[----:B------:R1:W-:Y:S01]  /*835e0*/  @P3 STG.E desc[UR60][R162.64], R123 ;  /* 0x0000007ba2003986 */ /* 0x0003e2000c10193c */
[----:B------:R-:W3:Y:S03]  /*835f0*/  LDC R252, c[0x0][0x22c] ;  /* 0x00008b00fffc7b82 */ /* 0x000ee60000000800 */
[----:B------:R2:W-:Y:S05]  /*83600*/  @P5 STG.E desc[UR60][R56.64], R131 ;  /* 0x0000008338005986 */ /* 0x0005ea000c10193c */
[----:B-1----:R-:W1:Y:S01]  /*83610*/  LDC R123, c[0x0][0x22c] ;  /* 0x00008b00ff7b7b82 */ /* 0x002e620000000800 */
[----:B--2---:R-:W-:-:S07]  /*83620*/  ISETP.LT.AND P2, PT, R140, R0, !P0 ;  /* 0x000000008c00720c */ /* 0x004fce0004741270 */
[----:B------:R-:W2:Y:S01]  /*83630*/  LDC R0, c[0x0][0x22c] ;  /* 0x00008b00ff007b82 */ /* 0x000ea20000000800 */
[----:B------:R-:W-:-:S07]  /*83640*/  ISETP.LT.AND P4, PT, R136, R137, !P0 ;  /* 0x000000898800720c */ /* 0x000fce0004781270 */
[----:B------:R-:W1:Y:S01]  /*83650*/  LDC R140, c[0x0][0x22c] ;  /* 0x00008b00ff8c7b82 */ /* 0x000e620000000800 */
[----:B------:R-:W-:Y:S02]  /*83660*/  ISETP.LT.AND P3, PT, R8, R10, !P0 ;  /* 0x0000000a0800720c */ /* 0x000fe40004761270 */
[----:B------:R-:W2:Y:S04]  /*83670*/  LDL.LU R8, [R1+0x22f4] ;  /* 0x0022f40001087983 */ /* 0x000ea80000300800 */
[----:B------:R-:W3:Y:S04]  /*83680*/  LDL.LU R10, [R1+0x22f0] ;  /* 0x0022f000010a7983 */ /* 0x000ee80000300800 */
[----:B------:R-:W3:Y:S04]  /*83690*/  LDL.LU.64 R136, [R1+0x288] ;  /* 0x0002880001887983 */ /* 0x000ee80000300a00 */
[----:B------:R-:W3:Y:S04]  /*836a0*/  LDL.LU R141, [R1+0x840] ;  /* 0x00084000018d7983 */ /* 0x000ee80000300800 */
[----:B------:R-:W3:Y:S04]  /*836b0*/  LDL.LU.64 R56, [R1+0x280] ;  /* 0x0002800001387983 */ /* 0x000ee80000300a00 */
[----:B------:R-:W3:Y:S04]  /*836c0*/  LDL.LU R158, [R1+0x874] ;  /* 0x00087400019e7983 */ /* 0x000ee80000300800 */
[----:B------:R-:W3:Y:S04]  /*836d0*/  LDL.LU.64 R160, [R1+0x278] ;  /* 0x0002780001a07983 */ /* 0x000ee80000300a00 */
[----:B------:R-:W3:Y:S04]  /*836e0*/  LDL.LU R159, [R1+0x844] ;  /* 0x00084400019f7983 */ /* 0x000ee80000300800 */
[----:B------:R4:W-:Y:S04]  /*836f0*/  @P2 STG.E desc[UR60][R154.64], R9 ;  /* 0x000000099a002986 */ /* 0x0009e8000c10193c */
[----:B----4-:R-:W4:Y:S04]  /*83700*/  LDL.LU R9, [R1+0x22ec] ;  /* 0x0022ec0001097983 */ /* 0x010f280000300800 */
[----:B------:R-:W4:Y:S04]  /*83710*/  LDL.LU.64 R156, [R1+0x270] ;  /* 0x00027000019c7983 */ /* 0x000f280000300a00 */
[----:B------:R-:W4:Y:S04]  /*83720*/  LDL.LU R166, [R1+0x878] ;  /* 0x0008780001a67983 */ /* 0x000f280000300800 */
[----:B------:R-:W4:Y:S04]  /*83730*/  LDL.LU.64 R146, [R1+0x268] ;  /* 0x0002680001927983 */ /* 0x000f280000300a00 */
[----:B------:R-:W4:Y:S04]  /*83740*/  LDL.LU R167, [R1+0x848] ;  /* 0x0008480001a77983 */ /* 0x000f280000300800 */
[----:B------:R-:W4:Y:S04]  /*83750*/  LDL.LU.64 R154, [R1+0x260] ;  /* 0x00026000019a7983 */ /* 0x000f280000300a00 */
[----:B------:R-:W4:Y:S04]  /*83760*/  LDL.LU R131, [R1+0x87c] ;  /* 0x00087c0001837983 */ /* 0x000f280000300800 */
[----:B------:R1:W-:Y:S01]  /*83770*/  @P4 STG.E desc[UR60][R124.64], R130 ;  /* 0x000000827c004986 */ /* 0x0003e2000c10193c */
[----:B--2---:R-:W-:-:S03]  /*83780*/  ISETP.LT.AND P6, PT, R8, R11, !P0 ;  /* 0x0000000b0800720c */ /* 0x004fc600047c1270 */
[----:B------:R-:W2:Y:S01]  /*83790*/  LDL.LU R8, [R1+0x22e8] ;  /* 0x0022e80001087983 */ /* 0x000ea20000300800 */
[----:B---3--:R-:W-:Y:S01]  /*837a0*/  ISETP.LT.AND P2, PT, R142, R143, !P0 ;  /* 0x0000008f8e00720c */ /* 0x008fe20004741270 */
[----:B------:R-:W3:Y:S01]  /*837b0*/  LDC R11, c[0x0][0x22c] ;  /* 0x00008b00ff0b7b82 */ /* 0x000ee20000000800 */
[----:B------:R-:W-:Y:S02]  /*837c0*/  ISETP.LT.AND P4, PT, R10, R122, !P0 ;  /* 0x0000007a0a00720c */ /* 0x000fe40004781270 */
[----:B------:R-:W3:Y:S04]  /*837d0*/  LDL.LU R122, [R1+0x22e4] ;  /* 0x0022e400017a7983 */ /* 0x000ee80000300800 */
[----:B------:R-:W3:Y:S01]  /*837e0*/  LDL.LU.64 R144, [R1+0x258] ;  /* 0x0002580001907983 */ /* 0x000ee20000300a00 */
[----:B------:R-:W3:Y:S03]  /*837f0*/  LDC R142, c[0x0][0x22c] ;  /* 0x00008b00ff8e7b82 */ /* 0x000ee60000000800 */
[----:B-1----:R-:W3:Y:S04]  /*83800*/  LDL.LU R130, [R1+0x84c] ;  /* 0x00084c0001827983 */ /* 0x002ee80000300800 */
[----:B------:R-:W3:Y:S01]  /*83810*/  LDL.LU R124, [R1+0x22e0] ;  /* 0x0022e000017c7983 */ /* 0x000ee20000300800 */
[----:B------:R-:W1:Y:S01]  /*83820*/  LDC R143, c[0x0][0x22c] ;  /* 0x00008b00ff8f7b82 */ /* 0x000e620000000800 */
[----:B----4-:R-:W-:-:S02]  /*83830*/  ISETP.LT.AND P5, PT, R9, R252, !P0 ;  /* 0x000000fc0900720c */ /* 0x010fc400047a1270 */
[----:B------:R-:W4:Y:S05]  /*83840*/  LDL.LU R9, [R1+0x22dc] ;  /* 0x0022dc0001097983 */ /* 0x000f2a0000300800 */
[----:B------:R-:W1:Y:S01]  /*83850*/  LDC R252, c[0x0][0x22c] ;  /* 0x00008b00fffc7b82 */ /* 0x000e620000000800 */
[----:B------:R-:W4:Y:S04]  /*83860*/  LDL.LU.64 R164, [R1+0x250] ;  /* 0x0002500001a47983 */ /* 0x000f280000300a00 */
[----:B------:R-:W4:Y:S04]  /*83870*/  LDL.LU R125, [R1+0x800] ;  /* 0x00080000017d7983 */ /* 0x000f280000300800 */
[----:B------:R-:W4:Y:S04]  /*83880*/  LDL.LU.64 R162, [R1+0x248] ;  /* 0x0002480001a27983 */ /* 0x000f280000300a00 */
[----:B------:R-:W4:Y:S04]  /*83890*/  LDL.LU R10, [R1+0x7c0] ;  /* 0x0007c000010a7983 */ /* 0x000f280000300800 */
[----:B------:R1:W-:Y:S04]  /*838a0*/  @P3 STG.E desc[UR60][R136.64], R141 ;  /* 0x0000008d88003986 */ /* 0x0003e8000c10193c */
[----:B------:R2:W-:Y:S04]  /*838b0*/  @P2 STG.E desc[UR60][R56.64], R158 ;  /* 0x0000009e38002986 */ /* 0x0005e8000c10193c */
[----:B-1----:R-:W4:Y:S04]  /*838c0*/  LDL.LU.64 R136, [R1+0x2890] ;  /* 0x0028900001887983 */ /* 0x002f280000300a00 */
[----:B------:R-:W-:Y:S04]  /*838d0*/  @P6 STG.E desc[UR60][R160.64], R159 ;  /* 0x0000009fa0006986 */ /* 0x000fe8000c10193c */
[----:B------:R-:W-:Y:S04]  /*838e0*/  @P4 STG.E desc[UR60][R156.64], R166 ;  /* 0x000000a69c004986 */ /* 0x000fe8000c10193c */
[----:B------:R-:W-:Y:S01]  /*838f0*/  @P5 STG.E desc[UR60][R146.64], R167 ;  /* 0x000000a792005986 */ /* 0x000fe2000c10193c */
[----:B--2---:R-:W-:-:S03]  /*83900*/  ISETP.LT.AND P3, PT, R8, R0, !P0 ;  /* 0x000000000800720c */ /* 0x004fc60004761270 */
[----:B------:R-:W2:Y:S01]  /*83910*/  LDL.LU R8, [R1+0x804] ;  /* 0x0008040001087983 */ /* 0x000ea20000300800 */
[----:B------:R-:W1:Y:S03]  /*83920*/  LDC R0, c[0x0][0x22c] ;  /* 0x00008b00ff007b82 */ /* 0x000e660000000800 */
[----:B------:R-:W2:Y:S04]  /*83930*/  LDL.LU.64 R56, [R1+0x2888] ;  /* 0x0028880001387983 */ /* 0x000ea80000300a00 */
[----:B------:R-:W2:Y:S01]  /*83940*/  LDL.LU R141, [R1+0x22d8] ;  /* 0x0022d800018d7983 */ /* 0x000ea20000300800 */
[----:B---3--:R-:W-:Y:S02]  /*83950*/  ISETP.LT.AND P2, PT, R122, R123, !P0 ;  /* 0x0000007b7a00720c */ /* 0x008fe40004741270 */
[----:B------:R-:W3:Y:S01]  /*83960*/  LDC R123, c[0x0][0x22c] ;  /* 0x00008b00ff7b7b82 */ /* 0x000ee20000000800 */
[----:B------:R-:W3:Y:S01]  /*83970*/  LDL.LU R122, [R1+0x22d4] ;  /* 0x0022d400017a7983 */ /* 0x000ee20000300800 */
[----:B------:R-:W-:-:S03]  /*83980*/  ISETP.LT.AND P4, PT, R124, R140, !P0 ;  /* 0x0000008c7c00720c */ /* 0x000fc60004781270 */
[----:B------:R-:W1:Y:S03]  /*83990*/  LDL.LU R140, [R1+0x22d0] ;  /* 0x0022d000018c7983 */ /* 0x000e660000300800 */
[----:B------:R-:W1:Y:S01]  /*839a0*/  LDC R124, c[0x0][0x22c] ;  /* 0x00008b00ff7c7b82 */ /* 0x000e620000000800 */
[----:B------:R4:W-:Y:S02]  /*839b0*/  @P3 STG.E desc[UR60][R154.64], R131 ;  /* 0x000000839a003986 */ /* 0x0009e4000c10193c */
[----:B----4-:R-:W-:-:S05]  /*839c0*/  ISETP.LT.AND P6, PT, R9, R11, !P0 ;  /* 0x0000000b0900720c */ /* 0x010fca00047c1270 */
[----:B------:R-:W4:Y:S01]  /*839d0*/  LDC R131, c[0x0][0x22c] ;  /* 0x00008b00ff837b82 */ /* 0x000f220000000800 */
[----:B------:R-:W4:Y:S04]  /*839e0*/  LDL.LU R9, [R1+0x22cc] ;  /* 0x0022cc0001097983 */ /* 0x000f280000300800 */
[----:B------:R-:W4:Y:S04]  /*839f0*/  LDL.LU.64 R154, [R1+0x238] ;  /* 0x00023800019a7983 */ /* 0x000f280000300a00 */
[----:B------:R-:W4:Y:S04]  /*83a00*/  LDL.LU R167, [R1+0x7c4] ;  /* 0x0007c40001a77983 */ /* 0x000f280000300800 */
[----:B------:R-:W4:Y:S04]  /*83a10*/  LDL.LU R11, [R1+0x808] ;  /* 0x00080800010b7983 */ /* 0x000f280000300800 */
[----:B------:R2:W-:Y:S04]  /*83a20*/  @P2 STG.E desc[UR60][R144.64], R130 ;  /* 0x0000008290002986 */ /* 0x0005e8000c10193c */
[----:B------:R-:W4:Y:S04]  /*83a30*/  LDL.LU.64 R160, [R1+0x228] ;  /* 0x0002280001a07983 */ /* 0x000f280000300a00 */
[----:B------:R-:W-:Y:S04]  /*83a40*/  @P4 STG.E desc[UR60][R164.64], R125 ;  /* 0x0000007da4004986 */ /* 0x000fe8000c10193c */
[----:B--2---:R-:W2:Y:S04]  /*83a50*/  LDL.LU R130, [R1+0x7c8] ;  /* 0x0007c80001827983 */ /* 0x004ea80000300800 */
[----:B------:R1:W-:Y:S01]  /*83a60*/  @P6 STG.E desc[UR60][R162.64], R10 ;  /* 0x0000000aa2006986 */ /* 0x0003e2000c10193c */
[----:B------:R-:W-:-:S02]  /*83a70*/  ISETP.LT.AND P3, PT, R141, R142, !P0 ;  /* 0x0000008e8d00720c */ /* 0x000fc40004761270 */
[----:B------:R-:W2:Y:S01]  /*83a80*/  LDC R141, c[0x0][0x22c] ;  /* 0x00008b00ff8d7b82 */ /* 0x000ea20000000800 */
[----:B---3--:R-:W-:Y:S02]  /*83a90*/  ISETP.LT.AND P5, PT, R122, R252, !P0 ;  /* 0x000000fc7a00720c */ /* 0x008fe400047a1270 */
[----:B-1----:R-:W-:-:S05]  /*83aa0*/  ISETP.LT.AND P2, PT, R140, R0, !P0 ;  /* 0x000000008c00720c */ /* 0x002fca0004741270 */
[----:B------:R-:W1:Y:S01]  /*83ab0*/  LDC R122, c[0x0][0x22c] ;  /* 0x00008b00ff7a7b82 */ /* 0x000e620000000800 */
[----:B------:R-:W3:Y:S04]  /*83ac0*/  LDL.LU R140, [R1+0x22c8] ;  /* 0x0022c800018c7983 */ /* 0x000ee80000300800 */
[----:B------:R-:W2:Y:S03]  /*83ad0*/  LDL.LU.64 R162, [R1+0x220] ;  /* 0x0002200001a27983 */ /* 0x000ea60000300a00 */
[----:B------:R-:W1:Y:S01]  /*83ae0*/  LDC R0, c[0x0][0x22c] ;  /* 0x00008b00ff007b82 */ /* 0x000e620000000800 */
[----:B------:R-:W2:Y:S04]  /*83af0*/  LDL.LU R10, [R1+0x80c] ;  /* 0x00080c00010a7983 */ /* 0x000ea80000300800 */
[----:B------:R-:W2:Y:S03]  /*83b00*/  LDL.LU R125, [R1+0x22c4] ;  /* 0x0022c400017d7983 */ /* 0x000ea60000300800 */
[----:B------:R-:W1:Y:S01]  /*83b10*/  LDC R252, c[0x0][0x22c] ;  /* 0x00008b00fffc7b82 */ /* 0x000e620000000800 */
[----:B------:R4:W-:Y:S02]  /*83b20*/  @P3 STG.E desc[UR60][R56.64], R8 ;  /* 0x0000000838003986 */ /* 0x0009e4000c10193c */
[----:B----4-:R-:W-:-:S02]  /*83b30*/  ISETP.LT.AND P4, PT, R9, R123, !P0 ;  /* 0x0000007b0900720c */ /* 0x010fc40004781270 */
        /* <DEDUP_REMOVED lines=11> */
[----:B-1----:R-:W2:Y:S04]  /*83bf0*/  LDL.LU.64 R154, [R1+0x2880] ;  /* 0x00288000019a7983 */ /* 0x002ea80000300a00 */
[----:B------:R-:W4:Y:S01]  /*83c00*/  LDL.LU R142, [R1+0x22b8] ;  /* 0x0022b800018e7983 */ /* 0x000f220000300800 */
[----:B---3--:R-:W-:-:S03]  /*83c10*/  ISETP.LT.AND P3, PT, R140, R143, !P0 ;  /* 0x0000008f8c00720c */ /* 0x008fc60004761270 */
[----:B--2---:R1:W-:Y:S01]  /*83c20*/  @P2 STG.E desc[UR60][R154.64], R11 ;  /* 0x0000000b9a002986 */ /* 0x0043e2000c10193c */
[----:B------:R-:W-:Y:S02]  /*83c30*/  ISETP.LT.AND P2, PT, R125, R131, !P0 ;  /* 0x000000837d00720c */ /* 0x000fe40004741270 */
[----:B----4-:R-:W-:Y:S01]  /*83c40*/  ISETP.LT.AND P6, PT, R123, R124, !P0 ;  /* 0x0000007c7b00720c */ /* 0x010fe200047c1270 */
[----:B------:R-:W2:Y:S01]  /*83c50*/  LDL.LU R125, [R1+0x22b4] ;  /* 0x0022b400017d7983 */ /* 0x000ea20000300800 */
[----:B------:R-:W-:Y:S01]  /*83c60*/  ISETP.LT.AND P5, PT, R142, R252, !P0 ;  /* 0x000000fc8e00720c */ /* 0x000fe200047a1270 */
[----:B------:R-:W3:Y:S02]  /*83c70*/  LDC R131, c[0x0][0x22c] ;  /* 0x00008b00ff837b82 */ /* 0x000ee40000000800 */
[----:B------:R-:W4:Y:S04]  /*83c80*/  LDL.LU.64 R166, [R1+0x1f8] ;  /* 0x0001f80001a67983 */ /* 0x000f280000300a00 */
[----:B-1----:R-:W4:Y:S02]  /*83c90*/  LDL.LU R155, [R1+0x754] ;  /* 0x00075400019b7983 */ /* 0x002f240000300800 */
[----:B------:R-:W1:Y:S02]  /*83ca0*/  LDC R11, c[0x0][0x22c] ;  /* 0x00008b00ff0b7b82 */ /* 0x000e640000000800 */
[----:B------:R3:W-:Y:S01]  /*83cb0*/  @P4 STG.E desc[UR60][R160.64], R130 ;  /* 0x00000082a0004986 */ /* 0x0007e2000c10193c */
[----:B------:R-:W-:-:S03]  /*83cc0*/  ISETP.LT.AND P4, PT, R9, R122, !P0 ;  /* 0x0000007a0900720c */ /* 0x000fc60004781270 */
[----:B------:R-:W4:Y:S02]  /*83cd0*/  LDL.LU R140, [R1+0x22b0] ;  /* 0x0022b000018c7983 */ /* 0x000f240000300800 */
[----:B------:R-:W4:Y:S02]  /*83ce0*/  LDC R124, c[0x0][0x22c] ;  /* 0x00008b00ff7c7b82 */ /* 0x000f240000000800 */
[----:B------:R-:W1:Y:S04]  /*83cf0*/  LDL.LU R9, [R1+0x22ac] ;  /* 0x0022ac0001097983 */ /* 0x000e680000300800 */
[----:B------:R-:W4:Y:S02]  /*83d00*/  LDL.LU.64 R122, [R1+0x1f0] ;  /* 0x0001f000017a7983 */ /* 0x000f240000300a00 */
[----:B------:R-:W4:Y:S02]  /*83d10*/  LDC R252, c[0x0][0x22c] ;  /* 0x00008b00fffc7b82 */ /* 0x000f240000000800 */
[----:B---3--:R-:W3:Y:S04]  /*83d20*/  LDL.LU R130, [R1+0x788] ;  /* 0x0007880001827983 */ /* 0x008ee80000300800 */
[----:B------:R2:W-:Y:S02]  /*83d30*/  @P3 STG.E desc[UR60][R162.64], R10 ;  /* 0x0000000aa2003986 */ /* 0x0005e4000c10193c */
[----:B------:R-:W3:Y:S02]  /*83d40*/  LDC R154, c[0x0][0x22c] ;  /* 0x00008b00ff9a7b82 */ /* 0x000ee40000000800 */
[----:B------:R2:W-:Y:S06]  /*83d50*/  @P2 STG.E desc[UR60][R158.64], R8 ;  /* 0x000000089e002986 */ /* 0x0005ec000c10193c */
[----:B------:R-:W3:Y:S01]  /*83d60*/  LDC R161, c[0x0][0x22c] ;  /* 0x00008b00ffa17b82 */ /* 0x000ee20000000800 */
[----:B--2---:R-:W2:Y:S04]  /*83d70*/  LDL.LU.64 R162, [R1+0x1e8] ;  /* 0x0001e80001a27983 */ /* 0x004ea80000300a00 */
[----:B------:R-:W2:Y:S03]  /*83d80*/  LDL.LU R10, [R1+0x758] ;  /* 0x00075800010a7983 */ /* 0x000ea60000300800 */
[----:B------:R-:W2:Y:S01]  /*83d90*/  LDC R160, c[0x0][0x22c] ;  /* 0x00008b00ffa07b82 */ /* 0x000ea20000000800 */
[----:B------:R-:W-:Y:S04]  /*83da0*/  @P6 STG.E desc[UR60][R156.64], R147 ;  /* 0x000000939c006986 */ /* 0x000fe8000c10193c */
[----:B------:R1:W-:Y:S04]  /*83db0*/  @P4 STG.E desc[UR60][R144.64], R57 ;  /* 0x0000003990004986 */ /* 0x0003e8000c10193c */
[----:B------:R1:W-:Y:S01]  /*83dc0*/  @P5 STG.E desc[UR60][R164.64], R56 ;  /* 0x00000038a4005986 */ /* 0x0003e2000c10193c */
[----:B------:R-:W-:-:S03]  /*83dd0*/  ISETP.LT.AND P3, PT, R125, R0, !P0 ;  /* 0x000000007d00720c */ /* 0x000fc60004761270 */
[----:B------:R-:W2:Y:S01]  /*83de0*/  LDL.LU R125, [R1+0x22a8] ;  /* 0x0022a800017d7983 */ /* 0x000ea20000300800 */
[----:B------:R-:W2:Y:S03]  /*83df0*/  LDC R0, c[0x0][0x22c] ;  /* 0x00008b00ff007b82 */ /* 0x000ea60000000800 */
[----:B------:R-:W2:Y:S04]  /*83e00*/  LDL.LU R8, [R1+0x22a4] ;  /* 0x0022a40001087983 */ /* 0x000ea80000300800 */
[----:B-1----:R-:W2:Y:S01]  /*83e10*/  LDL.LU R57, [R1+0x22a0] ;  /* 0x0022a00001397983 */ /* 0x002ea20000300800 */
[----:B------:R-:W-:-:S03]  /*83e20*/  ISETP.LT.AND P4, PT, R9, R11, !P0 ;  /* 0x0000000b0900720c */ /* 0x000fc60004781270 */
[----:B------:R-:W2:Y:S04]  /*83e30*/  LDL.LU R11, [R1+0x229c] ;  /* 0x00229c00010b7983 */ /* 0x000ea80000300800 */
[----:B------:R-:W2:Y:S04]  /*83e40*/  LDL.LU.64 R142, [R1+0x1e0] ;  /* 0x0001e000018e7983 */ /* 0x000ea80000300a00 */
[----:B------:R-:W2:Y:S04]  /*83e50*/  LDL.LU R56, [R1+0x78c] ;  /* 0x00078c0001387983 */ /* 0x000ea80000300800 */
[----:B------:R-:W2:Y:S04]  /*83e60*/  LDL.LU.64 R164, [R1+0x1d8] ;  /* 0x0001d80001a47983 */ /* 0x000ea80000300a00 */
[----:B------:R-:W2:Y:S01]  /*83e70*/  LDL.LU R9, [R1+0x75c] ;  /* 0x00075c0001097983 */ /* 0x000ea20000300800 */
[----:B----4-:R-:W-:-:S03]  /*83e80*/  ISETP.LT.AND P2, PT, R140, R141, !P0 ;  /* 0x0000008d8c00720c */ /* 0x010fc60004741270 */
[----:B------:R-:W-:Y:S04]  /*83e90*/  @P3 STG.E desc[UR60][R166.64], R155 ;  /* 0x0000009ba6003986 */ /* 0x000fe8000c10193c */
[----:B------:R-:W4:Y:S06]  /*83ea0*/  LDL.LU.64 R140, [R1+0x1d0] ;  /* 0x0001d000018c7983 */ /* 0x000f2c0000300a00 */
[----:B---3--:R1:W-:Y:S04]  /*83eb0*/  @P2 STG.E desc[UR60][R122.64], R130 ;  /* 0x000000827a002986 */ /* 0x0083e8000c10193c */
[----:B--2---:R2:W-:Y:S01]  /*83ec0*/  @P4 STG.E desc[UR60][R162.64], R10 ;  /* 0x0000000aa2004986 */ /* 0x0045e2000c10193c */
[----:B------:R-:W-:-:S03]  /*83ed0*/  ISETP.LT.AND P3, PT, R125, R131, !P0 ;  /* 0x000000837d00720c */ /* 0x000fc60004761270 */
[----:B------:R-:W4:Y:S01]  /*83ee0*/  LDL.LU R131, [R1+0x710] ;  /* 0x0007100001837983 */ /* 0x000f220000300800 */
[----:B------:R-:W-:-:S03]  /*83ef0*/  ISETP.LT.AND P5, PT, R8, R124, !P0 ;  /* 0x0000007c0800720c */ /* 0x000fc600047a1270 */
[----:B------:R-:W3:Y:S04]  /*83f00*/  LDL.LU.64 R124, [R1+0x1c8] ;  /* 0x0001c800017c7983 */ /* 0x000ee80000300a00 */
[----:B------:R-:W3:Y:S01]  /*83f10*/  LDL.LU R8, [R1+0x6d0] ;  /* 0x0006d00001087983 */ /* 0x000ee20000300800 */
[----:B------:R-:W-:Y:S02]  /*83f20*/  ISETP.LT.AND P6, PT, R57, R252, !P0 ;  /* 0x000000fc3900720c */ /* 0x000fe400047c1270 */
[----:B------:R-:W4:Y:S01]  /*83f30*/  LDC R252, c[0x0][0x22c] ;  /* 0x00008b00fffc7b82 */ /* 0x000f220000000800 */
[----:B------:R-:W3:Y:S04]  /*83f40*/  LDL.LU R144, [R1+0x2298] ;  /* 0x0022980001907983 */ /* 0x000ee80000300800 */
[----:B-1----:R-:W3:Y:S04]  /*83f50*/  LDL.LU.64 R122, [R1+0x1c0] ;  /* 0x0001c000017a7983 */ /* 0x002ee80000300a00 */
[----:B------:R-:W3:Y:S04]  /*83f60*/  LDL.LU R130, [R1+0x714] ;  /* 0x0007140001827983 */ /* 0x000ee80000300800 */
[----:B------:R-:W3:Y:S04]  /*83f70*/  LDL.LU R57, [R1+0x2294] ;  /* 0x0022940001397983 */ /* 0x000ee80000300800 */
[----:B--2---:R-:W2:Y:S04]  /*83f80*/  LDL.LU R163, [R1+0x2290] ;  /* 0x0022900001a37983 */ /* 0x004ea80000300800 */
[----:B------:R-:W2:Y:S04]  /*83f90*/  LDL.LU.64 R158, [R1+0x1b8] ;  /* 0x0001b800019e7983 */ /* 0x000ea80000300a00 */
[----:B------:R-:W2:Y:S04]  /*83fa0*/  LDL.LU R145, [R1+0x6d4] ;  /* 0x0006d40001917983 */ /* 0x000ea80000300800 */
[----:B------:R-:W2:Y:S01]  /*83fb0*/  LDL.LU.64 R156, [R1+0x1b0] ;  /* 0x0001b000019c7983 */ /* 0x000ea20000300a00 */
[----:B------:R-:W-:-:S02]  /*83fc0*/  ISETP.LT.AND P2, PT, R11, R0, !P0 ;  /* 0x000000000b00720c */ /* 0x000fc40004741270 */
[----:B------:R-:W1:Y:S01]  /*83fd0*/  LDC R0, c[0x0][0x22c] ;  /* 0x00008b00ff007b82 */ /* 0x000e620000000800 */
[----:B------:R-:W2:Y:S04]  /*83fe0*/  LDL.LU R162, [R1+0x718] ;  /* 0x0007180001a27983 */ /* 0x000ea80000300800 */
[----:B------:R-:W2:Y:S04]  /*83ff0*/  LDL.LU.64 R146, [R1+0x1a8] ;  /* 0x0001a80001927983 */ /* 0x000ea80000300a00 */
[----:B------:R-:W2:Y:S04]  /*84000*/  LDL.LU R10, [R1+0x6d8] ;  /* 0x0006d800010a7983 */ /* 0x000ea80000300800 */
[----:B------:R-:W2:Y:S04]  /*84010*/  LDL.LU.64 R166, [R1+0x1a0] ;  /* 0x0001a00001a67983 */ /* 0x000ea80000300a00 */
[----:B------:R-:W2:Y:S04]  /*84020*/  LDL.LU R11, [R1+0x71c] ;  /* 0x00071c00010b7983 */ /* 0x000ea80000300800 */
[----:B------:R-:W2:Y:S04]  /*84030*/  LDL.LU R155, [R1+0x228c] ;  /* 0x00228c00019b7983 */ /* 0x000ea80000300800 */
[----:B------:R1:W-:Y:S04]  /*84040*/  @P3 STG.E desc[UR60][R142.64], R56 ;  /* 0x000000388e003986 */ /* 0x0003e8000c10193c */
[----:B------:R1:W-:Y:S04]  /*84050*/  @P5 STG.E desc[UR60][R164.64], R9 ;  /* 0x00000009a4005986 */ /* 0x0003e8000c10193c */
[----:B-1----:R-:W2:Y:S04]  /*84060*/  LDL.LU.64 R142, [R1+0x2878] ;  /* 0x00287800018e7983 */ /* 0x002ea80000300a00 */
[----:B------:R-:W2:Y:S04]  /*84070*/  LDL.LU R56, [R1+0x2288] ;  /* 0x0022880001387983 */ /* 0x000ea80000300800 */
[----:B------:R-:W2:Y:S04]  /*84080*/  LDL.LU R9, [R1+0x2284] ;  /* 0x0022840001097983 */ /* 0x000ea80000300800 */
[----:B------:R-:W2:Y:S04]  /*84090*/  LDL.LU.64 R164, [R1+0x198] ;  /* 0x0001980001a47983 */ /* 0x000ea80000300a00 */
[----:B----4-:R1:W-:Y:S01]  /*840a0*/  @P6 STG.E desc[UR60][R140.64], R131 ;  /* 0x000000838c006986 */ /* 0x0103e2000c10193c */
[----:B---3--:R-:W-:-:S02]  /*840b0*/  ISETP.LT.AND P3, PT, R57, R252, !P0 ;  /* 0x000000fc3900720c */ /* 0x008fc40004761270 */
[----:B------:R-:W2:Y:S01]  /*840c0*/  LDC R252, c[0x0][0x22c] ;  /* 0x00008b00fffc7b82 */ /* 0x000ea20000000800 */
[----:B------:R3:W-:Y:S01]  /*840d0*/  @P2 STG.E desc[UR60][R124.64], R8 ;  /* 0x000000087c002986 */ /* 0x0007e2000c10193c */
[----:B------:R-:W-:-:S03]  /*840e0*/  ISETP.LT.AND P4, PT, R144, R154, !P0 ;  /* 0x0000009a9000720c */ /* 0x000fc60004781270 */
[----:B------:R-:W4:Y:S03]  /*840f0*/  LDL.LU R154, [R1+0x6dc] ;  /* 0x0006dc00019a7983 */ /* 0x000f260000300800 */
[----:B------:R-:W4:Y:S01]  /*84100*/  LDC R144, c[0x0][0x22c] ;  /* 0x00008b00ff907b82 */ /* 0x000f220000000800 */
[----:B-1----:R-:W4:Y:S04]  /*84110*/  LDL.LU.64 R140, [R1+0x2870] ;  /* 0x00287000018c7983 */ /* 0x002f280000300a00 */
[----:B------:R-:W4:Y:S03]  /*84120*/  LDL.LU R131, [R1+0x2280] ;  /* 0x0022800001837983 */ /* 0x000f260000300800 */
[----:B------:R-:W1:Y:S01]  /*84130*/  LDC R57, c[0x0][0x22c] ;  /* 0x00008b00ff397b82 */ /* 0x000e620000000800 */
[----:B---3--:R-:W3:Y:S04]  /*84140*/  LDL.LU.64 R124, [R1+0x2868] ;  /* 0x00286800017c7983 */ /* 0x008ee80000300a00 */
[----:B------:R-:W3:Y:S01]  /*84150*/  LDL.LU R8, [R1+0x680] ;  /* 0x0006800001087983 */ /* 0x000ee20000300800 */
[----:B--2---:R-:W-:-:S02]  /*84160*/  ISETP.LT.AND P2, PT, R163, R252, !P0 ;  /* 0x000000fca300720c */ /* 0x004fc40004741270 */
[----:B------:R-:W2:Y:S01]  /*84170*/  LDC R252, c[0x0][0x22c] ;  /* 0x00008b00fffc7b82 */ /* 0x000ea20000000800 */
[----:B------:R1:W-:Y:S07]  /*84180*/  @P4 STG.E desc[UR60][R122.64], R130 ;  /* 0x000000827a004986 */ /* 0x0003ee000c10193c */
[----:B------:R-:W3:Y:S01]  /*84190*/  LDC R163, c[0x0][0x22c] ;  /* 0x00008b00ffa37b82 */ /* 0x000ee20000000800 */
[----:B-1----:R-:W3:Y:S04]  /*841a0*/  LDL.LU.64 R122, [R1+0x2860] ;  /* 0x00286000017a7983 */ /* 0x002ee80000300a00 */
[----:B------:R-:W4:Y:S01]  /*841b0*/  LDL.LU R130, [R1+0x227c] ;  /* 0x00227c0001827983 */ /* 0x000f220000300800 */
[----:B--2---:R-:W-:-:S03]  /*841c0*/  ISETP.LT.AND P5, PT, R9, R252, !P0 ;  /* 0x000000fc0900720c */ /* 0x004fc600047a1270 */
[----:B------:R-:W2:Y:S01]  /*841d0*/  LDL.LU R9, [R1+0x2278] ;  /* 0x0022780001097983 */ /* 0x000ea20000300800 */
[----:B------:R-:W-:Y:S01]  /*841e0*/  ISETP.LT.AND P6, PT, R155, R161, !P0 ;  /* 0x000000a19b00720c */ /* 0x000fe200047c1270 */
[----:B------:R-:W1:Y:S01]  /*841f0*/  LDC R252, c[0x0][0x22c] ;  /* 0x00008b00fffc7b82 */ /* 0x000e620000000800 */
[----:B------:R-:W-:Y:S01]  /*84200*/  ISETP.LT.AND P4, PT, R56, R160, !P0 ;  /* 0x000000a03800720c */ /* 0x000fe20004781270 */
[----:B------:R-:W-:Y:S04]  /*84210*/  @P3 STG.E desc[UR60][R158.64], R145 ;  /* 0x000000919e003986 */ /* 0x000fe8000c10193c */
[----:B------:R-:W3:Y:S02]  /*84220*/  LDL.LU R56, [R1+0x650] ;  /* 0x0006500001387983 */ /* 0x000ee40000300800 */
[----:B------:R-:W1:Y:S02]  /*84230*/  LDC R155, c[0x0][0x22c] ;  /* 0x00008b00ff9b7b82 */ /* 0x000e640000000800 */
[----:B------:R-:W-:Y:S04]  /*84240*/  @P2 STG.E desc[UR60][R156.64], R162 ;  /* 0x000000a29c002986 */ /* 0x000fe8000c10193c */
[----:B------:R1:W-:Y:S04]  /*84250*/  @P6 STG.E desc[UR60][R146.64], R10 ;  /* 0x0000000a92006986 */ /* 0x0003e8000c10193c */
[----:B------:R-:W3:Y:S04]  /*84260*/  LDL.LU.64 R160, [R1+0x180] ;  /* 0x0001800001a07983 */ /* 0x000ee80000300a00 */
[----:B------:R4:W-:Y:S04]  /*84270*/  @P4 STG.E desc[UR60][R166.64], R11 ;  /* 0x0000000ba6004986 */ /* 0x0009e8000c10193c */
[----:B-1----:R-:W3:Y:S04]  /*84280*/  LDL.LU R10, [R1+0x684] ;  /* 0x00068400010a7983 */ /* 0x002ee80000300800 */
[----:B------:R-:W3:Y:S01]  /*84290*/  LDL.LU R162, [R1+0x2274] ;  /* 0x0022740001a27983 */ /* 0x000ee20000300800 */
[----:B----4-:R-:W-:-:S03]  /*842a0*/  ISETP.LT.AND P2, PT, R130, R144, !P0 ;  /* 0x000000908200720c */ /* 0x010fc60004741270 */
[----:B------:R-:W4:Y:S04]  /*842b0*/  LDL.LU R130, [R1+0x2270] ;  /* 0x0022700001827983 */ /* 0x000f280000300800 */
[----:B------:R-:W4:Y:S04]  /*842c0*/  LDL.LU.64 R158, [R1+0x178] ;  /* 0x00017800019e7983 */ /* 0x000f280000300a00 */
[----:B------:R-:W4:Y:S01]  /*842d0*/  LDL.LU R11, [R1+0x654] ;  /* 0x00065400010b7983 */ /* 0x000f220000300800 */
[----:B--2---:R-:W-:-:S03]  /*842e0*/  ISETP.LT.AND P4, PT, R9, R57, !P0 ;  /* 0x000000390900720c */ /* 0x004fc60004781270 */
[----:B------:R-:W2:Y:S01]  /*842f0*/  LDL.LU R9, [R1+0x226c] ;  /* 0x00226c0001097983 */ /* 0x000ea20000300800 */
[----:B------:R-:W-:Y:S01]  /*84300*/  ISETP.LT.AND P3, PT, R131, R0, !P0 ;  /* 0x000000008300720c */ /* 0x000fe20004761270 */
[----:B------:R-:W1:Y:S02]  /*84310*/  LDC R57, c[0x0][0x22c] ;  /* 0x00008b00ff397b82 */ /* 0x000e640000000800 */
[----:B------:R3:W-:Y:S04]  /*84320*/  @P5 STG.E desc[UR60][R164.64], R154 ;  /* 0x0000009aa4005986 */ /* 0x0007e8000c10193c */
[----:B------:R-:W4:Y:S02]  /*84330*/  LDL.LU.64 R156, [R1+0x170] ;  /* 0x00017000019c7983 */ /* 0x000f240000300a00 */
[----:B------:R-:W1:Y:S04]  /*84340*/  LDC R0, c[0x0][0x22c] ;  /* 0x00008b00ff007b82 */ /* 0x000e680000000800 */
[----:B---3--:R3:W-:Y:S04]  /*84350*/  @P3 STG.E desc[UR60][R122.64], R8 ;  /* 0x000000087a003986 */ /* 0x0087e8000c10193c */
[----:B------:R-:W4:Y:S01]  /*84360*/  LDL.LU R154, [R1+0x688] ;  /* 0x00068800019a7983 */ /* 0x000f220000300800 */
[----:B------:R-:W1:Y:S03]  /*84370*/  LDC R131, c[0x0][0x22c] ;  /* 0x00008b00ff837b82 */ /* 0x000e660000000800 */
[----:B------:R-:W4:Y:S04]  /*84380*/  LDL.LU.64 R146, [R1+0x168] ;  /* 0x0001680001927983 */ /* 0x000f280000300a00 */
[----:B---3--:R-:W3:Y:S04]  /*84390*/  LDL.LU R122, [R1+0x2268] ;  /* 0x00226800017a7983 */ /* 0x008ee80000300800 */
[----:B------:R-:W3:Y:S04]  /*843a0*/  LDL.LU.64 R144, [R1+0x160] ;  /* 0x0001600001907983 */ /* 0x000ee80000300a00 */
[----:B------:R-:W3:Y:S04]  /*843b0*/  LDL.LU.64 R166, [R1+0x158] ;  /* 0x0001580001a67983 */ /* 0x000ee80000300a00 */
[----:B------:R-:W3:Y:S04]  /*843c0*/  LDL.LU R123, [R1+0x65c] ;  /* 0x00065c00017b7983 */ /* 0x000ee80000300800 */
[----:B------:R-:W1:Y:S04]  /*843d0*/  LDL.LU R8, [R1+0x2264] ;  /* 0x0022640001087983 */ /* 0x000e680000300800 */
[----:B------:R2:W-:Y:S04]  /*843e0*/  @P2 STG.E desc[UR60][R124.64], R56 ;  /* 0x000000387c002986 */ /* 0x0005e8000c10193c */
[----:B------:R-:W3:Y:S04]  /*843f0*/  LDL.LU.64 R164, [R1+0x150] ;  /* 0x0001500001a47983 */ /* 0x000ee80000300a00 */
[----:B--2---:R-:W2:Y:S01]  /*84400*/  LDL.LU R124, [R1+0x640] ;  /* 0x00064000017c7983 */ /* 0x004ea20000300800 */
[----:B------:R-:W-:Y:S01]  /*84410*/  ISETP.LT.AND P6, PT, R9, R252, !P0 ;  /* 0x000000fc0900720c */ /* 0x000fe200047c1270 */
[----:B------:R-:W2:Y:S02]  /*84420*/  LDC R125, c[0x0][0x22c] ;  /* 0x00008b00ff7d7b82 */ /* 0x000ea40000000800 */
[----:B------:R-:W2:Y:S04]  /*84430*/  LDL.LU R252, [R1+0x658] ;  /* 0x0006580001fc7983 */ /* 0x000ea80000300800 */
[----:B------:R-:W2:Y:S01]  /*84440*/  LDL.LU R56, [R1+0x2260] ;  /* 0x0022600001387983 */ /* 0x000ea20000300800 */
[----:B------:R-:W-:-:S02]  /*84450*/  ISETP.LT.AND P3, PT, R162, R163, !P0 ;  /* 0x000000a3a200720c */ /* 0x000fc40004761270 */
[----:B----4-:R-:W-:Y:S01]  /*84460*/  ISETP.LT.AND P5, PT, R130, R155, !P0 ;  /* 0x0000009b8200720c */ /* 0x010fe200047a1270 */
[----:B------:R-:W4:Y:S01]  /*84470*/  LDL.LU.64 R162, [R1+0x148] ;  /* 0x0001480001a27983 */ /* 0x000f220000300a00 */
[----:B------:R-:W2:Y:S03]  /*84480*/  LDC R130, c[0x0][0x22c] ;  /* 0x00008b00ff827b82 */ /* 0x000ea60000000800 */
[----:B------:R-:W4:Y:S04]  /*84490*/  LDL.LU R9, [R1+0x5f0] ;  /* 0x0005f00001097983 */ /* 0x000f280000300800 */
[----:B------:R-:W4:Y:S04]  /*844a0*/  LDL.LU R155, [R1+0x225c] ;  /* 0x00225c00019b7983 */ /* 0x000f280000300800 */
[----:B------:R1:W-:Y:S04]  /*844b0*/  @P4 STG.E desc[UR60][R160.64], R10 ;  /* 0x0000000aa0004986 */ /* 0x0003e8000c10193c */
[----:B-1----:R-:W4:Y:S04]  /*844c0*/  LDL.LU.64 R160, [R1+0x2858] ;  /* 0x0028580001a07983 */ /* 0x002f280000300a00 */
[----:B------:R-:W4:Y:S01]  /*844d0*/  LDL.LU R10, [R1+0x644] ;  /* 0x00064400010a7983 */ /* 0x000f220000300800 */
[----:B------:R-:W-:-:S03]  /*844e0*/  ISETP.LT.AND P4, PT, R8, R0, !P0 ;  /* 0x000000000800720c */ /* 0x000fc60004781270 */
[----:B------:R-:W4:Y:S01]  /*844f0*/  LDL.LU R0, [R1+0x68c] ;  /* 0x00068c0001007983 */ /* 0x000f220000300800 */
[----:B---3--:R-:W-:-:S03]  /*84500*/  ISETP.LT.AND P2, PT, R122, R131, !P0 ;  /* 0x000000837a00720c */ /* 0x008fc60004741270 */
[----:B------:R-:W3:Y:S04]  /*84510*/  LDL.LU R8, [R1+0x2258] ;  /* 0x0022580001087983 */ /* 0x000ee80000300800 */
[----:B------:R1:W-:Y:S04]  /*84520*/  @P3 STG.E desc[UR60][R158.64], R11 ;  /* 0x0000000b9e003986 */ /* 0x0003e8000c10193c */
[----:B------:R1:W-:Y:S04]  /*84530*/  @P5 STG.E desc[UR60][R156.64], R154 ;  /* 0x0000009a9c005986 */ /* 0x0003e8000c10193c */
[----:B-1----:R-:W3:Y:S04]  /*84540*/  LDL.LU.64 R158, [R1+0x2850] ;  /* 0x00285000019e7983 */ /* 0x002ee80000300a00 */
[----:B------:R-:W3:Y:S01]  /*84550*/  LDL.LU R122, [R1+0x2254] ;  /* 0x00225400017a7983 */ /* 0x000ee20000300800 */
[----:B------:R-:W1:Y:S03]  /*84560*/  LDC R154, c[0x0][0x22c] ;  /* 0x00008b00ff9a7b82 */ /* 0x000e660000000800 */
[----:B------:R-:W3:Y:S04]  /*84570*/  LDL.LU R11, [R1+0x2250] ;  /* 0x00225000010b7983 */ /* 0x000ee80000300800 */
[----:B------:R-:W3:Y:S04]  /*84580*/  LDL.LU R131, [R1+0x5f4] ;  /* 0x0005f40001837983 */ /* 0x000ee80000300800 */
[----:B------:R-:W3:Y:S04]  /*84590*/  LDL.LU.64 R156, [R1+0x2848] ;  /* 0x00284800019c7983 */ /* 0x000ee80000300a00 */
[----:B--2---:R2:W-:Y:S01]  /*845a0*/  @P6 STG.E desc[UR60][R146.64], R252 ;  /* 0x000000fc92006986 */ /* 0x0045e2000c10193c */
[----:B------:R-:W-:-:S03]  /*845b0*/  ISETP.LT.AND P3, PT, R56, R57, !P0 ;  /* 0x000000393800720c */ /* 0x000fc60004761270 */
[----:B--2---:R-:W2:Y:S01]  /*845c0*/  LDL.LU.64 R146, [R1+0x2840] ;  /* 0x0028400001927983 */ /* 0x004ea20000300a00 */
[----:B------:R-:W1:Y:S03]  /*845d0*/  LDC R252, c[0x0][0x22c] ;  /* 0x00008b00fffc7b82 */ /* 0x000e660000000800 */
[----:B------:R-:W2:Y:S04]  /*845e0*/  LDL.LU R57, [R1+0x224c] ;  /* 0x00224c0001397983 */ /* 0x000ea80000300800 */
[----:B------:R-:W2:Y:S04]  /*845f0*/  LDL.LU R56, [R1+0x5f8] ;  /* 0x0005f80001387983 */ /* 0x000ea80000300800 */
[----:B----4-:R4:W-:Y:S02]  /*84600*/  @P2 STG.E desc[UR60][R144.64], R0 ;  /* 0x0000000090002986 */ /* 0x0109e4000c10193c */
[----:B----4-:R-:W2:Y:S01]  /*84610*/  LDC R0, c[0x0][0x22c] ;  /* 0x00008b00ff007b82 */ /* 0x010ea20000000800 */
[----:B-1----:R-:W-:Y:S01]  /*84620*/  ISETP.LT.AND P2, PT, R155, R252, !P0 ;  /* 0x000000fc9b00720c */ /* 0x002fe20004741270 */
[----:B------:R-:W4:Y:S01]  /*84630*/  LDL.LU.64 R144, [R1+0x2838] ;  /* 0x0028380001907983 */ /* 0x000f220000300a00 */
[----:B---3--:R-:W-:-:S03]  /*84640*/  ISETP.LT.AND P6, PT, R8, R130, !P0 ;  /* 0x000000820800720c */ /* 0x008fc600047c1270 */
[----:B------:R1:W-:Y:S02]  /*84650*/  @P4 STG.E desc[UR60][R166.64], R123 ;  /* 0x0000007ba6004986 */ /* 0x0003e4000c10193c */
[----:B------:R-:W3:Y:S02]  /*84660*/  LDC R252, c[0x0][0x22c] ;  /* 0x00008b00fffc7b82 */ /* 0x000ee40000000800 */
[----:B------:R1:W-:Y:S01]  /*84670*/  @P3 STG.E desc[UR60][R164.64], R124 ;  /* 0x0000007ca4003986 */ /* 0x0003e2000c10193c */
[----:B------:R-:W-:-:S05]  /*84680*/  ISETP.LT.AND P4, PT, R122, R125, !P0 ;  /* 0x0000007d7a00720c */ /* 0x000fca0004781270 */
[----:B------:R-:W4:Y:S01]  /*84690*/  LDC R155, c[0x0][0x22c] ;  /* 0x00008b00ff9b7b82 */ /* 0x000f220000000800 */
[----:B-1----:R-:W4:Y:S04]  /*846a0*/  LDL.LU.64 R166, [R1+0x2830] ;  /* 0x0028300001a67983 */ /* 0x002f280000300a00 */
[----:B------:R-:W4:Y:S03]  /*846b0*/  LDL.LU R123, [R1+0x64c] ;  /* 0x00064c00017b7983 */ /* 0x000f260000300800 */
[----:B------:R-:W1:Y:S01]  /*846c0*/  LDC R130, c[0x0][0x22c] ;  /* 0x00008b00ff827b82 */ /* 0x000e620000000800 */
[----:B------:R-:W4:Y:S04]  /*846d0*/  LDL.LU R8, [R1+0x2248] ;  /* 0x0022480001087983 */ /* 0x000f280000300800 */
[----:B------:R-:W4:Y:S04]  /*846e0*/  LDL.LU.64 R164, [R1+0x2828] ;  /* 0x0028280001a47983 */ /* 0x000f280000300a00 */
[----:B------:R-:W4:Y:S04]  /*846f0*/  LDL.LU R122, [R1+0x2244] ;  /* 0x00224400017a7983 */ /* 0x000f280000300800 */
[----:B------:R-:W4:Y:S04]  /*84700*/  LDL.LU R125, [R1+0x5fc] ;  /* 0x0005fc00017d7983 */ /* 0x000f280000300800 */
[----:B------:R3:W-:Y:S01]  /*84710*/  @P2 STG.E desc[UR60][R162.64], R9 ;  /* 0x00000009a2002986 */ /* 0x0007e2000c10193c */
[----:B--2---:R-:W-:-:S03]  /*84720*/  ISETP.LT.AND P3, PT, R57, R0, !P0 ;  /* 0x000000003900720c */ /* 0x004fc60004761270 */
[----:B------:R-:W2:Y:S04]  /*84730*/  LDL.LU R0, [R1+0x648] ;  /* 0x0006480001007983 */ /* 0x000ea80000300800 */
[----:B---3--:R-:W3:Y:S01]  /*84740*/  LDL.LU.64 R162, [R1+0x2820] ;  /* 0x0028200001a27983 */ /* 0x008ee20000300a00 */
[----:B------:R-:W-:Y:S02]  /*84750*/  ISETP.LT.AND P5, PT, R11, R252, !P0 ;  /* 0x000000fc0b00720c */ /* 0x000fe400047a1270 */
[----:B------:R-:W1:Y:S01]  /*84760*/  LDC R252, c[0x0][0x22c] ;  /* 0x00008b00fffc7b82 */ /* 0x000e620000000800 */
[----:B------:R-:W2:Y:S04]  /*84770*/  LDL.LU R57, [R1+0x2240] ;  /* 0x0022400001397983 */ /* 0x000ea80000300800 */
[----:B------:R-:W1:Y:S03]  /*84780*/  LDL.LU R124, [R1+0x223c] ;  /* 0x00223c00017c7983 */ /* 0x000e660000300800 */
[----:B------:R-:W2:Y:S01]  /*84790*/  LDC R11, c[0x0][0x22c] ;  /* 0x00008b00ff0b7b82 */ /* 0x000ea20000000800 */
[----:B------:R-:W2:Y:S01]  /*847a0*/  LDL.LU R9, [R1+0x5c0] ;  /* 0x0005c00001097983 */ /* 0x000ea20000300800 */
[----:B----4-:R-:W-:-:S03]  /*847b0*/  ISETP.LT.AND P2, PT, R8, R154, !P0 ;  /* 0x0000009a0800720c */ /* 0x010fc60004741270 */
[----:B---3--:R3:W-:Y:S04]  /*847c0*/  @P6 STG.E desc[UR60][R162.64], R10 ;  /* 0x0000000aa2006986 */ /* 0x0087e8000c10193c */
[----:B------:R4:W-:Y:S04]  /*847d0*/  @P4 STG.E desc[UR60][R164.64], R131 ;  /* 0x00000083a4004986 */ /* 0x0009e8000c10193c */
[----:B---3--:R-:W3:Y:S04]  /*847e0*/  LDL.LU R162, [R1+0x2818] ;  /* 0x0028180001a27983 */ /* 0x008ee80000300800 */
[----:B------:R-:W3:Y:S01]  /*847f0*/  LDL.LU R10, [R1+0x2238] ;  /* 0x00223800010a7983 */ /* 0x000ee20000300800 */
[----:B-1----:R-:W-:Y:S01]  /*84800*/  ISETP.LT.AND P6, PT, R124, R130, !P0 ;  /* 0x000000827c00720c */ /* 0x002fe200047c1270 */
[----:B----4-:R-:W1:Y:S02]  /*84810*/  LDC R131, c[0x0][0x22c] ;  /* 0x00008b00ff837b82 */ /* 0x010e640000000800 */
[----:B------:R-:W4:Y:S04]  /*84820*/  LDL.LU R163, [R1+0x540] ;  /* 0x0005400001a37983 */ /* 0x000f280000300800 */
[----:B------:R-:W4:Y:S01]  /*84830*/  LDL.LU R8, [R1+0x222c] ;  /* 0x00222c0001087983 */ /* 0x000f220000300800 */
[----:B------:R-:W-:Y:S01]  /*84840*/  ISETP.LT.AND P4, PT, R122, R252, !P0 ;  /* 0x000000fc7a00720c */ /* 0x000fe20004781270 */
[----:B------:R-:W1:Y:S02]  /*84850*/  LDC R124, c[0x0][0x22c] ;  /* 0x00008b00ff7c7b82 */ /* 0x000e640000000800 */
[----:B------:R-:W4:Y:S04]  /*84860*/  LDL.LU.64 R164, [R1+0x2810] ;  /* 0x0028100001a47983 */ /* 0x000f280000300a00 */
[----:B------:R-:W4:Y:S02]  /*84870*/  LDL.LU R154, [R1+0x5c4] ;  /* 0x0005c400019a7983 */ /* 0x000f240000300800 */
[----:B------:R-:W4:Y:S02]  /*84880*/  LDC R252, c[0x0][0x22c] ;  /* 0x00008b00fffc7b82 */ /* 0x000f240000000800 */
[----:B--2---:R2:W-:Y:S04]  /*84890*/  @P5 STG.E desc[UR60][R166.64], R0 ;  /* 0x00000000a6005986 */ /* 0x0045e8000c10193c */
[----:B------:R2:W-:Y:S02]  /*848a0*/  @P3 STG.E desc[UR60][R144.64], R56 ;  /* 0x0000003890003986 */ /* 0x0005e4000c10193c */
[----:B------:R-:W1:Y:S02]  /*848b0*/  LDC R122, c[0x0][0x22c] ;  /* 0x00008b00ff7a7b82 */ /* 0x000e640000000800 */
[----:B--2---:R-:W2:Y:S06]  /*848c0*/  LDL.LU.64 R166, [R1+0x2808] ;  /* 0x0028080001a67983 */ /* 0x004eac0000300a00 */
[----:B------:R-:W1:Y:S01]  /*848d0*/  LDC R0, c[0x0][0x22c] ;  /* 0x00008b00ff007b82 */ /* 0x000e620000000800 */
[----:B------:R-:W2:Y:S04]  /*848e0*/  LDL.LU.64 R144, [R1+0x2800] ;  /* 0x0028000001907983 */ /* 0x000ea80000300a00 */
[----:B------:R-:W1:Y:S01]  /*848f0*/  LDL.LU R56, [R1+0x2228] ;  /* 0x0022280001387983 */ /* 0x000e620000300800 */
[----:B------:R-:W-:-:S03]  /*84900*/  ISETP.LT.AND P3, PT, R57, R155, !P0 ;  /* 0x0000009b3900720c */ /* 0x000fc60004761270 */
[----:B------:R-:W2:Y:S04]  /*84910*/  LDL.LU R57, [R1+0x548] ;  /* 0x0005480001397983 */ /* 0x000ea80000300800 */
[----:B------:R3:W-:Y:S04]  /*84920*/  @P2 STG.E desc[UR60][R146.64], R123 ;  /* 0x0000007b92002986 */ /* 0x0007e8000c10193c */
[----:B------:R4:W-:Y:S04]  /*84930*/  @P4 STG.E desc[UR60][R156.64], R125 ;  /* 0x0000007d9c004986 */ /* 0x0009e8000c10193c */
[----:B---3--:R-:W3:Y:S01]  /*84940*/  LDL.LU.64 R146, [R1+0x27f8] ;  /* 0x0027f80001927983 */ /* 0x008ee20000300a00 */
[----:B------:R-:W-:-:S03]  /*84950*/  ISETP.LT.AND P2, PT, R10, R11, !P0 ;  /* 0x0000000b0a00720c */ /* 0x000fc60004741270 */
[----:B------:R-:W2:Y:S04]  /*84960*/  LDL.LU R10, [R1+0x2210] ;  /* 0x00221000010a7983 */ /* 0x000ea80000300800 */
[----:B------:R-:W3:Y:S01]  /*84970*/  LDL.LU R11, [R1+0x2208] ;  /* 0x00220800010b7983 */ /* 0x000ee20000300800 */
[----:B----4-:R-:W-:-:S03]  /*84980*/  ISETP.LT.AND P5, PT, R8, R252, !P0 ;  /* 0x000000fc0800720c */ /* 0x010fc600047a1270 */
[----:B------:R-:W4:Y:S04]  /*84990*/  LDL.LU R252, [R1+0x5c8] ;  /* 0x0005c80001fc7983 */ /* 0x000f280000300800 */
[----:B------:R-:W4:Y:S04]  /*849a0*/  LDL.LU R155, [R1+0x5cc] ;  /* 0x0005cc00019b7983 */ /* 0x000f280000300800 */
[----:B------:R-:W4:Y:S04]  /*849b0*/  LDL.LU R130, [R1+0x54c] ;  /* 0x00054c0001827983 */ /* 0x000f280000300800 */
[----:B------:R-:W4:Y:S04]  /*849c0*/  LDL.LU R8, [R1+0x530] ;  /* 0x0005300001087983 */ /* 0x000f280000300800 */
[----:B------:R-:W4:Y:S01]  /*849d0*/  LDL.LU.64 R156, [R1+0x27f0] ;  /* 0x0027f000019c7983 */ /* 0x000f220000300a00 */
[----:B-1----:R-:W-:-:S03]  /*849e0*/  ISETP.LT.AND P4, PT, R56, R0, !P0 ;  /* 0x000000003800720c */ /* 0x002fc60004781270 */
[----:B------:R-:W4:Y:S04]  /*849f0*/  LDL.LU R0, [R1+0x544] ;  /* 0x0005440001007983 */ /* 0x000f280000300800 */
[----:B------:R-:W4:Y:S04]  /*84a00*/  LDL.LU R56, [R1+0x2204] ;  /* 0x0022040001387983 */ /* 0x000f280000300800 */
[----:B------:R-:W4:Y:S04]  /*84a10*/  LDL.LU R125, [R1+0x21f8] ;  /* 0x0021f800017d7983 */ /* 0x000f280000300800 */
[----:B------:R1:W-:Y:S04]  /*84a20*/  @P3 STG.E desc[UR60][R158.64], R9 ;  /* 0x000000099e003986 */ /* 0x0003e8000c10193c */
[----:B------:R1:W-:Y:S04]  /*84a30*/  @P6 STG.E desc[UR60][R160.64], R163 ;  /* 0x000000a3a0006986 */ /* 0x0003e8000c10193c */
[----:B-1----:R-:W4:Y:S04]  /*84a40*/  LDL.LU.64 R158, [R1+0x27e8] ;  /* 0x0027e800019e7983 */ /* 0x002f280000300a00 */
[----:B------:R-:W4:Y:S04]  /*84a50*/  LDL.LU R9, [R1+0x21f4] ;  /* 0x0021f40001097983 */ /* 0x000f280000300800 */
[----:B------:R-:W4:Y:S04]  /*84a60*/  LDL.LU R123, [R1+0x534] ;  /* 0x00053400017b7983 */ /* 0x000f280000300800 */
[----:B------:R-:W4:Y:S04]  /*84a70*/  LDL.LU.64 R160, [R1+0x27e0] ;  /* 0x0027e00001a07983 */ /* 0x000f280000300a00 */
[----:B------:R-:W4:Y:S04]  /*84a80*/  LDL.LU R163, [R1+0x27d8] ;  /* 0x0027d80001a37983 */ /* 0x000f280000300800 */
[----:B------:R1:W-:Y:S01]  /*84a90*/  @P2 STG.E desc[UR60][R140.64], R154 ;  /* 0x0000009a8c002986 */ /* 0x0003e2000c10193c */
[----:B--2---:R-:W-:-:S03]  /*84aa0*/  ISETP.LT.AND P3, PT, R10, R131, !P0 ;  /* 0x000000830a00720c */ /* 0x004fc60004761270 */
[----:B------:R-:W2:Y:S01]  /*84ab0*/  LDL.LU R10, [R1+0x21f0] ;  /* 0x0021f000010a7983 */ /* 0x000ea20000300800 */
[----:B------:R-:W2:Y:S01]  /*84ac0*/  LDC R131, c[0x0][0x22c] ;  /* 0x00008b00ff837b82 */ /* 0x000ea20000000800 */
[----:B---3--:R-:W-:Y:S02]  /*84ad0*/  ISETP.LT.AND P2, PT, R11, R122, !P0 ;  /* 0x0000007a0b00720c */ /* 0x008fe40004741270 */
[----:B-1----:R-:W3:Y:S04]  /*84ae0*/  LDL.LU.64 R140, [R1+0x27d0] ;  /* 0x0027d000018c7983 */ /* 0x002ee80000300a00 */
[----:B------:R-:W3:Y:S01]  /*84af0*/  LDL.LU R154, [R1+0x27c8] ;  /* 0x0027c800019a7983 */ /* 0x000ee20000300800 */
[----:B------:R-:W1:Y:S03]  /*84b00*/  LDC R122, c[0x0][0x22c] ;  /* 0x00008b00ff7a7b82 */ /* 0x000e660000000800 */
[----:B----4-:R4:W-:Y:S04]  /*84b10*/  @P5 STG.E desc[UR60][R142.64], R0 ;  /* 0x000000008e005986 */ /* 0x0109e8000c10193c */
[----:B----4-:R-:W4:Y:S01]  /*84b20*/  LDL.LU.64 R142, [R1+0x27c0] ;  /* 0x0027c000018e7983 */ /* 0x010f220000300a00 */
[----:B------:R-:W2:Y:S03]  /*84b30*/  LDC R0, c[0x0][0x22c] ;  /* 0x00008b00ff007b82 */ /* 0x000ea60000000800 */
[----:B------:R-:W3:Y:S04]  /*84b40*/  LDL.LU R11, [R1+0x21e8] ;  /* 0x0021e800010b7983 */ /* 0x000ee80000300800 */
[----:B------:R1:W-:Y:S02]  /*84b50*/  @P4 STG.E desc[UR60][R136.64], R252 ;  /* 0x000000fc88004986 */ /* 0x0003e4000c10193c */
[----:B-1----:R-:W1:Y:S01]  /*84b60*/  LDC R252, c[0x0][0x22c] ;  /* 0x00008b00fffc7b82 */ /* 0x002e620000000800 */
[----:B------:R-:W-:Y:S01]  /*84b70*/  ISETP.LT.AND P6, PT, R56, R124, !P0 ;  /* 0x0000007c3800720c */ /* 0x000fe200047c1270 */
[----:B------:R-:W4:Y:S04]  /*84b80*/  LDL.LU.64 R136, [R1+0x27b8] ;  /* 0x0027b80001887983 */ /* 0x000f280000300a00 */
[----:B------:R1:W-:Y:S02]  /*84b90*/  @P3 STG.E desc[UR60][R138.64], R57 ;  /* 0x000000398a003986 */ /* 0x0003e4000c10193c */
[----:B------:R-:W4:Y:S01]  /*84ba0*/  LDC R124, c[0x0][0x22c] ;  /* 0x00008b00ff7c7b82 */ /* 0x000f220000000800 */
[----:B-1----:R-:W-:Y:S01]  /*84bb0*/  ISETP.LT.AND P4, PT, R125, R252, !P0 ;  /* 0x000000fc7d00720c */ /* 0x002fe20004781270 */
[----:B------:R-:W4:Y:S06]  /*84bc0*/  LDL.LU.64 R138, [R1+0x27b0] ;  /* 0x0027b000018a7983 */ /* 0x000f2c0000300a00 */
[----:B------:R-:W1:Y:S01]  /*84bd0*/  LDC R252, c[0x0][0x22c] ;  /* 0x00008b00fffc7b82 */ /* 0x000e620000000800 */
[----:B------:R-:W4:Y:S04]  /*84be0*/  LDL.LU R125, [R1+0x21e0] ;  /* 0x0021e000017d7983 */ /* 0x000f280000300800 */
[----:B------:R2:W-:Y:S03]  /*84bf0*/  @P2 STG.E desc[UR60][R152.64], R155 ;  /* 0x0000009b98002986 */ /* 0x0005e6000c10193c */
[----:B------:R-:W4:Y:S01]  /*84c00*/  LDC R56, c[0x0][0x22c] ;  /* 0x00008b00ff387b82 */ /* 0x000f220000000800 */
[----:B------:R2:W-:Y:S07]  /*84c10*/  @P6 STG.E desc[UR60][R128.64], R130 ;  /* 0x0000008280006986 */ /* 0x0005ee000c10193c */
[----:B------:R-:W4:Y:S01]  /*84c20*/  LDC R57, c[0x0][0x22c] ;  /* 0x00008b00ff397b82 */ /* 0x000f220000000800 */
[----:B-1----:R-:W-:-:S02]  /*84c30*/  ISETP.LT.AND P5, PT, R9, R252, !P0 ;  /* 0x000000fc0900720c */ /* 0x002fc400047a1270 */
[----:B------:R-:W4:Y:S04]  /*84c40*/  LDL.LU R9, [R1+0x21dc] ;  /* 0x0021dc0001097983 */ /* 0x000f280000300800 */
[----:B------:R-:W4:Y:S04]  /*84c50*/  LDL.LU R252, [R1+0x21d8] ;  /* 0x0021d80001fc7983 */ /* 0x000f280000300800 */
[----:B------:R1:W-:Y:S01]  /*84c60*/  @P4 STG.E desc[UR60][R132.64], R8 ;  /* 0x0000000884004986 */ /* 0x0003e2000c10193c */
[----:B--2---:R-:W-:-:S03]  /*84c70*/  ISETP.LT.AND P3, PT, R10, R0, !P0 ;  /* 0x000000000a00720c */ /* 0x004fc60004761270 */
[----:B------:R-:W2:Y:S04]  /*84c80*/  LDL.LU R10, [R1+0x21cc] ;  /* 0x0021cc00010a7983 */ /* 0x000ea80000300800 */
[----:B------:R-:W2:Y:S04]  /*84c90*/  LDL.LU R0, [R1+0x538] ;  /* 0x0005380001007983 */ /* 0x000ea80000300800 */
[----:B------:R-:W2:Y:S04]  /*84ca0*/  LDL.LU.64 R152, [R1+0x27a8] ;  /* 0x0027a80001987983 */ /* 0x000ea80000300a00 */
[----:B------:R-:W2:Y:S04]  /*84cb0*/  LDL.LU R155, [R1+0x27a0] ;  /* 0x0027a000019b7983 */ /* 0x000ea80000300800 */
[----:B------:R-:W2:Y:S04]  /*84cc0*/  LDL.LU.64 R128, [R1+0x2798] ;  /* 0x0027980001807983 */ /* 0x000ea80000300a00 */
[----:B------:R-:W2:Y:S01]  /*84cd0*/  LDL.LU R130, [R1+0x2794] ;  /* 0x0027940001827983 */ /* 0x000ea20000300800 */
[----:B---3--:R-:W-:-:S03]  /*84ce0*/  ISETP.LT.AND P2, PT, R11, R131, !P0 ;  /* 0x000000830b00720c */ /* 0x008fc60004741270 */
[----:B------:R-:W3:Y:S04]  /*84cf0*/  LDL.LU R131, [R1+0x2790] ;  /* 0x0027900001837983 */ /* 0x000ee80000300800 */
[----:B------:R-:W3:Y:S04]  /*84d00*/  LDL.LU R11, [R1+0x21c8] ;  /* 0x0021c800010b7983 */ /* 0x000ee80000300800 */
[----:B-1----:R-:W3:Y:S04]  /*84d10*/  LDL.LU.64 R132, [R1+0x2788] ;  /* 0x0027880001847983 */ /* 0x002ee80000300a00 */
[----:B------:R-:W4:Y:S04]  /*84d20*/  LDL.LU R8, [R1+0x2780] ;  /* 0x0027800001087983 */ /* 0x000f280000300800 */
[----:B----4-:R1:W-:Y:S04]  /*84d30*/  @P5 STG.E desc[UR60][R134.64], R8 ;  /* 0x0000000886005986 */ /* 0x0103e8000c10193c */
[----:B-1----:R-:W4:Y:S04]  /*84d40*/  LDL.LU.64 R134, [R1+0x2778] ;  /* 0x0027780001867983 */ /* 0x002f280000300a00 */
[----:B------:R-:W2:Y:S04]  /*84d50*/  LDL.LU R8, [R1+0x21e4] ;  /* 0x0021e40001087983 */ /* 0x000ea80000300800 */
[----:B------:R1:W-:Y:S01]  /*84d60*/  @P3 STG.E desc[UR60][R120.64], R123 ;  /* 0x0000007b78003986 */ /* 0x0003e2000c10193c */
[----:B------:R-:W-:-:S02]  /*84d70*/  ISETP.LT.AND P3, PT, R125, R124, !P0 ;  /* 0x0000007c7d00720c */ /* 0x000fc40004761270 */
[----:B------:R-:W-:Y:S02]  /*84d80*/  ISETP.LT.AND P6, PT, R9, R56, !P0 ;  /* 0x000000380900720c */ /* 0x000fe400047c1270 */
[----:B--2---:R-:W-:Y:S02]  /*84d90*/  ISETP.LT.AND P4, PT, R8, R122, !P0 ;  /* 0x0000007a0800720c */ /* 0x004fe40004781270 */
[----:B------:R-:W2:Y:S04]  /*84da0*/  LDL.LU R122, [R1+0x2770] ;  /* 0x00277000017a7983 */ /* 0x000ea80000300800 */
[----:B------:R-:W4:Y:S04]  /*84db0*/  LDL.LU R8, [R1+0x21bc] ;  /* 0x0021bc0001087983 */ /* 0x000f280000300800 */
[----:B-1----:R-:W2:Y:S04]  /*84dc0*/  LDL.LU.64 R120, [R1+0x2768] ;  /* 0x0027680001787983 */ /* 0x002ea80000300a00 */
[----:B------:R-:W2:Y:S04]  /*84dd0*/  LDL.LU R123, [R1+0x2760] ;  /* 0x00276000017b7983 */ /* 0x000ea80000300800 */
[----:B------:R-:W2:Y:S04]  /*84de0*/  LDL.LU R124, [R1+0x275c] ;  /* 0x00275c00017c7983 */ /* 0x000ea80000300800 */
[----:B------:R-:W2:Y:S04]  /*84df0*/  LDL.LU R125, [R1+0x2758] ;  /* 0x00275800017d7983 */ /* 0x000ea80000300800 */
[----:B------:R-:W2:Y:S04]  /*84e00*/  LDL.LU R56, [R1+0x2754] ;  /* 0x0027540001387983 */ /* 0x000ea80000300800 */
[----:B------:R-:W3:Y:S04]  /*84e10*/  LDL.LU R9, [R1+0x2750] ;  /* 0x0027500001097983 */ /* 0x000ee80000300800 */
[----:B---3--:R1:W-:Y:S01]  /*84e20*/  @P2 STG.E desc[UR60][R126.64], R9 ;  /* 0x000000097e002986 */ /* 0x0083e2000c10193c */
[----:B------:R-:W-:-:S02]  /*84e30*/  ISETP.LT.AND P2, PT, R252, R57, !P0 ;  /* 0x00000039fc00720c */ /* 0x000fc40004741270 */
[----:B------:R-:W3:Y:S01]  /*84e40*/  LDC R252, c[0x0][0x22c] ;  /* 0x00008b00fffc7b82 */ /* 0x000ee20000000800 */
[----:B------:R4:W-:Y:S04]  /*84e50*/  @P4 STG.E desc[UR60][R58.64], R0 ;  /* 0x000000003a004986 */ /* 0x0009e8000c10193c */
[----:B-1----:R-:W2:Y:S03]  /*84e60*/  LDL.LU.64 R126, [R1+0x2748] ;  /* 0x00274800017e7983 */ /* 0x002ea60000300a00 */
[----:B----4-:R-:W1:Y:S01]  /*84e70*/  LDC R0, c[0x0][0x22c] ;  /* 0x00008b00ff007b82 */ /* 0x010e620000000800 */
[----:B------:R-:W4:Y:S04]  /*84e80*/  LDL.LU R9, [R1+0x21b8] ;  /* 0x0021b80001097983 */ /* 0x000f280000300800 */
[----:B------:R-:W2:Y:S01]  /*84e90*/  LDL.LU R57, [R1+0x2744] ;  /* 0x0027440001397983 */ /* 0x000ea20000300800 */
[----:B---3--:R-:W-:-:S03]  /*84ea0*/  ISETP.LT.AND P5, PT, R10, R252, !P0 ;  /* 0x000000fc0a00720c */ /* 0x008fc600047a1270 */
[----:B------:R-:W3:Y:S04]  /*84eb0*/  LDL.LU R10, [R1+0x2740] ;  /* 0x00274000010a7983 */ /* 0x000ee80000300800 */
[----:B------:R-:W4:Y:S04]  /*84ec0*/  LDL.LU R252, [R1+0x53c] ;  /* 0x00053c0001fc7983 */ /* 0x000f280000300800 */
[----:B------:R-:W2:Y:S01]  /*84ed0*/  LDL.LU.64 R58, [R1+0x2738] ;  /* 0x00273800013a7983 */ /* 0x000ea20000300a00 */
[----:B-1----:R-:W-:-:S03]  /*84ee0*/  ISETP.LT.AND P4, PT, R11, R0, !P0 ;  /* 0x000000000b00720c */ /* 0x002fc60004781270 */
[----:B------:R-:W2:Y:S01]  /*84ef0*/  LDL.LU R11, [R1+0x2730] ;  /* 0x00273000010b7983 */ /* 0x000ea20000300800 */
[----:B------:R-:W1:Y:S03]  /*84f00*/  LDC R0, c[0x0][0x22c] ;  /* 0x00008b00ff007b82 */ /* 0x000e660000000800 */
[----:B---3--:R3:W-:Y:S04]  /*84f10*/  @P3 STG.E desc[UR60][R60.64], R10 ;  /* 0x0000000a3c003986 */ /* 0x0087e8000c10193c */
[----:B----4-:R4:W-:Y:S04]  /*84f20*/  @P6 STG.E desc[UR60][R62.64], R252 ;  /* 0x000000fc3e006986 */ /* 0x0109e8000c10193c */
[----:B---3--:R-:W3:Y:S04]  /*84f30*/  LDL.LU.64 R60, [R1+0x2728] ;  /* 0x00272800013c7983 */ /* 0x008ee80000300a00 */
[----:B------:R-:W3:Y:S04]  /*84f40*/  LDL.LU R10, [R1+0x21ac] ;  /* 0x0021ac00010a7983 */ /* 0x000ee80000300800 */
[----:B----4-:R-:W4:Y:S04]  /*84f50*/  LDL.LU.64 R62, [R1+0x2720] ;  /* 0x00272000013e7983 */ /* 0x010f280000300a00 */
[----:B------:R-:W3:Y:S04]  /*84f60*/  LDL.LU R252, [R1+0x21a4] ;  /* 0x0021a40001fc7983 */ /* 0x000ee80000300800 */
[----:B--2---:R2:W-:Y:S04]  /*84f70*/  @P2 STG.E desc[UR60][R20.64], R11 ;  /* 0x0000000b14002986 */ /* 0x0045e8000c10193c */
[----:B--2---:R-:W2:Y:S04]  /*84f80*/  LDL.LU.64 R20, [R1+0x2718] ;  /* 0x0027180001147983 */ /* 0x004ea80000300a00 */
[----:B------:R-:W4:Y:S01]  /*84f90*/  LDL.LU R11, [R1+0x21b0] ;  /* 0x0021b000010b7983 */ /* 0x000f220000300800 */
[----:B-1----:R-:W-:-:S02]  /*84fa0*/  ISETP.LT.AND P3, PT, R8, R0, !P0 ;  /* 0x000000000800720c */ /* 0x002fc40004761270 */
[----:B------:R-:W1:Y:S08]  /*84fb0*/  LDC R8, c[0x0][0x22c] ;  /* 0x00008b00ff087b82 */ /* 0x000e700000000800 */
[----:B------:R-:W3:Y:S01]  /*84fc0*/  LDC R0, c[0x0][0x22c] ;  /* 0x00008b00ff007b82 */ /* 0x000ee20000000800 */
[----:B--2---:R2:W-:Y:S04]  /*84fd0*/  @P5 STG.E desc[UR60][R12.64], R20 ;  /* 0x000000140c005986 */ /* 0x0045e8000c10193c */
[----:B--2---:R-:W2:Y:S04]  /*84fe0*/  LDL.LU.64 R12, [R1+0x2710] ;  /* 0x00271000010c7983 */ /* 0x004ea80000300a00 */
[----:B------:R-:W3:Y:S01]  /*84ff0*/  LDL.LU R20, [R1+0x21b4] ;  /* 0x0021b40001147983 */ /* 0x000ee20000300800 */
[----:B-1----:R-:W-:-:S02]  /*85000*/  ISETP.LT.AND P2, PT, R9, R8, !P0 ;  /* 0x000000080900720c */ /* 0x002fc40004741270 */
[----:B------:R-:W4:Y:S08]  /*85010*/  LDC R9, c[0x0][0x22c] ;  /* 0x00008b00ff097b82 */ /* 0x000f300000000800 */
[----:B------:R-:W1:Y:S01]  /*85020*/  LDC R8, c[0x0][0x22c] ;  /* 0x00008b00ff087b82 */ /* 0x000e620000000800 */
[----:B--2---:R2:W-:Y:S07]  /*85030*/  @P4 STG.E desc[UR60][R48.64], R12 ;  /* 0x0000000c30004986 */ /* 0x0045ee000c10193c */
[----:B--2---:R-:W3:Y:S01]  /*85040*/  LDC R12, c[0x0][0x22c] ;  /* 0x00008b00ff0c7b82 */ /* 0x004ee20000000800 */
[----:B------:R-:W2:Y:S04]  /*85050*/  LDL.LU.64 R48, [R1+0x2708] ;  /* 0x0027080001307983 */ /* 0x000ea80000300a00 */
[----:B------:R4:W-:Y:S04]  /*85060*/  @P3 STG.E desc[UR60][R50.64], R21 ;  /* 0x0000001532003986 */ /* 0x0009e8000c10193c */
[----:B------:R1:W-:Y:S04]  /*85070*/  @P2 STG.E desc[UR60][R22.64], R13 ;  /* 0x0000000d16002986 */ /* 0x0003e8000c10193c */
[----:B----4-:R-:W4:Y:S04]  /*85080*/  LDL.LU.64 R50, [R1+0x2700] ;  /* 0x0027000001327983 */ /* 0x010f280000300a00 */
[----:B------:R-:W2:Y:S01]  /*85090*/  LDL.LU R21, [R1+0x21a0] ;  /* 0x0021a00001157983 */ /* 0x000ea20000300800 */
[----:B---3--:R-:W-:Y:S01]  /*850a0*/  ISETP.LT.AND P4, PT, R20, R12, !P0 ;  /* 0x0000000c1400720c */ /* 0x008fe20004781270 */
[----:B-1----:R-:W1:Y:S02]  /*850b0*/  LDC R13, c[0x0][0x22c] ;  /* 0x00008b00ff0d7b82 */ /* 0x002e640000000800 */
[----:B------:R-:W3:Y:S04]  /*850c0*/  LDL.LU R20, [R1+0x2188] ;  /* 0x0021880001147983 */ /* 0x000ee80000300800 */
[----:B------:R-:W4:Y:S01]  /*850d0*/  LDL.LU.64 R22, [R1+0x26f8] ;  /* 0x0026f80001167983 */ /* 0x000f220000300a00 */
[----:B------:R-:W-:-:S02]  /*850e0*/  ISETP.LT.AND P3, PT, R252, R0, !P0 ;  /* 0x00000000fc00720c */ /* 0x000fc40004761270 */
[----:B------:R-:W2:Y:S01]  /*850f0*/  LDC R252, c[0x0][0x22c] ;  /* 0x00008b00fffc7b82 */ /* 0x000ea20000000800 */
[----:B------:R-:W-:-:S07]  /*85100*/  ISETP.LT.AND P5, PT, R11, R9, !P0 ;  /* 0x000000090b00720c */ /* 0x000fce00047a1270 */
[----:B------:R-:W1:Y:S08]  /*85110*/  LDC R11, c[0x0][0x22c] ;  /* 0x00008b00ff0b7b82 */ /* 0x000e700000000800 */
[----:B------:R-:W3:Y:S08]  /*85120*/  LDC R12, c[0x0][0x22c] ;  /* 0x00008b00ff0c7b82 */ /* 0x000ef00000000800 */
[----:B------:R-:W3:Y:S08]  /*85130*/  LDC R9, c[0x0][0x22c] ;  /* 0x00008b00ff097b82 */ /* 0x000ef00000000800 */
[----:B------:R-:W3:Y:S01]  /*85140*/  LDC R0, c[0x0][0x22c] ;  /* 0x00008b00ff007b82 */ /* 0x000ee20000000800 */
[----:B--2---:R-:W-:-:S02]  /*85150*/  ISETP.LT.AND P2, PT, R21, R252, !P0 ;  /* 0x000000fc1500720c */ /* 0x004fc40004741270 */
[----:B------:R-:W2:Y:S04]  /*85160*/  LDL.LU R252, [R1+0x2180] ;  /* 0x0021800001fc7983 */ /* 0x000ea80000300800 */
[----:B------:R-:W2:Y:S04]  /*85170*/  LDL.LU R21, [R1+0x217c] ;  /* 0x00217c0001157983 */ /* 0x000ea80000300800 */
[----:B----4-:R4:W-:Y:S04]  /*85180*/  @P4 STG.E desc[UR60][R14.64], R22 ;  /* 0x000000160e004986 */ /* 0x0109e8000c10193c */
[----:B----4-:R-:W4:Y:S01]  /*85190*/  LDL.LU.64 R14, [R1+0x26f0] ;  /* 0x0026f000010e7983 */ /* 0x010f220000300a00 */
[----:B-1----:R-:W-:-:S02]  /*851a0*/  ISETP.LT.AND P6, PT, R10, R11, !P0 ;  /* 0x0000000b0a00720c */ /* 0x002fc400047c1270 */
[----:B------:R-:W2:Y:S01]  /*851b0*/  LDC R10, c[0x0][0x22c] ;  /* 0x00008b00ff0a7b82 */ /* 0x000ea20000000800 */
[----:B------:R-:W3:Y:S07]  /*851c0*/  LDL.LU R22, [R1+0x218c] ;  /* 0x00218c0001167983 */ /* 0x000eee0000300800 */
[----:B------:R-:W1:Y:S01]  /*851d0*/  LDC R11, c[0x0][0x22c] ;  /* 0x00008b00ff0b7b82 */ /* 0x000e620000000800 */
[----:B----4-:R4:W-:Y:S04]  /*851e0*/  @P5 STG.E desc[UR60][R52.64], R14 ;  /* 0x0000000e34005986 */ /* 0x0109e8000c10193c */
[----:B------:R1:W-:Y:S04]  /*851f0*/  @P6 STG.E desc[UR60][R24.64], R23 ;  /* 0x0000001718006986 */ /* 0x0003e8000c10193c */
[----:B----4-:R-:W4:Y:S04]  /*85200*/  LDL.LU.64 R52, [R1+0x26e8] ;  /* 0x0026e80001347983 */ /* 0x010f280000300a00 */
[----:B-1----:R-:W4:Y:S04]  /*85210*/  LDL.LU.64 R24, [R1+0x26e0] ;  /* 0x0026e00001187983 */ /* 0x002f280000300a00 */
[----:B------:R-:W4:Y:S04]  /*85220*/  LDL.LU R23, [R1+0x2194] ;  /* 0x0021940001177983 */ /* 0x000f280000300800 */
[----:B------:R-:W4:Y:S04]  /*85230*/  LDL.LU R14, [R1+0x2178] ;  /* 0x00217800010e7983 */ /* 0x000f280000300800 */
[----:B------:R1:W-:Y:S04]  /*85240*/  @P3 STG.E desc[UR60][R28.64], R15 ;  /* 0x0000000f1c003986 */ /* 0x0003e8000c10193c */
[----:B-1----:R-:W4:Y:S01]  /*85250*/  LDL.LU.64 R28, [R1+0x26d8] ;  /* 0x0026d800011c7983 */ /* 0x002f220000300a00 */
[----:B---3--:R-:W-:-:S02]  /*85260*/  ISETP.LT.AND P3, PT, R22, R12, !P0 ;  /* 0x0000000c1600720c */ /* 0x008fc40004761270 */
[----:B------:R-:W-:Y:S01]  /*85270*/  ISETP.LT.AND P6, PT, R20, R9, !P0 ;  /* 0x000000091400720c */ /* 0x000fe200047c1270 */
[----:B------:R-:W1:Y:S01]  /*85280*/  LDC R12, c[0x0][0x22c] ;  /* 0x00008b00ff0c7b82 */ /* 0x000e620000000800 */
[----:B--2---:R-:W-:-:S07]  /*85290*/  ISETP.LT.AND P5, PT, R21, R10, !P0 ;  /* 0x0000000a1500720c */ /* 0x004fce00047a1270 */
[----:B------:R-:W2:Y:S08]  /*852a0*/  LDC R10, c[0x0][0x22c] ;  /* 0x00008b00ff0a7b82 */ /* 0x000eb00000000800 */
[----:B------:R-:W3:Y:S01]  /*852b0*/  LDC R9, c[0x0][0x22c] ;  /* 0x00008b00ff097b82 */ /* 0x000ee20000000800 */
[----:B----4-:R-:W-:-:S07]  /*852c0*/  ISETP.LT.AND P4, PT, R23, R8, !P0 ;  /* 0x000000081700720c */ /* 0x010fce0004781270 */
[----:B------:R-:W4:Y:S01]  /*852d0*/  LDC R8, c[0x0][0x22c] ;  /* 0x00008b00ff087b82 */ /* 0x000f220000000800 */
[----:B------:R1:W-:Y:S05]  /*852e0*/  @P2 STG.E desc[UR60][R54.64], R28 ;  /* 0x0000001c36002986 */ /* 0x0003ea000c10193c */
[----:B------:R2:W-:Y:S04]  /*852f0*/  @P4 STG.E desc[UR60][R26.64], R24 ;  /* 0x000000181a004986 */ /* 0x0005e8000c10193c */
[----:B-1----:R-:W3:Y:S04]  /*85300*/  LDL.LU.64 R54, [R1+0x26d0] ;  /* 0x0026d00001367983 */ /* 0x002ee80000300a00 */
[----:B------:R-:W4:Y:S04]  /*85310*/  LDL.LU R20, [R1+0x2170] ;  /* 0x0021700001147983 */ /* 0x000f280000300800 */
[----:B------:R-:W3:Y:S04]  /*85320*/  LDL.LU R23, [R1+0x216c] ;  /* 0x00216c0001177983 */ /* 0x000ee80000300800 */
[----:B--2---:R-:W2:Y:S04]  /*85330*/  LDL.LU.64 R26, [R1+0x26c8] ;  /* 0x0026c800011a7983 */ /* 0x004ea80000300a00 */
[----:B------:R-:W3:Y:S04]  /*85340*/  LDL.LU R22, [R1+0x2164] ;  /* 0x0021640001167983 */ /* 0x000ee80000300800 */
[----:B------:R-:W3:Y:S04]  /*85350*/  LDL.LU R21, [R1+0x2160] ;  /* 0x0021600001157983 */ /* 0x000ee80000300800 */
[----:B------:R-:W3:Y:S04]  /*85360*/  LDL.LU R15, [R1+0x215c] ;  /* 0x00215c00010f7983 */ /* 0x000ee80000300800 */
[----:B------:R1:W-:Y:S04]  /*85370*/  @P3 STG.E desc[UR60][R30.64], R29 ;  /* 0x0000001d1e003986 */ /* 0x0003e8000c10193c */
[----:B-1----:R-:W2:Y:S01]  /*85380*/  LDL.LU.64 R30, [R1+0x26c0] ;  /* 0x0026c000011e7983 */ /* 0x002ea20000300a00 */
[----:B------:R-:W-:-:S02]  /*85390*/  ISETP.LT.AND P2, PT, R252, R11, !P0 ;  /* 0x0000000bfc00720c */ /* 0x000fc40004741270 */
[----:B------:R-:W-:Y:S01]  /*853a0*/  ISETP.LT.AND P4, PT, R14, R0, !P0 ;  /* 0x000000000e00720c */ /* 0x000fe20004781270 */
[----:B------:R1:W-:Y:S01]  /*853b0*/  @P6 STG.E desc[UR60][R40.64], R25 ;  /* 0x0000001928006986 */ /* 0x0003e2000c10193c */
[----:B------:R-:W3:Y:S08]  /*853c0*/  LDC R11, c[0x0][0x22c] ;  /* 0x00008b00ff0b7b82 */ /* 0x000ef00000000800 */
[----:B------:R-:W3:Y:S01]  /*853d0*/  LDC R0, c[0x0][0x22c] ;  /* 0x00008b00ff007b82 */ /* 0x000ee20000000800 */
[----:B-1----:R-:W3:Y:S04]  /*853e0*/  LDL.LU.64 R40, [R1+0x26b8] ;  /* 0x0026b80001287983 */ /* 0x002ee80000300a00 */
[----:B------:R-:W3:Y:S01]  /*853f0*/  LDL.LU R14, [R1+0x2158] ;  /* 0x00215800010e7983 */ /* 0x000ee20000300800 */
[----:B----4-:R-:W-:-:S02]  /*85400*/  ISETP.LT.AND P3, PT, R20, R13, !P0 ;  /* 0x0000000d1400720c */ /* 0x010fc40004761270 */
[----:B------:R-:W1:Y:S01]  /*85410*/  LDC R13, c[0x0][0x22c] ;  /* 0x00008b00ff0d7b82 */ /* 0x000e620000000800 */
[----:B--2---:R2:W-:Y:S04]  /*85420*/  @P2 STG.E desc[UR60][R42.64], R30 ;  /* 0x0000001e2a002986 */ /* 0x0045e8000c10193c */
[----:B------:R4:W-:Y:S04]  /*85430*/  @P5 STG.E desc[UR60][R44.64], R26 ;  /* 0x0000001a2c005986 */ /* 0x0009e8000c10193c */
[----:B------:R1:W-:Y:S04]  /*85440*/  @P4 STG.E desc[UR60][R36.64], R31 ;  /* 0x0000001f24004986 */ /* 0x0003e8000c10193c */
[----:B--2---:R-:W2:Y:S04]  /*85450*/  LDL.LU.64 R42, [R1+0x26b0] ;  /* 0x0026b000012a7983 */ /* 0x004ea80000300a00 */
[----:B----4-:R-:W4:Y:S04]  /*85460*/  LDL.LU.64 R44, [R1+0x26a8] ;  /* 0x0026a800012c7983 */ /* 0x010f280000300a00 */
[----:B------:R-:W2:Y:S04]  /*85470*/  LDL.LU R20, [R1+0x2154] ;  /* 0x0021540001147983 */ /* 0x000ea80000300800 */
[----:B-1----:R-:W4:Y:S04]  /*85480*/  LDL.LU.64 R36, [R1+0x26a0] ;  /* 0x0026a00001247983 */ /* 0x002f280000300a00 */
[----:B------:R1:W-:Y:S04]  /*85490*/  @P3 STG.E desc[UR60][R32.64], R27 ;  /* 0x0000001b20003986 */ /* 0x0003e8000c10193c */
[----:B-1----:R-:W2:Y:S01]  /*854a0*/  LDL.LU.64 R32, [R1+0x2698] ;  /* 0x0026980001207983 */ /* 0x002ea20000300a00 */
[----:B---3--:R-:W-:-:S02]  /*854b0*/  ISETP.LT.AND P2, PT, R23, R8, !P0 ;  /* 0x000000081700720c */ /* 0x008fc40004741270 */
[----:B------:R-:W-:Y:S01]  /*854c0*/  ISETP.LT.AND P4, PT, R22, R12, !P0 ;  /* 0x0000000c1600720c */ /* 0x000fe20004781270 */
[----:B------:R-:W1:Y:S01]  /*854d0*/  LDC R8, c[0x0][0x22c] ;  /* 0x00008b00ff087b82 */ /* 0x000e620000000800 */
[----:B------:R-:W-:Y:S02]  /*854e0*/  ISETP.LT.AND P6, PT, R15, R11, !P0 ;  /* 0x0000000b0f00720c */ /* 0x000fe400047c1270 */
[----:B------:R-:W3:Y:S01]  /*854f0*/  LDL.LU R15, [R1+0x2144] ;  /* 0x00214400010f7983 */ /* 0x000ee20000300800 */
[----:B------:R-:W-:Y:S02]  /*85500*/  ISETP.LT.AND P3, PT, R14, R10, !P0 ;  /* 0x0000000a0e00720c */ /* 0x000fe40004761270 */
[----:B------:R-:W-:Y:S02]  /*85510*/  ISETP.LT.AND P5, PT, R21, R9, !P0 ;  /* 0x000000091500720c */ /* 0x000fe400047a1270 */
[----:B------:R-:W1:Y:S08]  /*85520*/  LDC R9, c[0x0][0x22c] ;  /* 0x00008b00ff097b82 */ /* 0x000e700000000800 */
[----:B------:R-:W1:Y:S08]  /*85530*/  LDC R11, c[0x0][0x22c] ;  /* 0x00008b00ff0b7b82 */ /* 0x000e700000000800 */
[----:B------:R-:W1:Y:S08]  /*85540*/  LDC R12, c[0x0][0x22c] ;  /* 0x00008b00ff0c7b82 */ /* 0x000e700000000800 */
[----:B------:R-:W1:Y:S01]  /*85550*/  LDC R10, c[0x0][0x22c] ;  /* 0x00008b00ff0a7b82 */ /* 0x000e620000000800 */
[----:B----4-:R4:W-:Y:S01]  /*85560*/  @P2 STG.E desc[UR60][R46.64], R36 ;  /* 0x000000242e002986 */ /* 0x0109e2000c10193c */
[----:B--2---:R-:W-:-:S06]  /*85570*/  ISETP.LT.AND P2, PT, R20, R0, !P0 ;  /* 0x000000001400720c */ /* 0x004fcc0004741270 */
[----:B------:R-:W2:Y:S01]  /*85580*/  LDC R0, c[0x0][0x22c] ;  /* 0x00008b00ff007b82 */ /* 0x000ea20000000800 */
[----:B----4-:R-:W4:Y:S04]  /*85590*/  LDL.LU.64 R46, [R1+0x2690] ;  /* 0x00269000012e7983 */ /* 0x010f280000300a00 */
[----:B------:R-:W2:Y:S04]  /*855a0*/  LDL.LU R14, [R1+0x2140] ;  /* 0x00214000010e7983 */ /* 0x000ea80000300800 */
[----:B------:R-:W1:Y:S04]  /*855b0*/  LDL.LU R21, [R1+0x213c] ;  /* 0x00213c0001157983 */ /* 0x000e680000300800 */
[----:B------:R-:W4:Y:S04]  /*855c0*/  LDL.LU R26, [R1+0x2134] ;  /* 0x00213400011a7983 */ /* 0x000f280000300800 */
[----:B------:R-:W2:Y:S04]  /*855d0*/  LDL.LU R20, [R1+0x2130] ;  /* 0x0021300001147983 */ /* 0x000ea80000300800 */
[----:B------:R3:W-:Y:S04]  /*855e0*/  @P4 STG.E desc[UR60][R38.64], R32 ;  /* 0x0000002026004986 */ /* 0x0007e8000c10193c */
[----:B---3--:R-:W3:Y:S04]  /*855f0*/  LDL.LU.64 R38, [R1+0x2688] ;  /* 0x0026880001267983 */ /* 0x008ee80000300a00 */
[----:B------:R-:W4:Y:S04]  /*85600*/  LDL.LU R25, [R1+0x212c] ;  /* 0x00212c0001197983 */ /* 0x000f280000300800 */
[----:B------:R-:W4:Y:S04]  /*85610*/  LDL.LU R24, [R1+0x2128] ;  /* 0x0021280001187983 */ /* 0x000f280000300800 */
[----:B------:R1:W-:Y:S04]  /*85620*/  @P5 STG.E desc[UR60][R34.64], R37 ;  /* 0x0000002522005986 */ /* 0x0003e8000c10193c */
[----:B-1----:R-:W4:Y:S01]  /*85630*/  LDL.LU.64 R34, [R1+0x2680] ;  /* 0x0026800001227983 */ /* 0x002f220000300a00 */
[----:B------:R-:W-:-:S03]  /*85640*/  ISETP.LT.AND P4, PT, R15, R13, !P0 ;  /* 0x0000000d0f00720c */ /* 0x000fc60004781270 */
[----:B------:R-:W4:Y:S04]  /*85650*/  LDL.LU R23, [R1+0x2120] ;  /* 0x0021200001177983 */ /* 0x000f280000300800 */
[----:B------:R-:W-:Y:S04]  /*85660*/  @P6 STG.E desc[UR60][R250.64], R33 ;  /* 0x00000021fa006986 */ /* 0x000fe8000c10193c */
[----:B------:R-:W4:Y:S04]  /*85670*/  LDL.LU R22, [R1+0x2118] ;  /* 0x0021180001167983 */ /* 0x000f280000300800 */
[----:B------:R-:W4:Y:S01]  /*85680*/  LDL.LU R15, [R1+0x2114] ;  /* 0x00211400010f7983 */ /* 0x000f220000300800 */
[----:B------:R-:W-:-:S02]  /*85690*/  ISETP.LT.AND P6, PT, R21, R9, !P0 ;  /* 0x000000091500720c */ /* 0x000fc400047c1270 */
[----:B------:R-:W1:Y:S01]  /*856a0*/  LDC R9, c[0x0][0x22c] ;  /* 0x00008b00ff097b82 */ /* 0x000e620000000800 */
[----:B--2---:R-:W-:Y:S01]  /*856b0*/  ISETP.LT.AND P5, PT, R20, R11, !P0 ;  /* 0x0000000b1400720c */ /* 0x004fe200047a1270 */
[----:B---3--:R2:W-:Y:S01]  /*856c0*/  @P3 STG.E desc[UR60][R4.64], R38 ;  /* 0x0000002604003986 */ /* 0x0085e2000c10193c */
[----:B------:R-:W-:-:S05]  /*856d0*/  ISETP.LT.AND P3, PT, R14, R8, !P0 ;  /* 0x000000080e00720c */ /* 0x000fca0004761270 */
[----:B------:R-:W3:Y:S01]  /*856e0*/  LDC R8, c[0x0][0x22c] ;  /* 0x00008b00ff087b82 */ /* 0x000ee20000000800 */
[----:B------:R-:W3:Y:S04]  /*856f0*/  LDL.LU R14, [R1+0x2108] ;  /* 0x00210800010e7983 */ /* 0x000ee80000300800 */
[----:B------:R-:W3:Y:S04]  /*85700*/  LDL.LU R21, [R1+0x2104] ;  /* 0x0021040001157983 */ /* 0x000ee80000300800 */
[----:B------:R-:W3:Y:S01]  /*85710*/  LDL.LU R20, [R1+0x2100] ;  /* 0x0021000001147983 */ /* 0x000ee20000300800 */
[----:B--2---:R-:W2:Y:S03]  /*85720*/  LDC R4, c[0x0][0x22c] ;  /* 0x00008b00ff047b82 */ /* 0x004ea60000000800 */
[----:B------:R-:W2:Y:S05]  /*85730*/  LDL.LU R13, [R1+0x20fc] ;  /* 0x0020fc00010d7983 */ /* 0x000eaa0000300800 */
[----:B------:R-:W2:Y:S01]  /*85740*/  LDC R5, c[0x0][0x22c] ;  /* 0x00008b00ff057b82 */ /* 0x000ea20000000800 */
[----:B----4-:R4:W-:Y:S01]  /*85750*/  @P2 STG.E desc[UR60][R6.64], R34 ;  /* 0x0000002206002986 */ /* 0x0109e2000c10193c */
[----:B------:R-:W-:-:S03]  /*85760*/  ISETP.LT.AND P2, PT, R26, R12, !P0 ;  /* 0x0000000c1a00720c */ /* 0x000fc60004741270 */
[----:B------:R-:W-:Y:S04]  /*85770*/  @P4 STG.E desc[UR60][R16.64], R39 ;  /* 0x0000002710004986 */ /* 0x000fe8000c10193c */
[----:B------:R1:W-:Y:S01]  /*85780*/  @P3 STG.E desc[UR60][R18.64], R35 ;  /* 0x0000002312003986 */ /* 0x0003e2000c10193c */
[----:B----4-:R-:W4:Y:S03]  /*85790*/  LDC R7, c[0x0][0x22c] ;  /* 0x00008b00ff077b82 */ /* 0x010f260000000800 */
[----:B-1----:R-:W2:Y:S05]  /*857a0*/  LDL.LU R18, [R1+0x20f8] ;  /* 0x0020f80001127983 */ /* 0x002eaa0000300800 */
[----:B------:R-:W1:Y:S01]  /*857b0*/  LDC R6, c[0x0][0x22c] ;  /* 0x00008b00ff067b82 */ /* 0x000e620000000800 */
[----:B------:R-:W2:Y:S04]  /*857c0*/  LDL.LU R17, [R1+0x20ec] ;  /* 0x0020ec0001117983 */ /* 0x000ea80000300800 */
[----:B------:R-:W2:Y:S01]  /*857d0*/  LDL.LU R12, [R1+0x20e8] ;  /* 0x0020e800010c7983 */ /* 0x000ea20000300800 */
[----:B------:R-:W-:-:S02]  /*857e0*/  ISETP.LT.AND P4, PT, R25, R0, !P0 ;  /* 0x000000001900720c */ /* 0x000fc40004781270 */
[----:B------:R-:W-:Y:S01]  /*857f0*/  ISETP.LT.AND P3, PT, R24, R10, !P0 ;  /* 0x0000000a1800720c */ /* 0x000fe20004761270 */
[----:B------:R-:W2:Y:S01]  /*85800*/  LDC R0, c[0x0][0x22c] ;  /* 0x00008b00ff007b82 */ /* 0x000ea20000000800 */
[----:B------:R-:W-:Y:S04]  /*85810*/  @P6 STG.E desc[UR60][R64.64], R44 ;  /* 0x0000002c40006986 */ /* 0x000fe8000c10193c */
[----:B------:R-:W-:Y:S01]  /*85820*/  @P2 STG.E desc[UR60][R66.64], R40 ;  /* 0x0000002842002986 */ /* 0x000fe2000c10193c */
[----:B---3--:R-:W-:Y:S02]  /*85830*/  ISETP.LT.AND P2, PT, R23, R8, !P0 ;  /* 0x000000081700720c */ /* 0x008fe40004741270 */
[----:B------:R-:W3:Y:S01]  /*85840*/  LDC R8, c[0x0][0x22c] ;  /* 0x00008b00ff087b82 */ /* 0x000ee20000000800 */
[----:B------:R-:W-:Y:S01]  /*85850*/  @P5 STG.E desc[UR60][R68.64], R45 ;  /* 0x0000002d44005986 */ /* 0x000fe2000c10193c */
[----:B----4-:R-:W-:-:S03]  /*85860*/  ISETP.LT.AND P6, PT, R15, R7, !P0 ;  /* 0x000000070f00720c */ /* 0x010fc600047c1270 */
[----:B------:R-:W-:Y:S03]  /*85870*/  @P4 STG.E desc[UR60][R70.64], R41 ;  /* 0x0000002946004986 */ /* 0x000fe6000c10193c */
[----:B------:R-:W4:Y:S01]  /*85880*/  LDC R7, c[0x0][0x22c] ;  /* 0x00008b00ff077b82 */ /* 0x000f220000000800 */
[----:B------:R-:W-:Y:S04]  /*85890*/  @P3 STG.E desc[UR60][R72.64], R46 ;  /* 0x0000002e48003986 */ /* 0x000fe8000c10193c */
[----:B------:R-:W4:Y:S01]  /*858a0*/  LDL.LU R15, [R1+0x20e0] ;  /* 0x0020e000010f7983 */ /* 0x000f220000300800 */
[----:B------:R-:W-:Y:S02]  /*858b0*/  ISETP.LT.AND P4, PT, R22, R9, !P0 ;  /* 0x000000091600720c */ /* 0x000fe40004781270 */
[----:B------:R-:W4:Y:S01]  /*858c0*/  LDC R9, c[0x0][0x22c] ;  /* 0x00008b00ff097b82 */ /* 0x000f220000000800 */
[----:B------:R-:W-:Y:S10]  /*858d0*/  @P2 STG.E desc[UR60][R74.64], R42 ;  /* 0x0000002a4a002986 */ /* 0x000ff4000c10193c */
[----:B------:R-:W-:Y:S04]  /*858e0*/  @P4 STG.E desc[UR60][R76.64], R47 ;  /* 0x0000002f4c004986 */ /* 0x000fe8000c10193c */
[----:B------:R-:W-:Y:S01]  /*858f0*/  @P6 STG.E desc[UR60][R78.64], R43 ;  /* 0x0000002b4e006986 */ /* 0x000fe2000c10193c */
[----:B-1----:R-:W-:-:S03]  /*85900*/  ISETP.LT.AND P3, PT, R14, R6, !P0 ;  /* 0x000000060e00720c */ /* 0x002fc60004761270 */
[----:B------:R-:W4:Y:S01]  /*85910*/  LDL.LU R14, [R1+0x20dc] ;  /* 0x0020dc00010e7983 */ /* 0x000f220000300800 */
[----:B------:R-:W1:Y:S01]  /*85920*/  LDC R6, c[0x0][0x22c] ;  /* 0x00008b00ff067b82 */ /* 0x000e620000000800 */
[----:B--2---:R-:W-:Y:S02]  /*85930*/  ISETP.LT.AND P5, PT, R21, R4, !P0 ;  /* 0x000000041500720c */ /* 0x004fe400047a1270 */
[----:B------:R-:W2:Y:S01]  /*85940*/  LDL.LU R11, [R1+0x20d8] ;  /* 0x0020d800010b7983 */ /* 0x000ea20000300800 */
[----:B------:R-:W-:-:S03]  /*85950*/  ISETP.LT.AND P2, PT, R20, R0, !P0 ;  /* 0x000000001400720c */ /* 0x000fc60004741270 */
[----:B------:R-:W2:Y:S01]  /*85960*/  LDL.LU R10, [R1+0x20d0] ;  /* 0x0020d000010a7983 */ /* 0x000ea20000300800 */
[----:B------:R-:W1:Y:S01]  /*85970*/  LDC R4, c[0x0][0x22c] ;  /* 0x00008b00ff047b82 */ /* 0x000e620000000800 */
[----:B------:R-:W-:Y:S02]  /*85980*/  ISETP.LT.AND P4, PT, R13, R5, !P0 ;  /* 0x000000050d00720c */ /* 0x000fe40004781270 */
[----:B------:R-:W2:Y:S04]  /*85990*/  LDL.LU R16, [R1+0x20cc] ;  /* 0x0020cc0001107983 */ /* 0x000ea80000300800 */
[----:B------:R-:W-:Y:S01]  /*859a0*/  @P3 STG.E desc[UR60][R80.64], R52 ;  /* 0x0000003450003986 */ /* 0x000fe2000c10193c */
[----:B------:R-:W2:Y:S03]  /*859b0*/  LDC R0, c[0x0][0x22c] ;  /* 0x00008b00ff007b82 */ /* 0x000ea60000000800 */
[----:B------:R-:W2:Y:S04]  /*859c0*/  LDL.LU R13, [R1+0x20c4] ;  /* 0x0020c400010d7983 */ /* 0x000ea80000300800 */
[----:B------:R-:W-:Y:S01]  /*859d0*/  @P5 STG.E desc[UR60][R82.64], R48 ;  /* 0x0000003052005986 */ /* 0x000fe2000c10193c */
[----:B------:R-:W2:Y:S03]  /*859e0*/  LDC R5, c[0x0][0x22c] ;  /* 0x00008b00ff057b82 */ /* 0x000ea60000000800 */
[----:B------:R-:W-:Y:S01]  /*859f0*/  @P2 STG.E desc[UR60][R84.64], R53 ;  /* 0x0000003554002986 */ /* 0x000fe2000c10193c */
[----:B---3--:R-:W-:-:S03]  /*85a00*/  ISETP.LT.AND P3, PT, R18, R8, !P0 ;  /* 0x000000081200720c */ /* 0x008fc60004761270 */
[----:B------:R-:W3:Y:S01]  /*85a10*/  LDL.LU R18, [R1+0x20bc] ;  /* 0x0020bc0001127983 */ /* 0x000ee20000300800 */
[----:B------:R-:W2:Y:S01]  /*85a20*/  LDC R8, c[0x0][0x22c] ;  /* 0x00008b00ff087b82 */ /* 0x000ea20000000800 */
[----:B----4-:R-:W-:Y:S02]  /*85a30*/  ISETP.LT.AND P6, PT, R17, R7, !P0 ;  /* 0x000000071100720c */ /* 0x010fe400047c1270 */
[----:B------:R-:W4:Y:S01]  /*85a40*/  LDL.LU R17, [R1+0x20b8] ;  /* 0x0020b80001117983 */ /* 0x000f220000300800 */
[----:B-1----:R-:W-:-:S03]  /*85a50*/  ISETP.LT.AND P2, PT, R12, R6, !P0 ;  /* 0x000000060c00720c */ /* 0x002fc60004741270 */
[----:B------:R-:W3:Y:S01]  /*85a60*/  LDL.LU R12, [R1+0x20b0] ;  /* 0x0020b000010c7983 */ /* 0x000ee20000300800 */
[----:B------:R-:W1:Y:S03]  /*85a70*/  LDC R7, c[0x0][0x22c] ;  /* 0x00008b00ff077b82 */ /* 0x000e660000000800 */
[----:B------:R-:W-:Y:S04]  /*85a80*/  @P4 STG.E desc[UR60][R86.64], R49 ;  /* 0x0000003156004986 */ /* 0x000fe8000c10193c */
[----:B------:R-:W-:Y:S01]  /*85a90*/  @P3 STG.E desc[UR60][R88.64], R54 ;  /* 0x0000003658003986 */ /* 0x000fe2000c10193c */
[----:B------:R-:W4:Y:S03]  /*85aa0*/  LDC R6, c[0x0][0x22c] ;  /* 0x00008b00ff067b82 */ /* 0x000f260000000800 */
[----:B------:R-:W-:Y:S01]  /*85ab0*/  @P6 STG.E desc[UR60][R90.64], R50 ;  /* 0x000000325a006986 */ /* 0x000fe2000c10193c */
[----:B------:R-:W-:-:S03]  /*85ac0*/  ISETP.LT.AND P5, PT, R15, R4, !P0 ;  /* 0x000000040f00720c */ /* 0x000fc600047a1270 */
[----:B------:R-:W4:Y:S01]  /*85ad0*/  LDL.LU R15, [R1+0x20ac] ;  /* 0x0020ac00010f7983 */ /* 0x000f220000300800 */
[----:B------:R-:W3:Y:S03]  /*85ae0*/  LDC R4, c[0x0][0x22c] ;  /* 0x00008b00ff047b82 */ /* 0x000ee60000000800 */
[----:B------:R-:W-:Y:S06]  /*85af0*/  @P2 STG.E desc[UR60][R92.64], R55 ;  /* 0x000000375c002986 */ /* 0x000fec000c10193c */
[----:B------:R-:W-:Y:S01]  /*85b00*/  @P5 STG.E desc[UR60][R94.64], R51 ;  /* 0x000000335e005986 */ /* 0x000fe2000c10193c */
[----:B--2---:R-:W-:-:S02]  /*85b10*/  ISETP.LT.AND P4, PT, R14, R0, !P0 ;  /* 0x000000000e00720c */ /* 0x004fc40004781270 */
[----:B------:R-:W3:Y:S01]  /*85b20*/  LDC R0, c[0x0][0x22c] ;  /* 0x00008b00ff007b82 */ /* 0x000ee20000000800 */
[----:B------:R-:W-:Y:S02]  /*85b30*/  ISETP.LT.AND P3, PT, R11, R5, !P0 ;  /* 0x000000050b00720c */ /* 0x000fe40004761270 */
[----:B------:R-:W2:Y:S01]  /*85b40*/  LDL.LU R11, [R1+0x20a4] ;  /* 0x0020a400010b7983 */ /* 0x000ea20000300800 */
[----:B------:R-:W-:-:S03]  /*85b50*/  ISETP.LT.AND P2, PT, R10, R8, !P0 ;  /* 0x000000080a00720c */ /* 0x000fc60004741270 */
[----:B------:R-:W2:Y:S01]  /*85b60*/  LDL.LU R14, [R1+0x20a0] ;  /* 0x0020a000010e7983 */ /* 0x000ea20000300800 */
[----:B------:R-:W4:Y:S03]  /*85b70*/  LDC R5, c[0x0][0x22c] ;  /* 0x00008b00ff057b82 */ /* 0x000f260000000800 */
[----:B------:R-:W-:Y:S01]  /*85b80*/  @P4 STG.E desc[UR60][R96.64], R60 ;  /* 0x0000003c60004986 */ /* 0x000fe2000c10193c */
[----:B-1----:R-:W-:-:S03]  /*85b90*/  ISETP.LT.AND P4, PT, R16, R7, !P0 ;  /* 0x000000071000720c */ /* 0x002fc60004781270 */
[----:B------:R-:W2:Y:S01]  /*85ba0*/  LDL.LU R10, [R1+0x209c] ;  /* 0x00209c00010a7983 */ /* 0x000ea20000300800 */
[----:B------:R-:W2:Y:S01]  /*85bb0*/  LDC R8, c[0x0][0x22c] ;  /* 0x00008b00ff087b82 */ /* 0x000ea20000000800 */
[----:B------:R-:W-:Y:S02]  /*85bc0*/  ISETP.LT.AND P6, PT, R13, R9, !P0 ;  /* 0x000000090d00720c */ /* 0x000fe400047c1270 */
[----:B------:R-:W-:Y:S04]  /*85bd0*/  @P3 STG.E desc[UR60][R98.64], R56 ;  /* 0x0000003862003986 */ /* 0x000fe8000c10193c */
[----:B------:R-:W2:Y:S01]  /*85be0*/  LDL.LU R16, [R1+0x2090] ;  /* 0x0020900001107983 */ /* 0x000ea20000300800 */
[----:B------:R-:W1:Y:S03]  /*85bf0*/  LDC R7, c[0x0][0x22c] ;  /* 0x00008b00ff077b82 */ /* 0x000e660000000800 */
[----:B------:R-:W-:Y:S04]  /*85c00*/  @P2 STG.E desc[UR60][R100.64], R61 ;  /* 0x0000003d64002986 */ /* 0x000fe8000c10193c */
[----:B------:R-:W2:Y:S01]  /*85c10*/  LDL.LU R13, [R1+0x208c] ;  /* 0x00208c00010d7983 */ /* 0x000ea20000300800 */
[----:B------:R-:W1:Y:S01]  /*85c20*/  LDC R9, c[0x0][0x22c] ;  /* 0x00008b00ff097b82 */ /* 0x000e620000000800 */
[----:B---3--:R-:W-:-:S02]  /*85c30*/  ISETP.LT.AND P2, PT, R12, R0, !P0 ;  /* 0x000000000c00720c */ /* 0x008fc40004741270 */
[----:B------:R-:W3:Y:S01]  /*85c40*/  LDL.LU R12, [R1+0x2088] ;  /* 0x00208800010c7983 */ /* 0x000ee20000300800 */
[----:B------:R-:W-:-:S04]  /*85c50*/  ISETP.LT.AND P3, PT, R18, R4, !P0 ;  /* 0x000000041200720c */ /* 0x000fc80004761270 */
[----:B------:R-:W1:Y:S01]  /*85c60*/  LDC R0, c[0x0][0x22c] ;  /* 0x00008b00ff007b82 */ /* 0x000e620000000800 */
[----:B------:R-:W-:Y:S04]  /*85c70*/  @P4 STG.E desc[UR60][R102.64], R57 ;  /* 0x0000003966004986 */ /* 0x000fe8000c10193c */
[----:B------:R-:W3:Y:S01]  /*85c80*/  LDL.LU R19, [R1+0x2080] ;  /* 0x0020800001137983 */ /* 0x000ee20000300800 */
[----:B----4-:R-:W-:Y:S02]  /*85c90*/  ISETP.LT.AND P5, PT, R17, R6, !P0 ;  /* 0x000000061100720c */ /* 0x010fe400047a1270 */
[----:B------:R-:W4:Y:S01]  /*85ca0*/  LDC R4, c[0x0][0x22c] ;  /* 0x00008b00ff047b82 */ /* 0x000f220000000800 */
[----:B------:R-:W-:Y:S01]  /*85cb0*/  @P6 STG.E desc[UR60][R104.64], R62 ;  /* 0x0000003e68006986 */ /* 0x000fe2000c10193c */
[----:B------:R-:W-:-:S06]  /*85cc0*/  ISETP.LT.AND P4, PT, R15, R5, !P0 ;  /* 0x000000050f00720c */ /* 0x000fcc0004781270 */
[----:B------:R-:W3:Y:S01]  /*85cd0*/  LDC R6, c[0x0][0x22c] ;  /* 0x00008b00ff067b82 */ /* 0x000ee20000000800 */
[----:B------:R-:W3:Y:S07]  /*85ce0*/  LDL.LU R15, [R1+0x207c] ;  /* 0x00207c00010f7983 */ /* 0x000eee0000300800 */
[----:B------:R-:W3:Y:S01]  /*85cf0*/  LDC R5, c[0x0][0x22c] ;  /* 0x00008b00ff057b82 */ /* 0x000ee20000000800 */
[----:B------:R-:W-:Y:S04]  /*85d00*/  @P3 STG.E desc[UR60][R106.64], R58 ;  /* 0x0000003a6a003986 */ /* 0x000fe8000c10193c */
[----:B------:R-:W-:Y:S04]  /*85d10*/  @P5 STG.E desc[UR60][R108.64], R63 ;  /* 0x0000003f6c005986 */ /* 0x000fe8000c10193c */
[----:B------:R-:W-:Y:S04]  /*85d20*/  @P2 STG.E desc[UR60][R110.64], R59 ;  /* 0x0000003b6e002986 */ /* 0x000fe8000c10193c */
[----:B------:R-:W-:Y:S01]  /*85d30*/  @P4 STG.E desc[UR60][R112.64], R124 ;  /* 0x0000007c70004986 */ /* 0x000fe2000c10193c */
[----:B--2---:R-:W-:-:S03]  /*85d40*/  ISETP.LT.AND P3, PT, R11, R8, !P0 ;  /* 0x000000080b00720c */ /* 0x004fc60004761270 */
[----:B------:R-:W2:Y:S01]  /*85d50*/  LDL.LU R11, [R1+0x2078] ;  /* 0x00207800010b7983 */ /* 0x000ea20000300800 */
[----:B------:R-:W2:Y:S01]  /*85d60*/  LDC R8, c[0x0][0x22c] ;  /* 0x00008b00ff087b82 */ /* 0x000ea20000000800 */
[----:B-1----:R-:W-:Y:S02]  /*85d70*/  ISETP.LT.AND P6, PT, R14, R7, !P0 ;  /* 0x000000070e00720c */ /* 0x002fe400047c1270 */
[----:B------:R-:W2:Y:S04]  /*85d80*/  LDL.LU R18, [R1+0x2074] ;  /* 0x0020740001127983 */ /* 0x000ea80000300800 */
[----:B------:R-:W2:Y:S01]  /*85d90*/  LDL.LU R14, [R1+0x2068] ;  /* 0x00206800010e7983 */ /* 0x000ea20000300800 */
[----:B------:R-:W1:Y:S01]  /*85da0*/  LDC R7, c[0x0][0x22c] ;  /* 0x00008b00ff077b82 */ /* 0x000e620000000800 */
[----:B------:R-:W-:-:S02]  /*85db0*/  ISETP.LT.AND P2, PT, R10, R9, !P0 ;  /* 0x000000090a00720c */ /* 0x000fc40004741270 */
[----:B------:R-:W2:Y:S04]  /*85dc0*/  LDL.LU R10, [R1+0x2060] ;  /* 0x00206000010a7983 */ /* 0x000ea80000300800 */
[----:B------:R-:W2:Y:S01]  /*85dd0*/  LDL.LU R17, [R1+0x205c] ;  /* 0x00205c0001117983 */ /* 0x000ea20000300800 */
[----:B------:R-:W2:Y:S03]  /*85de0*/  LDC R9, c[0x0][0x22c] ;  /* 0x00008b00ff097b82 */ /* 0x000ea60000000800 */
[----:B------:R-:W-:Y:S01]  /*85df0*/  @P3 STG.E desc[UR60][R114.64], R120 ;  /* 0x0000007872003986 */ /* 0x000fe2000c10193c */
[----:B------:R-:W-:-:S03]  /*85e00*/  ISETP.LT.AND P4, PT, R13, R0, !P0 ;  /* 0x000000000d00720c */ /* 0x000fc60004781270 */
[----:B------:R-:W2:Y:S01]  /*85e10*/  LDL.LU R13, [R1+0x2058] ;  /* 0x00205800010d7983 */ /* 0x000ea20000300800 */
[----:B----4-:R-:W-:Y:S01]  /*85e20*/  ISETP.LT.AND P5, PT, R16, R4, !P0 ;  /* 0x000000041000720c */ /* 0x010fe200047a1270 */
[----:B------:R-:W4:Y:S08]  /*85e30*/  LDC R0, c[0x0][0x22c] ;  /* 0x00008b00ff007b82 */ /* 0x000f300000000800 */
[----:B------:R-:W4:Y:S01]  /*85e40*/  LDC R4, c[0x0][0x22c] ;  /* 0x00008b00ff047b82 */ /* 0x000f220000000800 */
[----:B---3--:R-:W-:-:S02]  /*85e50*/  ISETP.LT.AND P3, PT, R12, R5, !P0 ;  /* 0x000000050c00720c */ /* 0x008fc40004761270 */
[----:B------:R-:W3:Y:S05]  /*85e60*/  LDL.LU R12, [R1+0x2054] ;  /* 0x00205400010c7983 */ /* 0x000eea0000300800 */
[----:B------:R-:W4:Y:S01]  /*85e70*/  LDC R5, c[0x0][0x22c] ;  /* 0x00008b00ff057b82 */ /* 0x000f220000000800 */
[----:B------:R-:W-:Y:S04]  /*85e80*/  @P6 STG.E desc[UR60][R116.64], R125 ;  /* 0x0000007d74006986 */ /* 0x000fe8000c10193c */
[----:B------:R-:W-:Y:S01]  /*85e90*/  @P2 STG.E desc[UR60][R118.64], R121 ;  /* 0x0000007976002986 */ /* 0x000fe2000c10193c */
[----:B------:R-:W-:-:S02]  /*85ea0*/  ISETP.LT.AND P2, PT, R19, R6, !P0 ;  /* 0x000000061300720c */ /* 0x000fc40004741270 */
[----:B------:R-:W4:Y:S01]  /*85eb0*/  LDC R6, c[0x0][0x22c] ;  /* 0x00008b00ff067b82 */ /* 0x000f220000000800 */
[----:B------:R-:W-:Y:S04]  /*85ec0*/  @P5 STG.E desc[UR60][R148.64], R126 ;  /* 0x0000007e94005986 */ /* 0x000fe8000c10193c */
[----:B------:R-:W3:Y:S01]  /*85ed0*/  LDL.LU R16, [R1+0x204c] ;  /* 0x00204c0001107983 */ /* 0x000ee20000300800 */
[----:B-1----:R-:W-:-:S03]  /*85ee0*/  ISETP.LT.AND P5, PT, R15, R7, !P0 ;  /* 0x000000070f00720c */ /* 0x002fc600047a1270 */
[----:B------:R-:W3:Y:S01]  /*85ef0*/  LDL.LU R15, [R1+0x2048] ;  /* 0x00204800010f7983 */ /* 0x000ee20000300800 */
[----:B------:R-:W3:Y:S03]  /*85f00*/  LDC R7, c[0x0][0x22c] ;  /* 0x00008b00ff077b82 */ /* 0x000ee60000000800 */
[----:B------:R-:W-:Y:S04]  /*85f10*/  @P4 STG.E desc[UR60][R150.64], R122 ;  /* 0x0000007a96004986 */ /* 0x000fe8000c10193c */
[----:B------:R-:W-:Y:S04]  /*85f20*/  @P3 STG.E desc[UR60][R168.64], R127 ;  /* 0x0000007fa8003986 */ /* 0x000fe8000c10193c */
[----:B------:R-:W-:Y:S04]  /*85f30*/  @P2 STG.E desc[UR60][R170.64], R123 ;  /* 0x0000007baa002986 */ /* 0x000fe8000c10193c */
[----:B------:R-:W-:Y:S01]  /*85f40*/  @P5 STG.E desc[UR60][R172.64], R132 ;  /* 0x00000084ac005986 */ /* 0x000fe2000c10193c */
[----:B--2---:R-:W-:-:S03]  /*85f50*/  ISETP.LT.AND P6, PT, R11, R8, !P0 ;  /* 0x000000080b00720c */ /* 0x004fc600047c1270 */
[----:B------:R-:W2:Y:S01]  /*85f60*/  LDL.LU R11, [R1+0x2044] ;  /* 0x00204400010b7983 */ /* 0x000ea20000300800 */
[----:B------:R-:W1:Y:S01]  /*85f70*/  LDC R8, c[0x0][0x22c] ;  /* 0x00008b00ff087b82 */ /* 0x000e620000000800 */
[----:B----4-:R-:W-:Y:S02]  /*85f80*/  ISETP.LT.AND P3, PT, R18, R4, !P0 ;  /* 0x000000041200720c */ /* 0x010fe40004761270 */
[----:B------:R-:W-:Y:S02]  /*85f90*/  ISETP.LT.AND P4, PT, R14, R9, !P0 ;  /* 0x000000090e00720c */ /* 0x000fe40004781270 */
[----:B------:R-:W4:Y:S03]  /*85fa0*/  LDL.LU R14, [R1+0x203c] ;  /* 0x00203c00010e7983 */ /* 0x000f260000300800 */
[----:B------:R-:W1:Y:S01]  /*85fb0*/  LDC R4, c[0x0][0x22c] ;  /* 0x00008b00ff047b82 */ /* 0x000e620000000800 */
[----:B------:R-:W-:Y:S01]  /*85fc0*/  ISETP.LT.AND P2, PT, R10, R0, !P0 ;  /* 0x000000000a00720c */ /* 0x000fe20004741270 */
[----:B------:R-:W-:Y:S04]  /*85fd0*/  @P6 STG.E desc[UR60][R174.64], R128 ;  /* 0x00000080ae006986 */ /* 0x000fe8000c10193c */
[----:B------:R-:W-:Y:S02]  /*85fe0*/  @P3 STG.E desc[UR60][R176.64], R133 ;  /* 0x00000085b0003986 */ /* 0x000fe4000c10193c */
[----:B------:R-:W2:Y:S02]  /*85ff0*/  LDC R0, c[0x0][0x22c] ;  /* 0x00008b00ff007b82 */ /* 0x000ea40000000800 */
[----:B------:R-:W4:Y:S04]  /*86000*/  LDL.LU R10, [R1+0x2038] ;  /* 0x00203800010a7983 */ /* 0x000f280000300800 */
[----:B------:R-:W-:Y:S01]  /*86010*/  @P4 STG.E desc[UR60][R178.64], R129 ;  /* 0x00000081b2004986 */ /* 0x000fe2000c10193c */
[----:B------:R-:W-:Y:S01]  /*86020*/  ISETP.LT.AND P5, PT, R17, R5, !P0 ;  /* 0x000000051100720c */ /* 0x000fe200047a1270 */
[----:B------:R-:W4:Y:S01]  /*86030*/  LDC R9, c[0x0][0x22c] ;  /* 0x00008b00ff097b82 */ /* 0x000f220000000800 */
[----:B------:R-:W-:-:S02]  /*86040*/  ISETP.LT.AND P3, PT, R13, R6, !P0 ;  /* 0x000000060d00720c */ /* 0x000fc40004761270 */
[----:B------:R-:W4:Y:S05]  /*86050*/  LDL.LU R13, [R1+0x202c] ;  /* 0x00202c00010d7983 */ /* 0x000f2a0000300800 */
[----:B------:R-:W4:Y:S01]  /*86060*/  LDC R5, c[0x0][0x22c] ;  /* 0x00008b00ff057b82 */ /* 0x000f220000000800 */
[----:B---3--:R-:W-:Y:S01]  /*86070*/  ISETP.LT.AND P4, PT, R12, R7, !P0 ;  /* 0x000000070c00720c */ /* 0x008fe20004781270 */
[----:B------:R-:W-:Y:S06]  /*86080*/  @P2 STG.E desc[UR60][R180.64], R134 ;  /* 0x00000086b4002986 */ /* 0x000fec000c10193c */
[----:B------:R-:W3:Y:S01]  /*86090*/  LDC R7, c[0x0][0x22c] ;  /* 0x00008b00ff077b82 */ /* 0x000ee20000000800 */
[----:B------:R-:W3:Y:S04]  /*860a0*/  LDL.LU R12, [R1+0x2028] ;  /* 0x00202800010c7983 */ /* 0x000ee80000300800 */
[----:B------:R-:W-:Y:S03]  /*860b0*/  @P5 STG.E desc[UR60][R182.64], R130 ;  /* 0x00000082b6005986 */ /* 0x000fe6000c10193c */
[----:B------:R-:W3:Y:S01]  /*860c0*/  LDC R6, c[0x0][0x22c] ;  /* 0x00008b00ff067b82 */ /* 0x000ee20000000800 */
[----:B------:R-:W-:Y:S01]  /*860d0*/  @P3 STG.E desc[UR60][R184.64], R135 ;  /* 0x00000087b8003986 */ /* 0x000fe2000c10193c */
[----:B-1----:R-:W-:-:S03]  /*860e0*/  ISETP.LT.AND P2, PT, R16, R8, !P0 ;  /* 0x000000081000720c */ /* 0x002fc60004741270 */
[----:B------:R-:W3:Y:S03]  /*860f0*/  LDL.LU R18, [R1+0x2024] ;  /* 0x0020240001127983 */ /* 0x000ee60000300800 */
[----:B------:R-:W1:Y:S01]  /*86100*/  LDC R8, c[0x0][0x22c] ;  /* 0x00008b00ff087b82 */ /* 0x000e620000000800 */
[----:B------:R-:W-:Y:S01]  /*86110*/  ISETP.LT.AND P5, PT, R15, R4, !P0 ;  /* 0x000000040f00720c */ /* 0x000fe200047a1270 */
[----:B------:R-:W-:Y:S06]  /*86120*/  @P4 STG.E desc[UR60][R186.64], R131 ;  /* 0x00000083ba004986 */ /* 0x000fec000c10193c */
[----:B------:R-:W1:Y:S01]  /*86130*/  LDC R4, c[0x0][0x22c] ;  /* 0x00008b00ff047b82 */ /* 0x000e620000000800 */
[----:B------:R-:W3:Y:S04]  /*86140*/  LDL.LU R17, [R1+0x2018] ;  /* 0x0020180001117983 */ /* 0x000ee80000300800 */
[----:B------:R-:W3:Y:S04]  /*86150*/  LDL.LU R16, [R1+0x2014] ;  /* 0x0020140001107983 */ /* 0x000ee80000300800 */
[----:B------:R-:W-:Y:S04]  /*86160*/  @P2 STG.E desc[UR60][R188.64], R152 ;  /* 0x00000098bc002986 */ /* 0x000fe8000c10193c */
[----:B------:R-:W-:Y:S01]  /*86170*/  @P5 STG.E desc[UR60][R190.64], R136 ;  /* 0x00000088be005986 */ /* 0x000fe2000c10193c */
[----:B--2---:R-:W-:-:S03]  /*86180*/  ISETP.LT.AND P3, PT, R11, R0, !P0 ;  /* 0x000000000b00720c */ /* 0x004fc60004761270 */
[----:B------:R-:W2:Y:S01]  /*86190*/  LDL.LU R11, [R1+0x200c] ;  /* 0x00200c00010b7983 */ /* 0x000ea20000300800 */
[----:B------:R-:W1:Y:S03]  /*861a0*/  LDC R0, c[0x0][0x22c] ;  /* 0x00008b00ff007b82 */ /* 0x000e660000000800 */
[----:B------:R-:W2:Y:S01]  /*861b0*/  LDL.LU R15, [R1+0x2008] ;  /* 0x00200800010f7983 */ /* 0x000ea20000300800 */
[----:B----4-:R-:W-:-:S03]  /*861c0*/  ISETP.LT.AND P4, PT, R14, R5, !P0 ;  /* 0x000000050e00720c */ /* 0x010fc60004781270 */
[----:B------:R-:W4:Y:S01]  /*861d0*/  LDL.LU R14, [R1+0x2000] ;  /* 0x00200000010e7983 */ /* 0x000f220000300800 */
[----:B------:R-:W4:Y:S03]  /*861e0*/  LDC R5, c[0x0][0x22c] ;  /* 0x00008b00ff057b82 */ /* 0x000f260000000800 */
[----:B------:R-:W-:Y:S06]  /*861f0*/  @P3 STG.E desc[UR60][R192.64], R153 ;  /* 0x00000099c0003986 */ /* 0x000fec000c10193c */
[----:B------:R-:W-:Y:S01]  /*86200*/  @P4 STG.E desc[UR60][R194.64], R137 ;  /* 0x00000089c2004986 */ /* 0x000fe2000c10193c */
[----:B---3--:R-:W-:-:S03]  /*86210*/  ISETP.LT.AND P3, PT, R13, R7, !P0 ;  /* 0x000000070d00720c */ /* 0x008fc60004761270 */
[----:B------:R-:W3:Y:S01]  /*86220*/  LDL.LU R13, [R1+0x1ffc] ;  /* 0x001ffc00010d7983 */ /* 0x000ee20000300800 */
[----:B------:R-:W-:Y:S01]  /*86230*/  ISETP.LT.AND P2, PT, R10, R6, !P0 ;  /* 0x000000060a00720c */ /* 0x000fe20004741270 */
[----:B------:R-:W3:Y:S08]  /*86240*/  LDC R7, c[0x0][0x22c] ;  /* 0x00008b00ff077b82 */ /* 0x000ef00000000800 */
[----:B------:R-:W2:Y:S01]  /*86250*/  LDC R6, c[0x0][0x22c] ;  /* 0x00008b00ff067b82 */ /* 0x000ea20000000800 */
[----:B-1----:R-:W-:-:S02]  /*86260*/  ISETP.LT.AND P4, PT, R12, R4, !P0 ;  /* 0x000000040c00720c */ /* 0x002fc40004781270 */
[----:B------:R-:W3:Y:S05]  /*86270*/  LDL.LU R12, [R1+0x1fec] ;  /* 0x001fec00010c7983 */ /* 0x000eea0000300800 */
[----:B------:R-:W4:Y:S01]  /*86280*/  LDC R10, c[0x0][0x22c] ;  /* 0x00008b00ff0a7b82 */ /* 0x000f220000000800 */
[----:B------:R-:W3:Y:S04]  /*86290*/  LDL.LU R27, [R1+0x1fe8] ;  /* 0x001fe800011b7983 */ /* 0x000ee80000300800 */
[----:B------:R-:W3:Y:S03]  /*862a0*/  LDL.LU R26, [R1+0x1fe4] ;  /* 0x001fe400011a7983 */ /* 0x000ee60000300800 */
[----:B------:R-:W1:Y:S01]  /*862b0*/  LDC R4, c[0x0][0x22c] ;  /* 0x00008b00ff047b82 */ /* 0x000e620000000800 */
[----:B------:R-:W3:Y:S04]  /*862c0*/  LDL.LU R25, [R1+0x1fdc] ;  /* 0x001fdc0001197983 */ /* 0x000ee80000300800 */
[----:B------:R-:W3:Y:S04]  /*862d0*/  LDL.LU R20, [R1+0xe20] ;  /* 0x000e200001147983 */ /* 0x000ee80000300800 */
[----:B------:R-:W3:Y:S01]  /*862e0*/  LDL.LU R24, [R1+0x1fd8] ;  /* 0x001fd80001187983 */ /* 0x000ee20000300800 */
[----:B------:R-:W-:-:S02]  /*862f0*/  ISETP.LT.AND P5, PT, R18, R8, !P0 ;  /* 0x000000081200720c */ /* 0x000fc400047a1270 */
[----:B------:R-:W-:Y:S01]  /*86300*/  ISETP.LT.AND P6, PT, R17, R0, !P0 ;  /* 0x000000001100720c */ /* 0x000fe200047c1270 */
[----:B------:R-:W3:Y:S01]  /*86310*/  LDL.LU R23, [R1+0x1fc4] ;  /* 0x001fc40001177983 */ /* 0x000ee20000300800 */
[----:B------:R-:W1:Y:S03]  /*86320*/  LDC R8, c[0x0][0x22c] ;  /* 0x00008b00ff087b82 */ /* 0x000e660000000800 */
[----:B------:R-:W3:Y:S04]  /*86330*/  LDL.LU R22, [R1+0x1fc0] ;  /* 0x001fc00001167983 */ /* 0x000ee80000300800 */
[----:B------:R-:W-:Y:S01]  /*86340*/  @P2 STG.E desc[UR60][R196.64], R154 ;  /* 0x0000009ac4002986 */ /* 0x000fe2000c10193c */
[----:B------:R-:W-:Y:S01]  /*86350*/  ISETP.LT.AND P2, PT, R16, R9, !P0 ;  /* 0x000000091000720c */ /* 0x000fe20004741270 */
[----:B------:R-:W1:Y:S02]  /*86360*/  LDC R0, c[0x0][0x22c] ;  /* 0x00008b00ff007b82 */ /* 0x000e640000000800 */
[----:B------:R-:W3:Y:S04]  /*86370*/  LDL.LU R21, [R1+0x1fbc] ;  /* 0x001fbc0001157983 */ /* 0x000ee80000300800 */
[----:B------:R-:W3:Y:S02]  /*86380*/  LDL.LU R19, [R1+0x1fb8] ;  /* 0x001fb80001137983 */ /* 0x000ee40000300800 */
[----:B------:R-:W1:Y:S02]  /*86390*/  LDC R9, c[0x0][0x22c] ;  /* 0x00008b00ff097b82 */ /* 0x000e640000000800 */
[----:B------:R-:W3:Y:S04]  /*863a0*/  LDL.LU R18, [R1+0x1fb0] ;  /* 0x001fb00001127983 */ /* 0x000ee80000300800 */
[----:B------:R-:W-:Y:S04]  /*863b0*/  @P3 STG.E desc[UR60][R198.64], R138 ;  /* 0x0000008ac6003986 */ /* 0x000fe8000c10193c */
[----:B------:R-:W-:Y:S04]  /*863c0*/  @P4 STG.E desc[UR60][R200.64], R155 ;  /* 0x0000009bc8004986 */ /* 0x000fe8000c10193c */
[----:B------:R-:W3:Y:S04]  /*863d0*/  LDL.LU R17, [R1+0x1fac] ;  /* 0x001fac0001117983 */ /* 0x000ee80000300800 */
[----:B------:R-:W-:Y:S04]  /*863e0*/  @P5 STG.E desc[UR60][R202.64], R139 ;  /* 0x0000008bca005986 */ /* 0x000fe8000c10193c */
[----:B------:R-:W3:Y:S04]  /*863f0*/  LDL.LU R16, [R1+0x1fa8] ;  /* 0x001fa80001107983 */ /* 0x000ee80000300800 */
[----:B------:R-:W-:Y:S04]  /*86400*/  @P6 STG.E desc[UR60][R204.64], R140 ;  /* 0x0000008ccc006986 */ /* 0x000fe8000c10193c */
[----:B------:R-:W-:Y:S01]  /*86410*/  @P2 STG.E desc[UR60][R206.64], R160 ;  /* 0x000000a0ce002986 */ /* 0x000fe2000c10193c */
[----:B--2---:R-:W-:-:S03]  /*86420*/  ISETP.LT.AND P4, PT, R15, R6, !P0 ;  /* 0x000000060f00720c */ /* 0x004fc60004781270 */
[----:B------:R-:W2:Y:S01]  /*86430*/  LDL.LU R15, [R1+0x1f9c] ;  /* 0x001f9c00010f7983 */ /* 0x000ea20000300800 */
[----:B----4-:R-:W-:-:S03]  /*86440*/  ISETP.LT.AND P5, PT, R14, R10, !P0 ;  /* 0x0000000a0e00720c */ /* 0x010fc600047a1270 */
[----:B------:R-:W4:Y:S01]  /*86450*/  LDL.LU R14, [R1+0x1f94] ;  /* 0x001f9400010e7983 */ /* 0x000f220000300800 */
[----:B---3--:R-:W-:-:S03]  /*86460*/  ISETP.LT.AND P6, PT, R13, R7, !P0 ;  /* 0x000000070d00720c */ /* 0x008fc600047c1270 */
[----:B------:R-:W3:Y:S01]  /*86470*/  LDL.LU R13, [R1+0x1f90] ;  /* 0x001f9000010d7983 */ /* 0x000ee20000300800 */
[----:B-1----:R-:W-:-:S03]  /*86480*/  ISETP.LT.AND P2, PT, R12, R4, !P0 ;  /* 0x000000040c00720c */ /* 0x002fc60004741270 */
[----:B------:R-:W3:Y:S04]  /*86490*/  LDL.LU R12, [R1+0x1f88] ;  /* 0x001f8800010c7983 */ /* 0x000ee80000300800 */
[----:B------:R-:W3:Y:S01]  /*864a0*/  LDL.LU R10, [R1+0x1f84] ;  /* 0x001f8400010a7983 */ /* 0x000ee20000300800 */
[----:B------:R-:W-:Y:S02]  /*864b0*/  ISETP.LT.AND P3, PT, R11, R5, !P0 ;  /* 0x000000050b00720c */ /* 0x000fe40004761270 */
[----:B------:R-:W1:Y:S01]  /*864c0*/  LDC R11, c[0x0][0x22c] ;  /* 0x00008b00ff0b7b82 */ /* 0x000e620000000800 */
[----:B------:R1:W1:Y:S07]  /*864d0*/  LDS.128 R4, [R20] ;  /* 0x0000000014047984 */ /* 0x00026e0000000c00 */
[----:B-1----:R-:W1:Y:S03]  /*864e0*/  LDC R20, c[0x0][0x22c] ;  /* 0x00008b00ff147b82 */ /* 0x002e660000000800 */
[----:B------:R1:W-:Y:S01]  /*864f0*/  @P3 STG.E desc[UR60][R208.64], R141 ;  /* 0x0000008dd0003986 */ /* 0x0003e2000c10193c */
[----:B------:R-:W-:-:S03]  /*86500*/  ISETP.LT.AND P3, PT, R27, R8, !P0 ;  /* 0x000000081b00720c */ /* 0x000fc60004761270 */
[----:B------:R1:W-:Y:S01]  /*86510*/  @P4 STG.E desc[UR60][R210.64], R161 ;  /* 0x000000a1d2004986 */ /* 0x0003e2000c10193c */
[----:B------:R-:W-:-:S03]  /*86520*/  ISETP.LT.AND P4, PT, R26, R0, !P0 ;  /* 0x000000001a00720c */ /* 0x000fc60004781270 */
[----:B------:R1:W-:Y:S01]  /*86530*/  @P5 STG.E desc[UR60][R212.64], R142 ;  /* 0x0000008ed4005986 */ /* 0x0003e2000c10193c */
[----:B------:R-:W-:-:S03]  /*86540*/  ISETP.LT.AND P5, PT, R25, R9, !P0 ;  /* 0x000000091900720c */ /* 0x000fc600047a1270 */
[----:B------:R1:W-:Y:S01]  /*86550*/  @P6 STG.E desc[UR60][R214.64], R162 ;  /* 0x000000a2d6006986 */ /* 0x0003e2000c10193c */
[----:B------:R-:W-:-:S03]  /*86560*/  ISETP.LT.AND P6, PT, R24, R11, !P0 ;  /* 0x0000000b1800720c */ /* 0x000fc600047c1270 */
[----:B------:R1:W-:Y:S04]  /*86570*/  @P2 STG.E desc[UR60][R216.64], R143 ;  /* 0x0000008fd8002986 */ /* 0x0003e8000c10193c */
[----:B------:R2:W-:Y:S01]  /*86580*/  @P3 STG.E desc[UR60][R218.64], R163 ;  /* 0x000000a3da003986 */ /* 0x0005e2000c10193c */
[----:B-1----:R-:W-:-:S03]  /*86590*/  ISETP.LT.AND P2, PT, R23, R20, !P0 ;  /* 0x000000141700720c */ /* 0x002fc60004741270 */
[----:B------:R1:W-:Y:S01]  /*865a0*/  @P4 STG.E desc[UR60][R220.64], R156 ;  /* 0x0000009cdc004986 */ /* 0x0003e2000c10193c */
[-C--:B------:R-:W-:Y:S02]  /*865b0*/  ISETP.LT.AND P3, PT, R22, R20.reuse, !P0 ;  /* 0x000000141600720c */ /* 0x080fe40004761270 */
[-C--:B------:R-:W-:Y:S01]  /*865c0*/  ISETP.LT.AND P4, PT, R21, R20.reuse, !P0 ;  /* 0x000000141500720c */ /* 0x080fe20004781270 */
        /* <DEDUP_REMOVED lines=9> */
[----:B------:R1:W-:Y:S04]  /*86660*/  @P4 STG.E desc[UR60][R232.64], R159 ;  /* 0x0000009fe8004986 */ /* 0x0003e8000c10193c */
[----:B------:R1:W-:Y:S04]  /*86670*/  @P5 STG.E desc[UR60][R234.64], R147 ;  /* 0x00000093ea005986 */ /* 0x0003e8000c10193c */
[----:B------:R1:W-:Y:S04]  /*86680*/  @P6 STG.E desc[UR60][R236.64], R164 ;  /* 0x000000a4ec006986 */ /* 0x0003e8000c10193c */
[----:B------:R1:W-:Y:S04]  /*86690*/  @P1 STG.E desc[UR60][R238.64], R4 ;  /* 0x00000004ee001986 */ /* 0x0003e8000c10193c */
[----:B------:R1:W-:Y:S01]  /*866a0*/  @P2 STG.E desc[UR60][R240.64], R165 ;  /* 0x000000a5f0002986 */ /* 0x0003e2000c10193c */
[----:B--2---:R-:W-:-:S02]  /*866b0*/  ISETP.LT.AND P3, PT, R15, R20, !P0 ;  /* 0x000000140f00720c */ /* 0x004fc40004761270 */
[----:B----4-:R-:W-:-:S11]  /*866c0*/  ISETP.LT.AND P4, PT, R14, R20, !P0 ;  /* 0x000000140e00720c */ /* 0x010fd60004781270 */
[----:B------:R1:W-:Y:S01]  /*866d0*/  @P3 STG.E desc[UR60][R242.64], R5 ;  /* 0x00000005f2003986 */ /* 0x0003e2000c10193c */
[----:B---3--:R-:W-:-:S03]  /*866e0*/  ISETP.LT.AND P5, PT, R13, R20, !P0 ;  /* 0x000000140d00720c */ /* 0x008fc600047a1270 */
[----:B------:R1:W-:Y:S01]  /*866f0*/  @P4 STG.E desc[UR60][R244.64], R166 ;  /* 0x000000a6f4004986 */ /* 0x0003e2000c10193c */
[-C--:B------:R-:W-:Y:S02]  /*86700*/  ISETP.LT.AND P6, PT, R12, R20.reuse, !P0 ;  /* 0x000000140c00720c */ /* 0x080fe400047c1270 */
[----:B------:R-:W-:-:S07]  /*86710*/  ISETP.LT.AND P0, PT, R10, R20, !P0 ;  /* 0x000000140a00720c */ /* 0x000fce0004701270 */
[----:B------:R1:W-:Y:S04]  /*86720*/  @P5 STG.E desc[UR60][R246.64], R6 ;  /* 0x00000006f6005986 */ /* 0x0003e8000c10193c */
[----:B------:R1:W-:Y:S02]  /*86730*/  @P6 STG.E desc[UR60][R248.64], R167 ;  /* 0x000000a7f8006986 */ /* 0x0003e4000c10193c */
[----:B------:R-:W-:Y:S05]  /*86740*/  @!P0 EXIT ;  /* 0x000000000000894d */ /* 0x000fea0003800000 */
[----:B------:R-:W-:Y:S01]  /*86750*/  STG.E desc[UR60][R2.64], R7 ;  /* 0x0000000702007986 */ /* 0x000fe2000c10193c */
[----:B------:R-:W-:Y:S05]  /*86760*/  EXIT ;  /* 0x000000000000794d */ /* 0x000fea0003800000 */
.L_x_2:
[----:B------:R-:W-:-:S00]  /*86770*/  BRA `(.L_x_2) ;  /* 0xfffffffc00fc7947 */ /* 0x000fc0000383ffff */
[----:B------:R-:W-:-:S00]  /*86780*/  NOP ;  /* 0x0000000000007918 */ /* 0x000fc00000000000 */
[----:B------:R-:W-:-:S00]  /*86790*/  NOP ;  /* 0x0000000000007918 */ /* 0x000fc00000000000 */
[----:B------:R-:W-:-:S00]  /*867a0*/  NOP ;  /* 0x0000000000007918 */ /* 0x000fc00000000000 */
[----:B------:R-:W-:-:S00]  /*867b0*/  NOP ;  /* 0x0000000000007918 */ /* 0x000fc00000000000 */
[----:B------:R-:W-:-:S00]  /*867c0*/  NOP ;  /* 0x0000000000007918 */ /* 0x000fc00000000000 */
[----:B------:R-:W-:-:S00]  /*867d0*/  NOP ;  /* 0x0000000000007918 */ /* 0x000fc00000000000 */
[----:B------:R-:W-:-:S00]  /*867e0*/  NOP ;  /* 0x0000000000007918 */ /* 0x000fc00000000000 */
[----:B------:R-:W-:-:S00]  /*867f0*/  NOP ;  /* 0x0000000000007918 */ /* 0x000fc00000000000 */
.L_x_3:


//--------------------- .nv.shared.matmul_kernel  --------------------------
	.section	.nv.shared.matmul_kernel,"aw",@nobits
	.sectionflags	@""
	.align	16
	.zero		1024


//--------------------- .nv.shared.reserved.0     --------------------------
	.section	.nv.shared.reserved.0,"aw",@nobits
	.weak		__nv_reservedSMEM_offset_0_alias
	.size		__nv_reservedSMEM_offset_0_alias, 0, 0
	.other		__nv_reservedSMEM_offset_0_alias,@"STO_CUDA_RESERVED_SHARED STV_DEFAULT"
__nv_reservedSMEM_offset_0_alias:
	.zero		0


//--------------------- .nv.constant0.matmul_kernel --------------------------
	.section	.nv.constant0.matmul_kernel,"a",@progbits
	.sectionflags	@""
	.align	4
.nv.constant0.matmul_kernel:
	.zero		608


//--------------------- SYMBOLS --------------------------

	.type		.nv.reservedSmem.offset0,@object
	.size		.nv.reservedSmem.offset0,0x4
